//
// Generated by NVIDIA NVVM Compiler
//
// Compiler Build ID: CL-36424714
// Cuda compilation tools, release 13.0, V13.0.88
// Based on NVVM 20.0.0
//

.version 9.0
.target sm_100
.address_size 64

	// .globl	maxout_layer
.extern .func  (.param .b32 func_retval0) vprintf
(
	.param .b64 vprintf_param_0,
	.param .b64 vprintf_param_1
)
;
// _ZZ13softmax_layerE1s has been demoted
// _ZZ13softmax_layerE3max has been demoted
// _ZZ13softmax_layerE3sum has been demoted
.global .align 1 .b8 $str[26] = {78, 79, 32, 84, 69, 77, 80, 76, 65, 84, 69, 32, 102, 111, 114, 32, 37, 100, 32, 37, 100, 32, 37, 100, 10};

.visible .entry maxout_layer(
	.param .u64 .ptr .align 1 maxout_layer_param_0,
	.param .u64 .ptr .align 1 maxout_layer_param_1,
	.param .u64 .ptr .align 1 maxout_layer_param_2,
	.param .u64 .ptr .align 1 maxout_layer_param_3,
	.param .u32 maxout_layer_param_4,
	.param .u32 maxout_layer_param_5,
	.param .u32 maxout_layer_param_6,
	.param .u32 maxout_layer_param_7,
	.param .u32 maxout_layer_param_8,
	.param .u32 maxout_layer_param_9,
	.param .u32 maxout_layer_param_10,
	.param .u32 maxout_layer_param_11
)
{
	.local .align 8 .b8 	__local_depot0[16];
	.reg .b64 	%SP;
	.reg .b64 	%SPL;
	.reg .pred 	%p<335>;
	.reg .b32 	%r<1467>;
	.reg .b32 	%f<1729>;
	.reg .b64 	%rd<948>;

	mov.u64 	%SPL, __local_depot0;
	cvta.local.u64 	%SP, %SPL;
	ld.param.u64 	%rd13, [maxout_layer_param_0];
	ld.param.u64 	%rd14, [maxout_layer_param_1];
	ld.param.u64 	%rd15, [maxout_layer_param_2];
	ld.param.u32 	%r445, [maxout_layer_param_4];
	ld.param.u32 	%r446, [maxout_layer_param_5];
	ld.param.u32 	%r447, [maxout_layer_param_6];
	ld.param.u32 	%r448, [maxout_layer_param_7];
	ld.param.u32 	%r449, [maxout_layer_param_8];
	ld.param.u32 	%r450, [maxout_layer_param_9];
	ld.param.u32 	%r451, [maxout_layer_param_10];
	ld.param.u32 	%r452, [maxout_layer_param_11];
	cvta.to.global.u64 	%rd1, %rd14;
	cvta.to.global.u64 	%rd2, %rd13;
	cvta.to.global.u64 	%rd3, %rd15;
	setp.ne.s32 	%p1, %r450, 4;
	setp.ne.s32 	%p2, %r451, 2;
	or.pred  	%p3, %p1, %p2;
	setp.ne.s32 	%p4, %r452, 2;
	or.pred  	%p5, %p3, %p4;
	@%p5 bra 	$L__BB0_131;
	mov.u32 	%r1005, %ctaid.x;
	mov.u32 	%r1006, %ntid.x;
	mov.u32 	%r1007, %tid.x;
	mad.lo.s32 	%r1, %r1005, %r1006, %r1007;
	mov.u32 	%r1008, %ctaid.y;
	mov.u32 	%r1009, %ntid.y;
	mov.u32 	%r1010, %tid.y;
	mad.lo.s32 	%r1011, %r1008, %r1009, %r1010;
	mov.u32 	%r1012, %ctaid.z;
	mov.u32 	%r1013, %ntid.z;
	mov.u32 	%r1014, %tid.z;
	mad.lo.s32 	%r3, %r1012, %r1013, %r1014;
	div.s32 	%r4, %r3, %r448;
	mul.lo.s32 	%r1015, %r4, %r448;
	sub.s32 	%r5, %r3, %r1015;
	max.s32 	%r1016, %r1, %r1011;
	setp.ge.s32 	%p225, %r1016, %r449;
	setp.lt.s32 	%p226, %r5, %r448;
	setp.lt.s32 	%p227, %r4, %r445;
	and.pred  	%p228, %p227, %p226;
	not.pred 	%p230, %p228;
	or.pred  	%p231, %p225, %p230;
	@%p231 bra 	$L__BB0_391;
	shl.b32 	%r6, %r448, 1;
	shl.b32 	%r7, %r1011, 1;
	shl.b32 	%r8, %r449, 1;
	shl.b32 	%r9, %r1, 1;
	mul.lo.s32 	%r10, %r4, %r447;
	add.s32 	%r11, %r446, -1;
	and.b32  	%r12, %r446, 7;
	add.s32 	%r13, %r12, -1;
	and.b32  	%r14, %r446, 3;
	add.s32 	%r15, %r14, -1;
	mad.lo.s32 	%r16, %r8, %r9, %r7;
	and.b32  	%r17, %r446, 2147483640;
	and.b32  	%r18, %r446, 1;
	mov.f32 	%f1498, 0f00000000;
	mov.b32 	%r1314, 0;
$L__BB0_3:
	add.s32 	%r20, %r9, %r1314;
	mov.b32 	%r1315, 0;
$L__BB0_4:
	setp.lt.s32 	%p232, %r446, 1;
	add.s32 	%r22, %r7, %r1315;
	max.s32 	%r1019, %r20, %r22;
	setp.ge.s32 	%p233, %r1019, %r447;
	or.pred  	%p234, %p233, %p232;
	@%p234 bra 	$L__BB0_16;
	setp.lt.u32 	%p235, %r11, 7;
	add.s32 	%r1021, %r20, %r10;
	mad.lo.s32 	%r1022, %r1021, %r447, %r22;
	mul.lo.s32 	%r23, %r1022, %r446;
	shl.b32 	%r1023, %r1315, 1;
	shl.b32 	%r1024, %r1314, 3;
	add.s32 	%r1025, %r1024, %r1023;
	mul.lo.s32 	%r24, %r1025, %r446;
	mov.b32 	%r1318, 0;
	@%p235 bra 	$L__BB0_8;
	mov.b32 	%r1316, 0;
$L__BB0_7:
	.pragma "nounroll";
	add.s32 	%r1027, %r1316, %r23;
	mul.wide.s32 	%rd635, %r1027, 4;
	add.s64 	%rd636, %rd2, %rd635;
	ld.global.f32 	%f1114, [%rd636];
	add.s32 	%r1028, %r1316, %r24;
	mad.lo.s32 	%r1029, %r1028, %r448, %r5;
	mul.wide.u32 	%rd637, %r1029, 4;
	add.s64 	%rd638, %rd1, %rd637;
	ld.global.f32 	%f1115, [%rd638];
	fma.rn.f32 	%f1116, %f1114, %f1115, %f1498;
	ld.global.f32 	%f1117, [%rd636+4];
	add.s32 	%r1030, %r1029, %r448;
	mul.wide.u32 	%rd639, %r1030, 4;
	add.s64 	%rd640, %rd1, %rd639;
	ld.global.f32 	%f1118, [%rd640];
	fma.rn.f32 	%f1119, %f1117, %f1118, %f1116;
	ld.global.f32 	%f1120, [%rd636+8];
	add.s32 	%r1031, %r1030, %r448;
	mul.wide.u32 	%rd641, %r1031, 4;
	add.s64 	%rd642, %rd1, %rd641;
	ld.global.f32 	%f1121, [%rd642];
	fma.rn.f32 	%f1122, %f1120, %f1121, %f1119;
	ld.global.f32 	%f1123, [%rd636+12];
	add.s32 	%r1032, %r1031, %r448;
	mul.wide.u32 	%rd643, %r1032, 4;
	add.s64 	%rd644, %rd1, %rd643;
	ld.global.f32 	%f1124, [%rd644];
	fma.rn.f32 	%f1125, %f1123, %f1124, %f1122;
	ld.global.f32 	%f1126, [%rd636+16];
	add.s32 	%r1033, %r1032, %r448;
	mul.wide.u32 	%rd645, %r1033, 4;
	add.s64 	%rd646, %rd1, %rd645;
	ld.global.f32 	%f1127, [%rd646];
	fma.rn.f32 	%f1128, %f1126, %f1127, %f1125;
	ld.global.f32 	%f1129, [%rd636+20];
	add.s32 	%r1034, %r1033, %r448;
	mul.wide.u32 	%rd647, %r1034, 4;
	add.s64 	%rd648, %rd1, %rd647;
	ld.global.f32 	%f1130, [%rd648];
	fma.rn.f32 	%f1131, %f1129, %f1130, %f1128;
	ld.global.f32 	%f1132, [%rd636+24];
	add.s32 	%r1035, %r1034, %r448;
	mul.wide.u32 	%rd649, %r1035, 4;
	add.s64 	%rd650, %rd1, %rd649;
	ld.global.f32 	%f1133, [%rd650];
	fma.rn.f32 	%f1134, %f1132, %f1133, %f1131;
	ld.global.f32 	%f1135, [%rd636+28];
	add.s32 	%r1036, %r1035, %r448;
	mul.wide.u32 	%rd651, %r1036, 4;
	add.s64 	%rd652, %rd1, %rd651;
	ld.global.f32 	%f1136, [%rd652];
	fma.rn.f32 	%f1498, %f1135, %f1136, %f1134;
	add.s32 	%r1316, %r1316, 8;
	setp.ne.s32 	%p236, %r1316, %r17;
	mov.u32 	%r1318, %r17;
	@%p236 bra 	$L__BB0_7;
$L__BB0_8:
	setp.eq.s32 	%p237, %r12, 0;
	@%p237 bra 	$L__BB0_16;
	setp.lt.u32 	%p238, %r13, 3;
	@%p238 bra 	$L__BB0_11;
	add.s32 	%r1037, %r1318, %r23;
	mul.wide.s32 	%rd653, %r1037, 4;
	add.s64 	%rd654, %rd2, %rd653;
	ld.global.f32 	%f1138, [%rd654];
	add.s32 	%r1038, %r1318, %r24;
	mad.lo.s32 	%r1039, %r1038, %r448, %r5;
	mul.wide.u32 	%rd655, %r1039, 4;
	add.s64 	%rd656, %rd1, %rd655;
	ld.global.f32 	%f1139, [%rd656];
	fma.rn.f32 	%f1140, %f1138, %f1139, %f1498;
	ld.global.f32 	%f1141, [%rd654+4];
	add.s32 	%r1040, %r1039, %r448;
	mul.wide.u32 	%rd657, %r1040, 4;
	add.s64 	%rd658, %rd1, %rd657;
	ld.global.f32 	%f1142, [%rd658];
	fma.rn.f32 	%f1143, %f1141, %f1142, %f1140;
	ld.global.f32 	%f1144, [%rd654+8];
	add.s32 	%r1041, %r1040, %r448;
	mul.wide.u32 	%rd659, %r1041, 4;
	add.s64 	%rd660, %rd1, %rd659;
	ld.global.f32 	%f1145, [%rd660];
	fma.rn.f32 	%f1146, %f1144, %f1145, %f1143;
	ld.global.f32 	%f1147, [%rd654+12];
	add.s32 	%r1042, %r1041, %r448;
	mul.wide.u32 	%rd661, %r1042, 4;
	add.s64 	%rd662, %rd1, %rd661;
	ld.global.f32 	%f1148, [%rd662];
	fma.rn.f32 	%f1498, %f1147, %f1148, %f1146;
	add.s32 	%r1318, %r1318, 4;
$L__BB0_11:
	setp.eq.s32 	%p239, %r14, 0;
	@%p239 bra 	$L__BB0_16;
	setp.eq.s32 	%p240, %r15, 0;
	@%p240 bra 	$L__BB0_14;
	add.s32 	%r1043, %r1318, %r23;
	mul.wide.s32 	%rd663, %r1043, 4;
	add.s64 	%rd664, %rd2, %rd663;
	ld.global.f32 	%f1150, [%rd664];
	add.s32 	%r1044, %r1318, %r24;
	mad.lo.s32 	%r1045, %r1044, %r448, %r5;
	mul.wide.u32 	%rd665, %r1045, 4;
	add.s64 	%rd666, %rd1, %rd665;
	ld.global.f32 	%f1151, [%rd666];
	fma.rn.f32 	%f1152, %f1150, %f1151, %f1498;
	ld.global.f32 	%f1153, [%rd664+4];
	add.s32 	%r1046, %r1045, %r448;
	mul.wide.u32 	%rd667, %r1046, 4;
	add.s64 	%rd668, %rd1, %rd667;
	ld.global.f32 	%f1154, [%rd668];
	fma.rn.f32 	%f1498, %f1153, %f1154, %f1152;
	add.s32 	%r1318, %r1318, 2;
$L__BB0_14:
	setp.eq.s32 	%p241, %r18, 0;
	@%p241 bra 	$L__BB0_16;
	add.s32 	%r1047, %r1318, %r23;
	mul.wide.s32 	%rd669, %r1047, 4;
	add.s64 	%rd670, %rd2, %rd669;
	ld.global.f32 	%f1155, [%rd670];
	add.s32 	%r1048, %r1318, %r24;
	mad.lo.s32 	%r1049, %r1048, %r448, %r5;
	mul.wide.u32 	%rd671, %r1049, 4;
	add.s64 	%rd672, %rd1, %rd671;
	ld.global.f32 	%f1156, [%rd672];
	fma.rn.f32 	%f1498, %f1155, %f1156, %f1498;
$L__BB0_16:
	add.s32 	%r1315, %r1315, 1;
	setp.ne.s32 	%p242, %r1315, 4;
	@%p242 bra 	$L__BB0_4;
	add.s32 	%r1314, %r1314, 1;
	setp.ne.s32 	%p243, %r1314, 4;
	@%p243 bra 	$L__BB0_3;
	shl.b32 	%r1051, %r5, 1;
	mad.lo.s32 	%r1052, %r6, %r16, %r1051;
	mul.wide.u32 	%rd673, %r1052, 4;
	add.s64 	%rd4, %rd3, %rd673;
	ld.global.f32 	%f1158, [%rd4];
	add.f32 	%f15, %f1498, %f1158;
	mov.f32 	%f1508, 0f00000000;
	mov.b32 	%r1320, 0;
$L__BB0_19:
	add.s32 	%r35, %r9, %r1320;
	mov.b32 	%r1321, 0;
$L__BB0_20:
	setp.lt.s32 	%p244, %r446, 1;
	add.s32 	%r37, %r7, %r1321;
	max.s32 	%r1054, %r35, %r37;
	setp.ge.s32 	%p245, %r1054, %r447;
	or.pred  	%p246, %p245, %p244;
	@%p246 bra 	$L__BB0_32;
	setp.lt.u32 	%p247, %r11, 7;
	add.s32 	%r1056, %r35, %r10;
	mad.lo.s32 	%r1057, %r1056, %r447, %r37;
	mul.lo.s32 	%r38, %r1057, %r446;
	shl.b32 	%r1058, %r1321, 1;
	shl.b32 	%r1059, %r1320, 3;
	add.s32 	%r1060, %r1059, %r1058;
	or.b32  	%r1061, %r1060, 1;
	mul.lo.s32 	%r39, %r1061, %r446;
	mov.b32 	%r1324, 0;
	@%p247 bra 	$L__BB0_24;
	mov.b32 	%r1322, 0;
$L__BB0_23:
	.pragma "nounroll";
	add.s32 	%r1063, %r1322, %r38;
	mul.wide.s32 	%rd674, %r1063, 4;
	add.s64 	%rd675, %rd2, %rd674;
	ld.global.f32 	%f1160, [%rd675];
	add.s32 	%r1064, %r1322, %r39;
	mad.lo.s32 	%r1065, %r1064, %r448, %r5;
	mul.wide.u32 	%rd676, %r1065, 4;
	add.s64 	%rd677, %rd1, %rd676;
	ld.global.f32 	%f1161, [%rd677];
	fma.rn.f32 	%f1162, %f1160, %f1161, %f1508;
	ld.global.f32 	%f1163, [%rd675+4];
	add.s32 	%r1066, %r1065, %r448;
	mul.wide.u32 	%rd678, %r1066, 4;
	add.s64 	%rd679, %rd1, %rd678;
	ld.global.f32 	%f1164, [%rd679];
	fma.rn.f32 	%f1165, %f1163, %f1164, %f1162;
	ld.global.f32 	%f1166, [%rd675+8];
	add.s32 	%r1067, %r1066, %r448;
	mul.wide.u32 	%rd680, %r1067, 4;
	add.s64 	%rd681, %rd1, %rd680;
	ld.global.f32 	%f1167, [%rd681];
	fma.rn.f32 	%f1168, %f1166, %f1167, %f1165;
	ld.global.f32 	%f1169, [%rd675+12];
	add.s32 	%r1068, %r1067, %r448;
	mul.wide.u32 	%rd682, %r1068, 4;
	add.s64 	%rd683, %rd1, %rd682;
	ld.global.f32 	%f1170, [%rd683];
	fma.rn.f32 	%f1171, %f1169, %f1170, %f1168;
	ld.global.f32 	%f1172, [%rd675+16];
	add.s32 	%r1069, %r1068, %r448;
	mul.wide.u32 	%rd684, %r1069, 4;
	add.s64 	%rd685, %rd1, %rd684;
	ld.global.f32 	%f1173, [%rd685];
	fma.rn.f32 	%f1174, %f1172, %f1173, %f1171;
	ld.global.f32 	%f1175, [%rd675+20];
	add.s32 	%r1070, %r1069, %r448;
	mul.wide.u32 	%rd686, %r1070, 4;
	add.s64 	%rd687, %rd1, %rd686;
	ld.global.f32 	%f1176, [%rd687];
	fma.rn.f32 	%f1177, %f1175, %f1176, %f1174;
	ld.global.f32 	%f1178, [%rd675+24];
	add.s32 	%r1071, %r1070, %r448;
	mul.wide.u32 	%rd688, %r1071, 4;
	add.s64 	%rd689, %rd1, %rd688;
	ld.global.f32 	%f1179, [%rd689];
	fma.rn.f32 	%f1180, %f1178, %f1179, %f1177;
	ld.global.f32 	%f1181, [%rd675+28];
	add.s32 	%r1072, %r1071, %r448;
	mul.wide.u32 	%rd690, %r1072, 4;
	add.s64 	%rd691, %rd1, %rd690;
	ld.global.f32 	%f1182, [%rd691];
	fma.rn.f32 	%f1508, %f1181, %f1182, %f1180;
	add.s32 	%r1322, %r1322, 8;
	setp.ne.s32 	%p248, %r1322, %r17;
	mov.u32 	%r1324, %r17;
	@%p248 bra 	$L__BB0_23;
$L__BB0_24:
	setp.eq.s32 	%p249, %r12, 0;
	@%p249 bra 	$L__BB0_32;
	setp.lt.u32 	%p250, %r13, 3;
	@%p250 bra 	$L__BB0_27;
	add.s32 	%r1073, %r1324, %r38;
	mul.wide.s32 	%rd692, %r1073, 4;
	add.s64 	%rd693, %rd2, %rd692;
	ld.global.f32 	%f1184, [%rd693];
	add.s32 	%r1074, %r1324, %r39;
	mad.lo.s32 	%r1075, %r1074, %r448, %r5;
	mul.wide.u32 	%rd694, %r1075, 4;
	add.s64 	%rd695, %rd1, %rd694;
	ld.global.f32 	%f1185, [%rd695];
	fma.rn.f32 	%f1186, %f1184, %f1185, %f1508;
	ld.global.f32 	%f1187, [%rd693+4];
	add.s32 	%r1076, %r1075, %r448;
	mul.wide.u32 	%rd696, %r1076, 4;
	add.s64 	%rd697, %rd1, %rd696;
	ld.global.f32 	%f1188, [%rd697];
	fma.rn.f32 	%f1189, %f1187, %f1188, %f1186;
	ld.global.f32 	%f1190, [%rd693+8];
	add.s32 	%r1077, %r1076, %r448;
	mul.wide.u32 	%rd698, %r1077, 4;
	add.s64 	%rd699, %rd1, %rd698;
	ld.global.f32 	%f1191, [%rd699];
	fma.rn.f32 	%f1192, %f1190, %f1191, %f1189;
	ld.global.f32 	%f1193, [%rd693+12];
	add.s32 	%r1078, %r1077, %r448;
	mul.wide.u32 	%rd700, %r1078, 4;
	add.s64 	%rd701, %rd1, %rd700;
	ld.global.f32 	%f1194, [%rd701];
	fma.rn.f32 	%f1508, %f1193, %f1194, %f1192;
	add.s32 	%r1324, %r1324, 4;
$L__BB0_27:
	setp.eq.s32 	%p251, %r14, 0;
	@%p251 bra 	$L__BB0_32;
	setp.eq.s32 	%p252, %r15, 0;
	@%p252 bra 	$L__BB0_30;
	add.s32 	%r1079, %r1324, %r38;
	mul.wide.s32 	%rd702, %r1079, 4;
	add.s64 	%rd703, %rd2, %rd702;
	ld.global.f32 	%f1196, [%rd703];
	add.s32 	%r1080, %r1324, %r39;
	mad.lo.s32 	%r1081, %r1080, %r448, %r5;
	mul.wide.u32 	%rd704, %r1081, 4;
	add.s64 	%rd705, %rd1, %rd704;
	ld.global.f32 	%f1197, [%rd705];
	fma.rn.f32 	%f1198, %f1196, %f1197, %f1508;
	ld.global.f32 	%f1199, [%rd703+4];
	add.s32 	%r1082, %r1081, %r448;
	mul.wide.u32 	%rd706, %r1082, 4;
	add.s64 	%rd707, %rd1, %rd706;
	ld.global.f32 	%f1200, [%rd707];
	fma.rn.f32 	%f1508, %f1199, %f1200, %f1198;
	add.s32 	%r1324, %r1324, 2;
$L__BB0_30:
	setp.eq.s32 	%p253, %r18, 0;
	@%p253 bra 	$L__BB0_32;
	add.s32 	%r1083, %r1324, %r38;
	mul.wide.s32 	%rd708, %r1083, 4;
	add.s64 	%rd709, %rd2, %rd708;
	ld.global.f32 	%f1201, [%rd709];
	add.s32 	%r1084, %r1324, %r39;
	mad.lo.s32 	%r1085, %r1084, %r448, %r5;
	mul.wide.u32 	%rd710, %r1085, 4;
	add.s64 	%rd711, %rd1, %rd710;
	ld.global.f32 	%f1202, [%rd711];
	fma.rn.f32 	%f1508, %f1201, %f1202, %f1508;
$L__BB0_32:
	add.s32 	%r1321, %r1321, 1;
	setp.ne.s32 	%p254, %r1321, 4;
	@%p254 bra 	$L__BB0_20;
	shl.b32 	%r1086, %r1320, 3;
	mad.lo.s32 	%r1087, %r1320, -7, %r1086;
	add.s32 	%r1320, %r1087, 1;
	setp.ne.s32 	%p255, %r1320, 4;
	@%p255 bra 	$L__BB0_19;
	max.f32 	%f1204, %f15, 0fFF7FFFFF;
	ld.global.f32 	%f1205, [%rd4+4];
	add.f32 	%f1206, %f1508, %f1205;
	setp.gt.f32 	%p256, %f1206, %f1204;
	selp.f32 	%f30, %f1206, %f1204, %p256;
	mov.f32 	%f1518, 0f00000000;
	mov.b32 	%r1326, 0;
$L__BB0_35:
	add.s32 	%r50, %r9, %r1326;
	mov.b32 	%r1327, 0;
$L__BB0_36:
	add.s32 	%r1090, %r7, %r1327;
	add.s32 	%r52, %r1090, 1;
	max.s32 	%r1091, %r50, %r52;
	setp.ge.s32 	%p258, %r1091, %r447;
	or.pred  	%p259, %p258, %p244;
	@%p259 bra 	$L__BB0_48;
	setp.lt.u32 	%p260, %r11, 7;
	add.s32 	%r1093, %r50, %r10;
	mad.lo.s32 	%r1094, %r1093, %r447, %r52;
	mul.lo.s32 	%r53, %r1094, %r446;
	shl.b32 	%r1095, %r1327, 1;
	shl.b32 	%r1096, %r1326, 3;
	add.s32 	%r1097, %r1096, %r1095;
	mul.lo.s32 	%r54, %r1097, %r446;
	mov.b32 	%r1330, 0;
	@%p260 bra 	$L__BB0_40;
	mov.b32 	%r1328, 0;
$L__BB0_39:
	.pragma "nounroll";
	add.s32 	%r1099, %r1328, %r53;
	mul.wide.s32 	%rd712, %r1099, 4;
	add.s64 	%rd713, %rd2, %rd712;
	ld.global.f32 	%f1208, [%rd713];
	add.s32 	%r1100, %r1328, %r54;
	mad.lo.s32 	%r1101, %r1100, %r448, %r5;
	mul.wide.u32 	%rd714, %r1101, 4;
	add.s64 	%rd715, %rd1, %rd714;
	ld.global.f32 	%f1209, [%rd715];
	fma.rn.f32 	%f1210, %f1208, %f1209, %f1518;
	ld.global.f32 	%f1211, [%rd713+4];
	add.s32 	%r1102, %r1101, %r448;
	mul.wide.u32 	%rd716, %r1102, 4;
	add.s64 	%rd717, %rd1, %rd716;
	ld.global.f32 	%f1212, [%rd717];
	fma.rn.f32 	%f1213, %f1211, %f1212, %f1210;
	ld.global.f32 	%f1214, [%rd713+8];
	add.s32 	%r1103, %r1102, %r448;
	mul.wide.u32 	%rd718, %r1103, 4;
	add.s64 	%rd719, %rd1, %rd718;
	ld.global.f32 	%f1215, [%rd719];
	fma.rn.f32 	%f1216, %f1214, %f1215, %f1213;
	ld.global.f32 	%f1217, [%rd713+12];
	add.s32 	%r1104, %r1103, %r448;
	mul.wide.u32 	%rd720, %r1104, 4;
	add.s64 	%rd721, %rd1, %rd720;
	ld.global.f32 	%f1218, [%rd721];
	fma.rn.f32 	%f1219, %f1217, %f1218, %f1216;
	ld.global.f32 	%f1220, [%rd713+16];
	add.s32 	%r1105, %r1104, %r448;
	mul.wide.u32 	%rd722, %r1105, 4;
	add.s64 	%rd723, %rd1, %rd722;
	ld.global.f32 	%f1221, [%rd723];
	fma.rn.f32 	%f1222, %f1220, %f1221, %f1219;
	ld.global.f32 	%f1223, [%rd713+20];
	add.s32 	%r1106, %r1105, %r448;
	mul.wide.u32 	%rd724, %r1106, 4;
	add.s64 	%rd725, %rd1, %rd724;
	ld.global.f32 	%f1224, [%rd725];
	fma.rn.f32 	%f1225, %f1223, %f1224, %f1222;
	ld.global.f32 	%f1226, [%rd713+24];
	add.s32 	%r1107, %r1106, %r448;
	mul.wide.u32 	%rd726, %r1107, 4;
	add.s64 	%rd727, %rd1, %rd726;
	ld.global.f32 	%f1227, [%rd727];
	fma.rn.f32 	%f1228, %f1226, %f1227, %f1225;
	ld.global.f32 	%f1229, [%rd713+28];
	add.s32 	%r1108, %r1107, %r448;
	mul.wide.u32 	%rd728, %r1108, 4;
	add.s64 	%rd729, %rd1, %rd728;
	ld.global.f32 	%f1230, [%rd729];
	fma.rn.f32 	%f1518, %f1229, %f1230, %f1228;
	add.s32 	%r1328, %r1328, 8;
	setp.ne.s32 	%p261, %r1328, %r17;
	mov.u32 	%r1330, %r17;
	@%p261 bra 	$L__BB0_39;
$L__BB0_40:
	setp.eq.s32 	%p262, %r12, 0;
	@%p262 bra 	$L__BB0_48;
	setp.lt.u32 	%p263, %r13, 3;
	@%p263 bra 	$L__BB0_43;
	add.s32 	%r1109, %r1330, %r53;
	mul.wide.s32 	%rd730, %r1109, 4;
	add.s64 	%rd731, %rd2, %rd730;
	ld.global.f32 	%f1232, [%rd731];
	add.s32 	%r1110, %r1330, %r54;
	mad.lo.s32 	%r1111, %r1110, %r448, %r5;
	mul.wide.u32 	%rd732, %r1111, 4;
	add.s64 	%rd733, %rd1, %rd732;
	ld.global.f32 	%f1233, [%rd733];
	fma.rn.f32 	%f1234, %f1232, %f1233, %f1518;
	ld.global.f32 	%f1235, [%rd731+4];
	add.s32 	%r1112, %r1111, %r448;
	mul.wide.u32 	%rd734, %r1112, 4;
	add.s64 	%rd735, %rd1, %rd734;
	ld.global.f32 	%f1236, [%rd735];
	fma.rn.f32 	%f1237, %f1235, %f1236, %f1234;
	ld.global.f32 	%f1238, [%rd731+8];
	add.s32 	%r1113, %r1112, %r448;
	mul.wide.u32 	%rd736, %r1113, 4;
	add.s64 	%rd737, %rd1, %rd736;
	ld.global.f32 	%f1239, [%rd737];
	fma.rn.f32 	%f1240, %f1238, %f1239, %f1237;
	ld.global.f32 	%f1241, [%rd731+12];
	add.s32 	%r1114, %r1113, %r448;
	mul.wide.u32 	%rd738, %r1114, 4;
	add.s64 	%rd739, %rd1, %rd738;
	ld.global.f32 	%f1242, [%rd739];
	fma.rn.f32 	%f1518, %f1241, %f1242, %f1240;
	add.s32 	%r1330, %r1330, 4;
$L__BB0_43:
	setp.eq.s32 	%p264, %r14, 0;
	@%p264 bra 	$L__BB0_48;
	setp.eq.s32 	%p265, %r15, 0;
	@%p265 bra 	$L__BB0_46;
	add.s32 	%r1115, %r1330, %r53;
	mul.wide.s32 	%rd740, %r1115, 4;
	add.s64 	%rd741, %rd2, %rd740;
	ld.global.f32 	%f1244, [%rd741];
	add.s32 	%r1116, %r1330, %r54;
	mad.lo.s32 	%r1117, %r1116, %r448, %r5;
	mul.wide.u32 	%rd742, %r1117, 4;
	add.s64 	%rd743, %rd1, %rd742;
	ld.global.f32 	%f1245, [%rd743];
	fma.rn.f32 	%f1246, %f1244, %f1245, %f1518;
	ld.global.f32 	%f1247, [%rd741+4];
	add.s32 	%r1118, %r1117, %r448;
	mul.wide.u32 	%rd744, %r1118, 4;
	add.s64 	%rd745, %rd1, %rd744;
	ld.global.f32 	%f1248, [%rd745];
	fma.rn.f32 	%f1518, %f1247, %f1248, %f1246;
	add.s32 	%r1330, %r1330, 2;
$L__BB0_46:
	setp.eq.s32 	%p266, %r18, 0;
	@%p266 bra 	$L__BB0_48;
	add.s32 	%r1119, %r1330, %r53;
	mul.wide.s32 	%rd746, %r1119, 4;
	add.s64 	%rd747, %rd2, %rd746;
	ld.global.f32 	%f1249, [%rd747];
	add.s32 	%r1120, %r1330, %r54;
	mad.lo.s32 	%r1121, %r1120, %r448, %r5;
	mul.wide.u32 	%rd748, %r1121, 4;
	add.s64 	%rd749, %rd1, %rd748;
	ld.global.f32 	%f1250, [%rd749];
	fma.rn.f32 	%f1518, %f1249, %f1250, %f1518;
$L__BB0_48:
	add.s32 	%r1327, %r1327, 1;
	setp.ne.s32 	%p267, %r1327, 4;
	@%p267 bra 	$L__BB0_36;
	add.s32 	%r1326, %r1326, 1;
	setp.ne.s32 	%p268, %r1326, 4;
	@%p268 bra 	$L__BB0_35;
	shl.b32 	%r1123, %r5, 1;
	mad.lo.s32 	%r1124, %r6, %r16, %r1123;
	add.s32 	%r1125, %r1124, %r6;
	mul.wide.u32 	%rd750, %r1125, 4;
	add.s64 	%rd5, %rd3, %rd750;
	ld.global.f32 	%f1252, [%rd5];
	add.f32 	%f1253, %f1518, %f1252;
	setp.gt.f32 	%p269, %f1253, %f30;
	selp.f32 	%f45, %f1253, %f30, %p269;
	mov.f32 	%f1528, 0f00000000;
	mov.b32 	%r1332, 0;
$L__BB0_51:
	add.s32 	%r65, %r9, %r1332;
	mov.b32 	%r1333, 0;
$L__BB0_52:
	add.s32 	%r1127, %r7, %r1333;
	add.s32 	%r67, %r1127, 1;
	max.s32 	%r1128, %r65, %r67;
	setp.ge.s32 	%p271, %r1128, %r447;
	or.pred  	%p272, %p271, %p244;
	@%p272 bra 	$L__BB0_64;
	setp.lt.u32 	%p273, %r11, 7;
	add.s32 	%r1130, %r65, %r10;
	mad.lo.s32 	%r1131, %r1130, %r447, %r67;
	mul.lo.s32 	%r68, %r1131, %r446;
	shl.b32 	%r1132, %r1333, 1;
	shl.b32 	%r1133, %r1332, 3;
	add.s32 	%r1134, %r1133, %r1132;
	or.b32  	%r1135, %r1134, 1;
	mul.lo.s32 	%r69, %r1135, %r446;
	mov.b32 	%r1336, 0;
	@%p273 bra 	$L__BB0_56;
	mov.b32 	%r1334, 0;
$L__BB0_55:
	.pragma "nounroll";
	add.s32 	%r1137, %r1334, %r68;
	mul.wide.s32 	%rd751, %r1137, 4;
	add.s64 	%rd752, %rd2, %rd751;
	ld.global.f32 	%f1255, [%rd752];
	add.s32 	%r1138, %r1334, %r69;
	mad.lo.s32 	%r1139, %r1138, %r448, %r5;
	mul.wide.u32 	%rd753, %r1139, 4;
	add.s64 	%rd754, %rd1, %rd753;
	ld.global.f32 	%f1256, [%rd754];
	fma.rn.f32 	%f1257, %f1255, %f1256, %f1528;
	ld.global.f32 	%f1258, [%rd752+4];
	add.s32 	%r1140, %r1139, %r448;
	mul.wide.u32 	%rd755, %r1140, 4;
	add.s64 	%rd756, %rd1, %rd755;
	ld.global.f32 	%f1259, [%rd756];
	fma.rn.f32 	%f1260, %f1258, %f1259, %f1257;
	ld.global.f32 	%f1261, [%rd752+8];
	add.s32 	%r1141, %r1140, %r448;
	mul.wide.u32 	%rd757, %r1141, 4;
	add.s64 	%rd758, %rd1, %rd757;
	ld.global.f32 	%f1262, [%rd758];
	fma.rn.f32 	%f1263, %f1261, %f1262, %f1260;
	ld.global.f32 	%f1264, [%rd752+12];
	add.s32 	%r1142, %r1141, %r448;
	mul.wide.u32 	%rd759, %r1142, 4;
	add.s64 	%rd760, %rd1, %rd759;
	ld.global.f32 	%f1265, [%rd760];
	fma.rn.f32 	%f1266, %f1264, %f1265, %f1263;
	ld.global.f32 	%f1267, [%rd752+16];
	add.s32 	%r1143, %r1142, %r448;
	mul.wide.u32 	%rd761, %r1143, 4;
	add.s64 	%rd762, %rd1, %rd761;
	ld.global.f32 	%f1268, [%rd762];
	fma.rn.f32 	%f1269, %f1267, %f1268, %f1266;
	ld.global.f32 	%f1270, [%rd752+20];
	add.s32 	%r1144, %r1143, %r448;
	mul.wide.u32 	%rd763, %r1144, 4;
	add.s64 	%rd764, %rd1, %rd763;
	ld.global.f32 	%f1271, [%rd764];
	fma.rn.f32 	%f1272, %f1270, %f1271, %f1269;
	ld.global.f32 	%f1273, [%rd752+24];
	add.s32 	%r1145, %r1144, %r448;
	mul.wide.u32 	%rd765, %r1145, 4;
	add.s64 	%rd766, %rd1, %rd765;
	ld.global.f32 	%f1274, [%rd766];
	fma.rn.f32 	%f1275, %f1273, %f1274, %f1272;
	ld.global.f32 	%f1276, [%rd752+28];
	add.s32 	%r1146, %r1145, %r448;
	mul.wide.u32 	%rd767, %r1146, 4;
	add.s64 	%rd768, %rd1, %rd767;
	ld.global.f32 	%f1277, [%rd768];
	fma.rn.f32 	%f1528, %f1276, %f1277, %f1275;
	add.s32 	%r1334, %r1334, 8;
	setp.ne.s32 	%p274, %r1334, %r17;
	mov.u32 	%r1336, %r17;
	@%p274 bra 	$L__BB0_55;
$L__BB0_56:
	setp.eq.s32 	%p275, %r12, 0;
	@%p275 bra 	$L__BB0_64;
	setp.lt.u32 	%p276, %r13, 3;
	@%p276 bra 	$L__BB0_59;
	add.s32 	%r1147, %r1336, %r68;
	mul.wide.s32 	%rd769, %r1147, 4;
	add.s64 	%rd770, %rd2, %rd769;
	ld.global.f32 	%f1279, [%rd770];
	add.s32 	%r1148, %r1336, %r69;
	mad.lo.s32 	%r1149, %r1148, %r448, %r5;
	mul.wide.u32 	%rd771, %r1149, 4;
	add.s64 	%rd772, %rd1, %rd771;
	ld.global.f32 	%f1280, [%rd772];
	fma.rn.f32 	%f1281, %f1279, %f1280, %f1528;
	ld.global.f32 	%f1282, [%rd770+4];
	add.s32 	%r1150, %r1149, %r448;
	mul.wide.u32 	%rd773, %r1150, 4;
	add.s64 	%rd774, %rd1, %rd773;
	ld.global.f32 	%f1283, [%rd774];
	fma.rn.f32 	%f1284, %f1282, %f1283, %f1281;
	ld.global.f32 	%f1285, [%rd770+8];
	add.s32 	%r1151, %r1150, %r448;
	mul.wide.u32 	%rd775, %r1151, 4;
	add.s64 	%rd776, %rd1, %rd775;
	ld.global.f32 	%f1286, [%rd776];
	fma.rn.f32 	%f1287, %f1285, %f1286, %f1284;
	ld.global.f32 	%f1288, [%rd770+12];
	add.s32 	%r1152, %r1151, %r448;
	mul.wide.u32 	%rd777, %r1152, 4;
	add.s64 	%rd778, %rd1, %rd777;
	ld.global.f32 	%f1289, [%rd778];
	fma.rn.f32 	%f1528, %f1288, %f1289, %f1287;
	add.s32 	%r1336, %r1336, 4;
$L__BB0_59:
	setp.eq.s32 	%p277, %r14, 0;
	@%p277 bra 	$L__BB0_64;
	setp.eq.s32 	%p278, %r15, 0;
	@%p278 bra 	$L__BB0_62;
	add.s32 	%r1153, %r1336, %r68;
	mul.wide.s32 	%rd779, %r1153, 4;
	add.s64 	%rd780, %rd2, %rd779;
	ld.global.f32 	%f1291, [%rd780];
	add.s32 	%r1154, %r1336, %r69;
	mad.lo.s32 	%r1155, %r1154, %r448, %r5;
	mul.wide.u32 	%rd781, %r1155, 4;
	add.s64 	%rd782, %rd1, %rd781;
	ld.global.f32 	%f1292, [%rd782];
	fma.rn.f32 	%f1293, %f1291, %f1292, %f1528;
	ld.global.f32 	%f1294, [%rd780+4];
	add.s32 	%r1156, %r1155, %r448;
	mul.wide.u32 	%rd783, %r1156, 4;
	add.s64 	%rd784, %rd1, %rd783;
	ld.global.f32 	%f1295, [%rd784];
	fma.rn.f32 	%f1528, %f1294, %f1295, %f1293;
	add.s32 	%r1336, %r1336, 2;
$L__BB0_62:
	setp.eq.s32 	%p279, %r18, 0;
	@%p279 bra 	$L__BB0_64;
	add.s32 	%r1157, %r1336, %r68;
	mul.wide.s32 	%rd785, %r1157, 4;
	add.s64 	%rd786, %rd2, %rd785;
	ld.global.f32 	%f1296, [%rd786];
	add.s32 	%r1158, %r1336, %r69;
	mad.lo.s32 	%r1159, %r1158, %r448, %r5;
	mul.wide.u32 	%rd787, %r1159, 4;
	add.s64 	%rd788, %rd1, %rd787;
	ld.global.f32 	%f1297, [%rd788];
	fma.rn.f32 	%f1528, %f1296, %f1297, %f1528;
$L__BB0_64:
	add.s32 	%r1333, %r1333, 1;
	setp.ne.s32 	%p280, %r1333, 4;
	@%p280 bra 	$L__BB0_52;
	shl.b32 	%r1160, %r1332, 3;
	mad.lo.s32 	%r1161, %r1332, -7, %r1160;
	add.s32 	%r1332, %r1161, 1;
	setp.ne.s32 	%p281, %r1332, 4;
	@%p281 bra 	$L__BB0_51;
	ld.global.f32 	%f1299, [%rd5+4];
	add.f32 	%f1300, %f1528, %f1299;
	setp.gt.f32 	%p282, %f1300, %f45;
	selp.f32 	%f60, %f1300, %f45, %p282;
	add.s32 	%r1163, %r16, %r8;
	shl.b32 	%r1164, %r5, 1;
	mad.lo.s32 	%r79, %r6, %r1163, %r1164;
	mov.f32 	%f1538, 0f00000000;
	mov.b32 	%r1338, 0;
$L__BB0_67:
	shl.b32 	%r1166, %r1, 1;
	add.s32 	%r1167, %r1166, %r1338;
	add.s32 	%r81, %r1167, 1;
	add.s32 	%r1168, %r81, %r10;
	mul.lo.s32 	%r82, %r1168, %r447;
	shl.b32 	%r83, %r1338, 3;
	mov.b32 	%r1339, 0;
$L__BB0_68:
	setp.lt.s32 	%p283, %r446, 1;
	add.s32 	%r85, %r7, %r1339;
	max.s32 	%r1169, %r81, %r85;
	setp.ge.s32 	%p284, %r1169, %r447;
	or.pred  	%p285, %p284, %p283;
	@%p285 bra 	$L__BB0_80;
	setp.lt.u32 	%p286, %r11, 7;
	add.s32 	%r1171, %r85, %r82;
	mul.lo.s32 	%r86, %r1171, %r446;
	shl.b32 	%r1172, %r1339, 1;
	add.s32 	%r1173, %r83, %r1172;
	mul.lo.s32 	%r87, %r1173, %r446;
	mov.b32 	%r1342, 0;
	@%p286 bra 	$L__BB0_72;
	mov.b32 	%r1340, 0;
$L__BB0_71:
	.pragma "nounroll";
	add.s32 	%r1175, %r1340, %r86;
	mul.wide.s32 	%rd789, %r1175, 4;
	add.s64 	%rd790, %rd2, %rd789;
	ld.global.f32 	%f1302, [%rd790];
	add.s32 	%r1176, %r1340, %r87;
	mad.lo.s32 	%r1177, %r1176, %r448, %r5;
	mul.wide.u32 	%rd791, %r1177, 4;
	add.s64 	%rd792, %rd1, %rd791;
	ld.global.f32 	%f1303, [%rd792];
	fma.rn.f32 	%f1304, %f1302, %f1303, %f1538;
	ld.global.f32 	%f1305, [%rd790+4];
	add.s32 	%r1178, %r1177, %r448;
	mul.wide.u32 	%rd793, %r1178, 4;
	add.s64 	%rd794, %rd1, %rd793;
	ld.global.f32 	%f1306, [%rd794];
	fma.rn.f32 	%f1307, %f1305, %f1306, %f1304;
	ld.global.f32 	%f1308, [%rd790+8];
	add.s32 	%r1179, %r1178, %r448;
	mul.wide.u32 	%rd795, %r1179, 4;
	add.s64 	%rd796, %rd1, %rd795;
	ld.global.f32 	%f1309, [%rd796];
	fma.rn.f32 	%f1310, %f1308, %f1309, %f1307;
	ld.global.f32 	%f1311, [%rd790+12];
	add.s32 	%r1180, %r1179, %r448;
	mul.wide.u32 	%rd797, %r1180, 4;
	add.s64 	%rd798, %rd1, %rd797;
	ld.global.f32 	%f1312, [%rd798];
	fma.rn.f32 	%f1313, %f1311, %f1312, %f1310;
	ld.global.f32 	%f1314, [%rd790+16];
	add.s32 	%r1181, %r1180, %r448;
	mul.wide.u32 	%rd799, %r1181, 4;
	add.s64 	%rd800, %rd1, %rd799;
	ld.global.f32 	%f1315, [%rd800];
	fma.rn.f32 	%f1316, %f1314, %f1315, %f1313;
	ld.global.f32 	%f1317, [%rd790+20];
	add.s32 	%r1182, %r1181, %r448;
	mul.wide.u32 	%rd801, %r1182, 4;
	add.s64 	%rd802, %rd1, %rd801;
	ld.global.f32 	%f1318, [%rd802];
	fma.rn.f32 	%f1319, %f1317, %f1318, %f1316;
	ld.global.f32 	%f1320, [%rd790+24];
	add.s32 	%r1183, %r1182, %r448;
	mul.wide.u32 	%rd803, %r1183, 4;
	add.s64 	%rd804, %rd1, %rd803;
	ld.global.f32 	%f1321, [%rd804];
	fma.rn.f32 	%f1322, %f1320, %f1321, %f1319;
	ld.global.f32 	%f1323, [%rd790+28];
	add.s32 	%r1184, %r1183, %r448;
	mul.wide.u32 	%rd805, %r1184, 4;
	add.s64 	%rd806, %rd1, %rd805;
	ld.global.f32 	%f1324, [%rd806];
	fma.rn.f32 	%f1538, %f1323, %f1324, %f1322;
	add.s32 	%r1340, %r1340, 8;
	setp.ne.s32 	%p287, %r1340, %r17;
	mov.u32 	%r1342, %r17;
	@%p287 bra 	$L__BB0_71;
$L__BB0_72:
	setp.eq.s32 	%p288, %r12, 0;
	@%p288 bra 	$L__BB0_80;
	setp.lt.u32 	%p289, %r13, 3;
	@%p289 bra 	$L__BB0_75;
	add.s32 	%r1185, %r1342, %r86;
	mul.wide.s32 	%rd807, %r1185, 4;
	add.s64 	%rd808, %rd2, %rd807;
	ld.global.f32 	%f1326, [%rd808];
	add.s32 	%r1186, %r1342, %r87;
	mad.lo.s32 	%r1187, %r1186, %r448, %r5;
	mul.wide.u32 	%rd809, %r1187, 4;
	add.s64 	%rd810, %rd1, %rd809;
	ld.global.f32 	%f1327, [%rd810];
	fma.rn.f32 	%f1328, %f1326, %f1327, %f1538;
	ld.global.f32 	%f1329, [%rd808+4];
	add.s32 	%r1188, %r1187, %r448;
	mul.wide.u32 	%rd811, %r1188, 4;
	add.s64 	%rd812, %rd1, %rd811;
	ld.global.f32 	%f1330, [%rd812];
	fma.rn.f32 	%f1331, %f1329, %f1330, %f1328;
	ld.global.f32 	%f1332, [%rd808+8];
	add.s32 	%r1189, %r1188, %r448;
	mul.wide.u32 	%rd813, %r1189, 4;
	add.s64 	%rd814, %rd1, %rd813;
	ld.global.f32 	%f1333, [%rd814];
	fma.rn.f32 	%f1334, %f1332, %f1333, %f1331;
	ld.global.f32 	%f1335, [%rd808+12];
	add.s32 	%r1190, %r1189, %r448;
	mul.wide.u32 	%rd815, %r1190, 4;
	add.s64 	%rd816, %rd1, %rd815;
	ld.global.f32 	%f1336, [%rd816];
	fma.rn.f32 	%f1538, %f1335, %f1336, %f1334;
	add.s32 	%r1342, %r1342, 4;
$L__BB0_75:
	setp.eq.s32 	%p290, %r14, 0;
	@%p290 bra 	$L__BB0_80;
	setp.eq.s32 	%p291, %r15, 0;
	@%p291 bra 	$L__BB0_78;
	add.s32 	%r1191, %r1342, %r86;
	mul.wide.s32 	%rd817, %r1191, 4;
	add.s64 	%rd818, %rd2, %rd817;
	ld.global.f32 	%f1338, [%rd818];
	add.s32 	%r1192, %r1342, %r87;
	mad.lo.s32 	%r1193, %r1192, %r448, %r5;
	mul.wide.u32 	%rd819, %r1193, 4;
	add.s64 	%rd820, %rd1, %rd819;
	ld.global.f32 	%f1339, [%rd820];
	fma.rn.f32 	%f1340, %f1338, %f1339, %f1538;
	ld.global.f32 	%f1341, [%rd818+4];
	add.s32 	%r1194, %r1193, %r448;
	mul.wide.u32 	%rd821, %r1194, 4;
	add.s64 	%rd822, %rd1, %rd821;
	ld.global.f32 	%f1342, [%rd822];
	fma.rn.f32 	%f1538, %f1341, %f1342, %f1340;
	add.s32 	%r1342, %r1342, 2;
$L__BB0_78:
	setp.eq.s32 	%p292, %r18, 0;
	@%p292 bra 	$L__BB0_80;
	add.s32 	%r1195, %r1342, %r86;
	mul.wide.s32 	%rd823, %r1195, 4;
	add.s64 	%rd824, %rd2, %rd823;
	ld.global.f32 	%f1343, [%rd824];
	add.s32 	%r1196, %r1342, %r87;
	mad.lo.s32 	%r1197, %r1196, %r448, %r5;
	mul.wide.u32 	%rd825, %r1197, 4;
	add.s64 	%rd826, %rd1, %rd825;
	ld.global.f32 	%f1344, [%rd826];
	fma.rn.f32 	%f1538, %f1343, %f1344, %f1538;
$L__BB0_80:
	add.s32 	%r1339, %r1339, 1;
	setp.ne.s32 	%p293, %r1339, 4;
	@%p293 bra 	$L__BB0_68;
	add.s32 	%r1338, %r1338, 1;
	setp.ne.s32 	%p294, %r1338, 4;
	@%p294 bra 	$L__BB0_67;
	mul.wide.u32 	%rd827, %r79, 4;
	add.s64 	%rd6, %rd3, %rd827;
	ld.global.f32 	%f1346, [%rd6];
	add.f32 	%f1347, %f1538, %f1346;
	setp.gt.f32 	%p295, %f1347, %f60;
	selp.f32 	%f75, %f1347, %f60, %p295;
	mov.f32 	%f1548, 0f00000000;
	mov.b32 	%r1344, 0;
	shl.b32 	%r1200, %r1, 1;
$L__BB0_83:
	add.s32 	%r1201, %r1200, %r1344;
	add.s32 	%r98, %r1201, 1;
	mov.b32 	%r1345, 0;
$L__BB0_84:
	setp.lt.s32 	%p296, %r446, 1;
	add.s32 	%r100, %r7, %r1345;
	max.s32 	%r1202, %r98, %r100;
	setp.ge.s32 	%p297, %r1202, %r447;
	or.pred  	%p298, %p297, %p296;
	@%p298 bra 	$L__BB0_96;
	setp.lt.u32 	%p299, %r11, 7;
	add.s32 	%r1204, %r98, %r10;
	mad.lo.s32 	%r1205, %r1204, %r447, %r100;
	mul.lo.s32 	%r101, %r1205, %r446;
	shl.b32 	%r1206, %r1345, 1;
	shl.b32 	%r1207, %r1344, 3;
	add.s32 	%r1208, %r1207, %r1206;
	or.b32  	%r1209, %r1208, 1;
	mul.lo.s32 	%r102, %r1209, %r446;
	mov.b32 	%r1348, 0;
	@%p299 bra 	$L__BB0_88;
	mov.b32 	%r1346, 0;
$L__BB0_87:
	.pragma "nounroll";
	add.s32 	%r1211, %r1346, %r101;
	mul.wide.s32 	%rd828, %r1211, 4;
	add.s64 	%rd829, %rd2, %rd828;
	ld.global.f32 	%f1349, [%rd829];
	add.s32 	%r1212, %r1346, %r102;
	mad.lo.s32 	%r1213, %r1212, %r448, %r5;
	mul.wide.u32 	%rd830, %r1213, 4;
	add.s64 	%rd831, %rd1, %rd830;
	ld.global.f32 	%f1350, [%rd831];
	fma.rn.f32 	%f1351, %f1349, %f1350, %f1548;
	ld.global.f32 	%f1352, [%rd829+4];
	add.s32 	%r1214, %r1213, %r448;
	mul.wide.u32 	%rd832, %r1214, 4;
	add.s64 	%rd833, %rd1, %rd832;
	ld.global.f32 	%f1353, [%rd833];
	fma.rn.f32 	%f1354, %f1352, %f1353, %f1351;
	ld.global.f32 	%f1355, [%rd829+8];
	add.s32 	%r1215, %r1214, %r448;
	mul.wide.u32 	%rd834, %r1215, 4;
	add.s64 	%rd835, %rd1, %rd834;
	ld.global.f32 	%f1356, [%rd835];
	fma.rn.f32 	%f1357, %f1355, %f1356, %f1354;
	ld.global.f32 	%f1358, [%rd829+12];
	add.s32 	%r1216, %r1215, %r448;
	mul.wide.u32 	%rd836, %r1216, 4;
	add.s64 	%rd837, %rd1, %rd836;
	ld.global.f32 	%f1359, [%rd837];
	fma.rn.f32 	%f1360, %f1358, %f1359, %f1357;
	ld.global.f32 	%f1361, [%rd829+16];
	add.s32 	%r1217, %r1216, %r448;
	mul.wide.u32 	%rd838, %r1217, 4;
	add.s64 	%rd839, %rd1, %rd838;
	ld.global.f32 	%f1362, [%rd839];
	fma.rn.f32 	%f1363, %f1361, %f1362, %f1360;
	ld.global.f32 	%f1364, [%rd829+20];
	add.s32 	%r1218, %r1217, %r448;
	mul.wide.u32 	%rd840, %r1218, 4;
	add.s64 	%rd841, %rd1, %rd840;
	ld.global.f32 	%f1365, [%rd841];
	fma.rn.f32 	%f1366, %f1364, %f1365, %f1363;
	ld.global.f32 	%f1367, [%rd829+24];
	add.s32 	%r1219, %r1218, %r448;
	mul.wide.u32 	%rd842, %r1219, 4;
	add.s64 	%rd843, %rd1, %rd842;
	ld.global.f32 	%f1368, [%rd843];
	fma.rn.f32 	%f1369, %f1367, %f1368, %f1366;
	ld.global.f32 	%f1370, [%rd829+28];
	add.s32 	%r1220, %r1219, %r448;
	mul.wide.u32 	%rd844, %r1220, 4;
	add.s64 	%rd845, %rd1, %rd844;
	ld.global.f32 	%f1371, [%rd845];
	fma.rn.f32 	%f1548, %f1370, %f1371, %f1369;
	add.s32 	%r1346, %r1346, 8;
	setp.ne.s32 	%p300, %r1346, %r17;
	mov.u32 	%r1348, %r17;
	@%p300 bra 	$L__BB0_87;
$L__BB0_88:
	setp.eq.s32 	%p301, %r12, 0;
	@%p301 bra 	$L__BB0_96;
	setp.lt.u32 	%p302, %r13, 3;
	@%p302 bra 	$L__BB0_91;
	add.s32 	%r1221, %r1348, %r101;
	mul.wide.s32 	%rd846, %r1221, 4;
	add.s64 	%rd847, %rd2, %rd846;
	ld.global.f32 	%f1373, [%rd847];
	add.s32 	%r1222, %r1348, %r102;
	mad.lo.s32 	%r1223, %r1222, %r448, %r5;
	mul.wide.u32 	%rd848, %r1223, 4;
	add.s64 	%rd849, %rd1, %rd848;
	ld.global.f32 	%f1374, [%rd849];
	fma.rn.f32 	%f1375, %f1373, %f1374, %f1548;
	ld.global.f32 	%f1376, [%rd847+4];
	add.s32 	%r1224, %r1223, %r448;
	mul.wide.u32 	%rd850, %r1224, 4;
	add.s64 	%rd851, %rd1, %rd850;
	ld.global.f32 	%f1377, [%rd851];
	fma.rn.f32 	%f1378, %f1376, %f1377, %f1375;
	ld.global.f32 	%f1379, [%rd847+8];
	add.s32 	%r1225, %r1224, %r448;
	mul.wide.u32 	%rd852, %r1225, 4;
	add.s64 	%rd853, %rd1, %rd852;
	ld.global.f32 	%f1380, [%rd853];
	fma.rn.f32 	%f1381, %f1379, %f1380, %f1378;
	ld.global.f32 	%f1382, [%rd847+12];
	add.s32 	%r1226, %r1225, %r448;
	mul.wide.u32 	%rd854, %r1226, 4;
	add.s64 	%rd855, %rd1, %rd854;
	ld.global.f32 	%f1383, [%rd855];
	fma.rn.f32 	%f1548, %f1382, %f1383, %f1381;
	add.s32 	%r1348, %r1348, 4;
$L__BB0_91:
	setp.eq.s32 	%p303, %r14, 0;
	@%p303 bra 	$L__BB0_96;
	setp.eq.s32 	%p304, %r15, 0;
	@%p304 bra 	$L__BB0_94;
	add.s32 	%r1227, %r1348, %r101;
	mul.wide.s32 	%rd856, %r1227, 4;
	add.s64 	%rd857, %rd2, %rd856;
	ld.global.f32 	%f1385, [%rd857];
	add.s32 	%r1228, %r1348, %r102;
	mad.lo.s32 	%r1229, %r1228, %r448, %r5;
	mul.wide.u32 	%rd858, %r1229, 4;
	add.s64 	%rd859, %rd1, %rd858;
	ld.global.f32 	%f1386, [%rd859];
	fma.rn.f32 	%f1387, %f1385, %f1386, %f1548;
	ld.global.f32 	%f1388, [%rd857+4];
	add.s32 	%r1230, %r1229, %r448;
	mul.wide.u32 	%rd860, %r1230, 4;
	add.s64 	%rd861, %rd1, %rd860;
	ld.global.f32 	%f1389, [%rd861];
	fma.rn.f32 	%f1548, %f1388, %f1389, %f1387;
	add.s32 	%r1348, %r1348, 2;
$L__BB0_94:
	setp.eq.s32 	%p305, %r18, 0;
	@%p305 bra 	$L__BB0_96;
	add.s32 	%r1231, %r1348, %r101;
	mul.wide.s32 	%rd862, %r1231, 4;
	add.s64 	%rd863, %rd2, %rd862;
	ld.global.f32 	%f1390, [%rd863];
	add.s32 	%r1232, %r1348, %r102;
	mad.lo.s32 	%r1233, %r1232, %r448, %r5;
	mul.wide.u32 	%rd864, %r1233, 4;
	add.s64 	%rd865, %rd1, %rd864;
	ld.global.f32 	%f1391, [%rd865];
	fma.rn.f32 	%f1548, %f1390, %f1391, %f1548;
$L__BB0_96:
	add.s32 	%r1345, %r1345, 1;
	setp.ne.s32 	%p306, %r1345, 4;
	@%p306 bra 	$L__BB0_84;
	shl.b32 	%r1234, %r1344, 3;
	mad.lo.s32 	%r1235, %r1344, -7, %r1234;
	add.s32 	%r1344, %r1235, 1;
	setp.ne.s32 	%p307, %r1344, 4;
	@%p307 bra 	$L__BB0_83;
	ld.global.f32 	%f1393, [%rd6+4];
	add.f32 	%f1394, %f1548, %f1393;
	setp.gt.f32 	%p308, %f1394, %f75;
	selp.f32 	%f90, %f1394, %f75, %p308;
	add.s32 	%r112, %r79, %r6;
	mov.f32 	%f1558, 0f00000000;
	mov.b32 	%r1350, 0;
$L__BB0_99:
	shl.b32 	%r1238, %r1, 1;
	add.s32 	%r1239, %r1238, %r1350;
	add.s32 	%r114, %r1239, 1;
	add.s32 	%r1240, %r114, %r10;
	mul.lo.s32 	%r115, %r1240, %r447;
	shl.b32 	%r116, %r1350, 3;
	mov.b32 	%r1351, 0;
$L__BB0_100:
	setp.lt.s32 	%p309, %r446, 1;
	shl.b32 	%r1241, %r1011, 1;
	add.s32 	%r1242, %r1241, %r1351;
	add.s32 	%r118, %r1242, 1;
	max.s32 	%r1243, %r114, %r118;
	setp.ge.s32 	%p310, %r1243, %r447;
	or.pred  	%p311, %p310, %p309;
	@%p311 bra 	$L__BB0_112;
	setp.lt.u32 	%p312, %r11, 7;
	add.s32 	%r1245, %r118, %r115;
	mul.lo.s32 	%r119, %r1245, %r446;
	shl.b32 	%r1246, %r1351, 1;
	add.s32 	%r1247, %r116, %r1246;
	mul.lo.s32 	%r120, %r1247, %r446;
	mov.b32 	%r1354, 0;
	@%p312 bra 	$L__BB0_104;
	mov.b32 	%r1352, 0;
$L__BB0_103:
	.pragma "nounroll";
	add.s32 	%r1249, %r1352, %r119;
	mul.wide.s32 	%rd866, %r1249, 4;
	add.s64 	%rd867, %rd2, %rd866;
	ld.global.f32 	%f1396, [%rd867];
	add.s32 	%r1250, %r1352, %r120;
	mad.lo.s32 	%r1251, %r1250, %r448, %r5;
	mul.wide.u32 	%rd868, %r1251, 4;
	add.s64 	%rd869, %rd1, %rd868;
	ld.global.f32 	%f1397, [%rd869];
	fma.rn.f32 	%f1398, %f1396, %f1397, %f1558;
	ld.global.f32 	%f1399, [%rd867+4];
	add.s32 	%r1252, %r1251, %r448;
	mul.wide.u32 	%rd870, %r1252, 4;
	add.s64 	%rd871, %rd1, %rd870;
	ld.global.f32 	%f1400, [%rd871];
	fma.rn.f32 	%f1401, %f1399, %f1400, %f1398;
	ld.global.f32 	%f1402, [%rd867+8];
	add.s32 	%r1253, %r1252, %r448;
	mul.wide.u32 	%rd872, %r1253, 4;
	add.s64 	%rd873, %rd1, %rd872;
	ld.global.f32 	%f1403, [%rd873];
	fma.rn.f32 	%f1404, %f1402, %f1403, %f1401;
	ld.global.f32 	%f1405, [%rd867+12];
	add.s32 	%r1254, %r1253, %r448;
	mul.wide.u32 	%rd874, %r1254, 4;
	add.s64 	%rd875, %rd1, %rd874;
	ld.global.f32 	%f1406, [%rd875];
	fma.rn.f32 	%f1407, %f1405, %f1406, %f1404;
	ld.global.f32 	%f1408, [%rd867+16];
	add.s32 	%r1255, %r1254, %r448;
	mul.wide.u32 	%rd876, %r1255, 4;
	add.s64 	%rd877, %rd1, %rd876;
	ld.global.f32 	%f1409, [%rd877];
	fma.rn.f32 	%f1410, %f1408, %f1409, %f1407;
	ld.global.f32 	%f1411, [%rd867+20];
	add.s32 	%r1256, %r1255, %r448;
	mul.wide.u32 	%rd878, %r1256, 4;
	add.s64 	%rd879, %rd1, %rd878;
	ld.global.f32 	%f1412, [%rd879];
	fma.rn.f32 	%f1413, %f1411, %f1412, %f1410;
	ld.global.f32 	%f1414, [%rd867+24];
	add.s32 	%r1257, %r1256, %r448;
	mul.wide.u32 	%rd880, %r1257, 4;
	add.s64 	%rd881, %rd1, %rd880;
	ld.global.f32 	%f1415, [%rd881];
	fma.rn.f32 	%f1416, %f1414, %f1415, %f1413;
	ld.global.f32 	%f1417, [%rd867+28];
	add.s32 	%r1258, %r1257, %r448;
	mul.wide.u32 	%rd882, %r1258, 4;
	add.s64 	%rd883, %rd1, %rd882;
	ld.global.f32 	%f1418, [%rd883];
	fma.rn.f32 	%f1558, %f1417, %f1418, %f1416;
	add.s32 	%r1352, %r1352, 8;
	setp.ne.s32 	%p313, %r1352, %r17;
	mov.u32 	%r1354, %r17;
	@%p313 bra 	$L__BB0_103;
$L__BB0_104:
	setp.eq.s32 	%p314, %r12, 0;
	@%p314 bra 	$L__BB0_112;
	setp.lt.u32 	%p315, %r13, 3;
	@%p315 bra 	$L__BB0_107;
	add.s32 	%r1259, %r1354, %r119;
	mul.wide.s32 	%rd884, %r1259, 4;
	add.s64 	%rd885, %rd2, %rd884;
	ld.global.f32 	%f1420, [%rd885];
	add.s32 	%r1260, %r1354, %r120;
	mad.lo.s32 	%r1261, %r1260, %r448, %r5;
	mul.wide.u32 	%rd886, %r1261, 4;
	add.s64 	%rd887, %rd1, %rd886;
	ld.global.f32 	%f1421, [%rd887];
	fma.rn.f32 	%f1422, %f1420, %f1421, %f1558;
	ld.global.f32 	%f1423, [%rd885+4];
	add.s32 	%r1262, %r1261, %r448;
	mul.wide.u32 	%rd888, %r1262, 4;
	add.s64 	%rd889, %rd1, %rd888;
	ld.global.f32 	%f1424, [%rd889];
	fma.rn.f32 	%f1425, %f1423, %f1424, %f1422;
	ld.global.f32 	%f1426, [%rd885+8];
	add.s32 	%r1263, %r1262, %r448;
	mul.wide.u32 	%rd890, %r1263, 4;
	add.s64 	%rd891, %rd1, %rd890;
	ld.global.f32 	%f1427, [%rd891];
	fma.rn.f32 	%f1428, %f1426, %f1427, %f1425;
	ld.global.f32 	%f1429, [%rd885+12];
	add.s32 	%r1264, %r1263, %r448;
	mul.wide.u32 	%rd892, %r1264, 4;
	add.s64 	%rd893, %rd1, %rd892;
	ld.global.f32 	%f1430, [%rd893];
	fma.rn.f32 	%f1558, %f1429, %f1430, %f1428;
	add.s32 	%r1354, %r1354, 4;
$L__BB0_107:
	setp.eq.s32 	%p316, %r14, 0;
	@%p316 bra 	$L__BB0_112;
	setp.eq.s32 	%p317, %r15, 0;
	@%p317 bra 	$L__BB0_110;
	add.s32 	%r1265, %r1354, %r119;
	mul.wide.s32 	%rd894, %r1265, 4;
	add.s64 	%rd895, %rd2, %rd894;
	ld.global.f32 	%f1432, [%rd895];
	add.s32 	%r1266, %r1354, %r120;
	mad.lo.s32 	%r1267, %r1266, %r448, %r5;
	mul.wide.u32 	%rd896, %r1267, 4;
	add.s64 	%rd897, %rd1, %rd896;
	ld.global.f32 	%f1433, [%rd897];
	fma.rn.f32 	%f1434, %f1432, %f1433, %f1558;
	ld.global.f32 	%f1435, [%rd895+4];
	add.s32 	%r1268, %r1267, %r448;
	mul.wide.u32 	%rd898, %r1268, 4;
	add.s64 	%rd899, %rd1, %rd898;
	ld.global.f32 	%f1436, [%rd899];
	fma.rn.f32 	%f1558, %f1435, %f1436, %f1434;
	add.s32 	%r1354, %r1354, 2;
$L__BB0_110:
	setp.eq.s32 	%p318, %r18, 0;
	@%p318 bra 	$L__BB0_112;
	add.s32 	%r1269, %r1354, %r119;
	mul.wide.s32 	%rd900, %r1269, 4;
	add.s64 	%rd901, %rd2, %rd900;
	ld.global.f32 	%f1437, [%rd901];
	add.s32 	%r1270, %r1354, %r120;
	mad.lo.s32 	%r1271, %r1270, %r448, %r5;
	mul.wide.u32 	%rd902, %r1271, 4;
	add.s64 	%rd903, %rd1, %rd902;
	ld.global.f32 	%f1438, [%rd903];
	fma.rn.f32 	%f1558, %f1437, %f1438, %f1558;
$L__BB0_112:
	add.s32 	%r1351, %r1351, 1;
	setp.ne.s32 	%p319, %r1351, 4;
	@%p319 bra 	$L__BB0_100;
	add.s32 	%r1350, %r1350, 1;
	setp.ne.s32 	%p320, %r1350, 4;
	@%p320 bra 	$L__BB0_99;
	mul.wide.u32 	%rd904, %r112, 4;
	add.s64 	%rd7, %rd3, %rd904;
	ld.global.f32 	%f1440, [%rd7];
	add.f32 	%f1441, %f1558, %f1440;
	setp.gt.f32 	%p321, %f1441, %f90;
	selp.f32 	%f105, %f1441, %f90, %p321;
	shl.b32 	%r130, %r448, 3;
	mov.f32 	%f1568, 0f00000000;
	mov.b32 	%r1356, 0;
	shl.b32 	%r1274, %r1, 1;
$L__BB0_115:
	add.s32 	%r1275, %r1274, %r1356;
	add.s32 	%r132, %r1275, 1;
	mov.b32 	%r1357, 0;
$L__BB0_116:
	setp.lt.s32 	%p322, %r446, 1;
	shl.b32 	%r1276, %r1011, 1;
	add.s32 	%r1277, %r1276, %r1357;
	add.s32 	%r134, %r1277, 1;
	max.s32 	%r1278, %r132, %r134;
	setp.ge.s32 	%p323, %r1278, %r447;
	or.pred  	%p324, %p323, %p322;
	@%p324 bra 	$L__BB0_128;
	setp.lt.u32 	%p325, %r11, 7;
	add.s32 	%r1280, %r132, %r10;
	mad.lo.s32 	%r1281, %r1280, %r447, %r134;
	mul.lo.s32 	%r135, %r1281, %r446;
	shl.b32 	%r1282, %r1357, 1;
	shl.b32 	%r1283, %r1356, 3;
	add.s32 	%r1284, %r1283, %r1282;
	or.b32  	%r1285, %r1284, 1;
	mul.lo.s32 	%r136, %r1285, %r446;
	mov.b32 	%r1369, 0;
	@%p325 bra 	$L__BB0_120;
	and.b32  	%r1286, %r446, 2147483640;
	neg.s32 	%r1367, %r1286;
	sub.s32 	%r1287, %r136, %r4;
	mul.lo.s32 	%r1288, %r448, %r1287;
	add.s32 	%r1289, %r1288, %r448;
	add.s32 	%r1366, %r3, %r1289;
	add.s32 	%r1290, %r1287, 2;
	mad.lo.s32 	%r1365, %r448, %r1290, %r3;
	add.s32 	%r1291, %r1287, 3;
	mad.lo.s32 	%r1364, %r448, %r1291, %r3;
	add.s32 	%r1292, %r1287, 4;
	mad.lo.s32 	%r1363, %r448, %r1292, %r3;
	add.s32 	%r1293, %r1287, 5;
	mad.lo.s32 	%r1362, %r448, %r1293, %r3;
	add.s32 	%r1294, %r1287, 6;
	mad.lo.s32 	%r1361, %r448, %r1294, %r3;
	add.s32 	%r1295, %r1287, 7;
	mad.lo.s32 	%r1360, %r448, %r1295, %r3;
	add.s32 	%r1359, %r3, %r1288;
	mov.u32 	%r1358, %r135;
$L__BB0_119:
	.pragma "nounroll";
	mul.wide.s32 	%rd905, %r1358, 4;
	add.s64 	%rd906, %rd2, %rd905;
	ld.global.f32 	%f1443, [%rd906];
	mul.wide.u32 	%rd907, %r1359, 4;
	add.s64 	%rd908, %rd1, %rd907;
	ld.global.f32 	%f1444, [%rd908];
	fma.rn.f32 	%f1445, %f1443, %f1444, %f1568;
	ld.global.f32 	%f1446, [%rd906+4];
	mul.wide.u32 	%rd909, %r1366, 4;
	add.s64 	%rd910, %rd1, %rd909;
	ld.global.f32 	%f1447, [%rd910];
	fma.rn.f32 	%f1448, %f1446, %f1447, %f1445;
	ld.global.f32 	%f1449, [%rd906+8];
	mul.wide.u32 	%rd911, %r1365, 4;
	add.s64 	%rd912, %rd1, %rd911;
	ld.global.f32 	%f1450, [%rd912];
	fma.rn.f32 	%f1451, %f1449, %f1450, %f1448;
	ld.global.f32 	%f1452, [%rd906+12];
	mul.wide.u32 	%rd913, %r1364, 4;
	add.s64 	%rd914, %rd1, %rd913;
	ld.global.f32 	%f1453, [%rd914];
	fma.rn.f32 	%f1454, %f1452, %f1453, %f1451;
	ld.global.f32 	%f1455, [%rd906+16];
	mul.wide.u32 	%rd915, %r1363, 4;
	add.s64 	%rd916, %rd1, %rd915;
	ld.global.f32 	%f1456, [%rd916];
	fma.rn.f32 	%f1457, %f1455, %f1456, %f1454;
	ld.global.f32 	%f1458, [%rd906+20];
	mul.wide.u32 	%rd917, %r1362, 4;
	add.s64 	%rd918, %rd1, %rd917;
	ld.global.f32 	%f1459, [%rd918];
	fma.rn.f32 	%f1460, %f1458, %f1459, %f1457;
	ld.global.f32 	%f1461, [%rd906+24];
	mul.wide.u32 	%rd919, %r1361, 4;
	add.s64 	%rd920, %rd1, %rd919;
	ld.global.f32 	%f1462, [%rd920];
	fma.rn.f32 	%f1463, %f1461, %f1462, %f1460;
	ld.global.f32 	%f1464, [%rd906+28];
	mul.wide.u32 	%rd921, %r1360, 4;
	add.s64 	%rd922, %rd1, %rd921;
	ld.global.f32 	%f1465, [%rd922];
	fma.rn.f32 	%f1568, %f1464, %f1465, %f1463;
	add.s32 	%r1367, %r1367, 8;
	add.s32 	%r1366, %r1366, %r130;
	add.s32 	%r1365, %r1365, %r130;
	add.s32 	%r1364, %r1364, %r130;
	add.s32 	%r1363, %r1363, %r130;
	add.s32 	%r1362, %r1362, %r130;
	add.s32 	%r1361, %r1361, %r130;
	add.s32 	%r1360, %r1360, %r130;
	add.s32 	%r1359, %r1359, %r130;
	add.s32 	%r1358, %r1358, 8;
	setp.ne.s32 	%p326, %r1367, 0;
	mov.u32 	%r1369, %r17;
	@%p326 bra 	$L__BB0_119;
$L__BB0_120:
	setp.eq.s32 	%p327, %r12, 0;
	@%p327 bra 	$L__BB0_128;
	setp.lt.u32 	%p328, %r13, 3;
	@%p328 bra 	$L__BB0_123;
	add.s32 	%r1296, %r1369, %r135;
	mul.wide.s32 	%rd923, %r1296, 4;
	add.s64 	%rd924, %rd2, %rd923;
	ld.global.f32 	%f1467, [%rd924];
	add.s32 	%r1297, %r1369, %r136;
	mad.lo.s32 	%r1298, %r1297, %r448, %r5;
	mul.wide.u32 	%rd925, %r1298, 4;
	add.s64 	%rd926, %rd1, %rd925;
	ld.global.f32 	%f1468, [%rd926];
	fma.rn.f32 	%f1469, %f1467, %f1468, %f1568;
	ld.global.f32 	%f1470, [%rd924+4];
	add.s32 	%r1299, %r1298, %r448;
	mul.wide.u32 	%rd927, %r1299, 4;
	add.s64 	%rd928, %rd1, %rd927;
	ld.global.f32 	%f1471, [%rd928];
	fma.rn.f32 	%f1472, %f1470, %f1471, %f1469;
	ld.global.f32 	%f1473, [%rd924+8];
	add.s32 	%r1300, %r1299, %r448;
	mul.wide.u32 	%rd929, %r1300, 4;
	add.s64 	%rd930, %rd1, %rd929;
	ld.global.f32 	%f1474, [%rd930];
	fma.rn.f32 	%f1475, %f1473, %f1474, %f1472;
	ld.global.f32 	%f1476, [%rd924+12];
	add.s32 	%r1301, %r1300, %r448;
	mul.wide.u32 	%rd931, %r1301, 4;
	add.s64 	%rd932, %rd1, %rd931;
	ld.global.f32 	%f1477, [%rd932];
	fma.rn.f32 	%f1568, %f1476, %f1477, %f1475;
	add.s32 	%r1369, %r1369, 4;
$L__BB0_123:
	setp.eq.s32 	%p329, %r14, 0;
	@%p329 bra 	$L__BB0_128;
	setp.eq.s32 	%p330, %r15, 0;
	@%p330 bra 	$L__BB0_126;
	add.s32 	%r1302, %r1369, %r135;
	mul.wide.s32 	%rd933, %r1302, 4;
	add.s64 	%rd934, %rd2, %rd933;
	ld.global.f32 	%f1479, [%rd934];
	add.s32 	%r1303, %r1369, %r136;
	mad.lo.s32 	%r1304, %r1303, %r448, %r5;
	mul.wide.u32 	%rd935, %r1304, 4;
	add.s64 	%rd936, %rd1, %rd935;
	ld.global.f32 	%f1480, [%rd936];
	fma.rn.f32 	%f1481, %f1479, %f1480, %f1568;
	ld.global.f32 	%f1482, [%rd934+4];
	add.s32 	%r1305, %r1304, %r448;
	mul.wide.u32 	%rd937, %r1305, 4;
	add.s64 	%rd938, %rd1, %rd937;
	ld.global.f32 	%f1483, [%rd938];
	fma.rn.f32 	%f1568, %f1482, %f1483, %f1481;
	add.s32 	%r1369, %r1369, 2;
$L__BB0_126:
	setp.eq.s32 	%p331, %r18, 0;
	@%p331 bra 	$L__BB0_128;
	add.s32 	%r1306, %r1369, %r135;
	mul.wide.s32 	%rd939, %r1306, 4;
	add.s64 	%rd940, %rd2, %rd939;
	ld.global.f32 	%f1484, [%rd940];
	add.s32 	%r1307, %r1369, %r136;
	mad.lo.s32 	%r1308, %r1307, %r448, %r5;
	mul.wide.u32 	%rd941, %r1308, 4;
	add.s64 	%rd942, %rd1, %rd941;
	ld.global.f32 	%f1485, [%rd942];
	fma.rn.f32 	%f1568, %f1484, %f1485, %f1568;
$L__BB0_128:
	add.s32 	%r1357, %r1357, 1;
	setp.ne.s32 	%p332, %r1357, 4;
	@%p332 bra 	$L__BB0_116;
	shl.b32 	%r1309, %r1356, 3;
	mad.lo.s32 	%r1310, %r1356, -7, %r1309;
	add.s32 	%r1356, %r1310, 1;
	setp.ne.s32 	%p333, %r1356, 4;
	@%p333 bra 	$L__BB0_115;
	ld.param.u64 	%rd947, [maxout_layer_param_3];
	ld.global.f32 	%f1486, [%rd7+4];
	add.f32 	%f1487, %f1568, %f1486;
	setp.gt.f32 	%p334, %f1487, %f105;
	selp.f32 	%f1488, %f1487, %f105, %p334;
	mad.lo.s32 	%r1311, %r4, %r449, %r1;
	mad.lo.s32 	%r1312, %r1311, %r449, %r1011;
	mad.lo.s32 	%r1313, %r1312, %r448, %r5;
	cvta.to.global.u64 	%rd943, %rd947;
	mul.wide.s32 	%rd944, %r1313, 4;
	add.s64 	%rd945, %rd943, %rd944;
	st.global.f32 	[%rd945], %f1488;
	bra.uni 	$L__BB0_391;
$L__BB0_131:
	setp.ne.s32 	%p6, %r452, 2;
	setp.ne.s32 	%p7, %r450, 5;
	setp.ne.s32 	%p8, %r451, 4;
	or.pred  	%p9, %p7, %p8;
	or.pred  	%p10, %p9, %p6;
	@%p10 bra 	$L__BB0_390;
	mov.u32 	%r455, %ctaid.x;
	mov.u32 	%r456, %ntid.x;
	mov.u32 	%r457, %tid.x;
	mad.lo.s32 	%r173, %r455, %r456, %r457;
	mov.u32 	%r458, %ctaid.y;
	mov.u32 	%r459, %ntid.y;
	mov.u32 	%r460, %tid.y;
	mad.lo.s32 	%r461, %r458, %r459, %r460;
	mov.u32 	%r462, %ctaid.z;
	mov.u32 	%r463, %ntid.z;
	mov.u32 	%r464, %tid.z;
	mad.lo.s32 	%r465, %r462, %r463, %r464;
	div.s32 	%r175, %r465, %r448;
	mul.lo.s32 	%r466, %r175, %r448;
	sub.s32 	%r176, %r465, %r466;
	max.s32 	%r467, %r173, %r461;
	setp.ge.s32 	%p11, %r467, %r449;
	setp.lt.s32 	%p12, %r176, %r448;
	setp.lt.s32 	%p13, %r175, %r445;
	and.pred  	%p14, %p13, %p12;
	not.pred 	%p16, %p14;
	or.pred  	%p17, %p11, %p16;
	@%p17 bra 	$L__BB0_391;
	shl.b32 	%r177, %r448, 2;
	shl.b32 	%r178, %r461, 1;
	shl.b32 	%r179, %r449, 1;
	shl.b32 	%r180, %r173, 1;
	mul.lo.s32 	%r181, %r175, %r447;
	add.s32 	%r182, %r446, -1;
	and.b32  	%r183, %r446, 7;
	add.s32 	%r184, %r183, -1;
	and.b32  	%r185, %r446, 3;
	add.s32 	%r186, %r185, -1;
	and.b32  	%r187, %r446, 2147483640;
	and.b32  	%r188, %r446, 1;
	mov.f32 	%f1578, 0f00000000;
	mov.b32 	%r1371, 0;
$L__BB0_134:
	add.s32 	%r190, %r180, %r1371;
	add.s32 	%r470, %r190, %r181;
	mul.lo.s32 	%r191, %r470, %r447;
	mul.lo.s32 	%r192, %r1371, 5;
	mov.b32 	%r1372, 0;
$L__BB0_135:
	setp.lt.s32 	%p18, %r446, 1;
	add.s32 	%r194, %r178, %r1372;
	max.s32 	%r471, %r190, %r194;
	setp.ge.s32 	%p19, %r471, %r447;
	or.pred  	%p20, %p19, %p18;
	@%p20 bra 	$L__BB0_147;
	setp.lt.u32 	%p21, %r182, 7;
	add.s32 	%r473, %r194, %r191;
	mul.lo.s32 	%r195, %r473, %r446;
	add.s32 	%r474, %r1372, %r192;
	mul.lo.s32 	%r475, %r474, %r446;
	shl.b32 	%r196, %r475, 2;
	mov.b32 	%r1375, 0;
	@%p21 bra 	$L__BB0_139;
	mov.b32 	%r1373, 0;
$L__BB0_138:
	.pragma "nounroll";
	add.s32 	%r477, %r1373, %r195;
	mul.wide.s32 	%rd20, %r477, 4;
	add.s64 	%rd21, %rd2, %rd20;
	ld.global.f32 	%f361, [%rd21];
	add.s32 	%r478, %r1373, %r196;
	mad.lo.s32 	%r479, %r478, %r448, %r176;
	mul.wide.u32 	%rd22, %r479, 4;
	add.s64 	%rd23, %rd1, %rd22;
	ld.global.f32 	%f362, [%rd23];
	fma.rn.f32 	%f363, %f361, %f362, %f1578;
	ld.global.f32 	%f364, [%rd21+4];
	add.s32 	%r480, %r479, %r448;
	mul.wide.u32 	%rd24, %r480, 4;
	add.s64 	%rd25, %rd1, %rd24;
	ld.global.f32 	%f365, [%rd25];
	fma.rn.f32 	%f366, %f364, %f365, %f363;
	ld.global.f32 	%f367, [%rd21+8];
	add.s32 	%r481, %r480, %r448;
	mul.wide.u32 	%rd26, %r481, 4;
	add.s64 	%rd27, %rd1, %rd26;
	ld.global.f32 	%f368, [%rd27];
	fma.rn.f32 	%f369, %f367, %f368, %f366;
	ld.global.f32 	%f370, [%rd21+12];
	add.s32 	%r482, %r481, %r448;
	mul.wide.u32 	%rd28, %r482, 4;
	add.s64 	%rd29, %rd1, %rd28;
	ld.global.f32 	%f371, [%rd29];
	fma.rn.f32 	%f372, %f370, %f371, %f369;
	ld.global.f32 	%f373, [%rd21+16];
	add.s32 	%r483, %r482, %r448;
	mul.wide.u32 	%rd30, %r483, 4;
	add.s64 	%rd31, %rd1, %rd30;
	ld.global.f32 	%f374, [%rd31];
	fma.rn.f32 	%f375, %f373, %f374, %f372;
	ld.global.f32 	%f376, [%rd21+20];
	add.s32 	%r484, %r483, %r448;
	mul.wide.u32 	%rd32, %r484, 4;
	add.s64 	%rd33, %rd1, %rd32;
	ld.global.f32 	%f377, [%rd33];
	fma.rn.f32 	%f378, %f376, %f377, %f375;
	ld.global.f32 	%f379, [%rd21+24];
	add.s32 	%r485, %r484, %r448;
	mul.wide.u32 	%rd34, %r485, 4;
	add.s64 	%rd35, %rd1, %rd34;
	ld.global.f32 	%f380, [%rd35];
	fma.rn.f32 	%f381, %f379, %f380, %f378;
	ld.global.f32 	%f382, [%rd21+28];
	add.s32 	%r486, %r485, %r448;
	mul.wide.u32 	%rd36, %r486, 4;
	add.s64 	%rd37, %rd1, %rd36;
	ld.global.f32 	%f383, [%rd37];
	fma.rn.f32 	%f1578, %f382, %f383, %f381;
	add.s32 	%r1373, %r1373, 8;
	setp.ne.s32 	%p22, %r1373, %r187;
	mov.u32 	%r1375, %r187;
	@%p22 bra 	$L__BB0_138;
$L__BB0_139:
	setp.eq.s32 	%p23, %r183, 0;
	@%p23 bra 	$L__BB0_147;
	setp.lt.u32 	%p24, %r184, 3;
	@%p24 bra 	$L__BB0_142;
	add.s32 	%r487, %r1375, %r195;
	mul.wide.s32 	%rd38, %r487, 4;
	add.s64 	%rd39, %rd2, %rd38;
	ld.global.f32 	%f385, [%rd39];
	add.s32 	%r488, %r1375, %r196;
	mad.lo.s32 	%r489, %r488, %r448, %r176;
	mul.wide.u32 	%rd40, %r489, 4;
	add.s64 	%rd41, %rd1, %rd40;
	ld.global.f32 	%f386, [%rd41];
	fma.rn.f32 	%f387, %f385, %f386, %f1578;
	ld.global.f32 	%f388, [%rd39+4];
	add.s32 	%r490, %r489, %r448;
	mul.wide.u32 	%rd42, %r490, 4;
	add.s64 	%rd43, %rd1, %rd42;
	ld.global.f32 	%f389, [%rd43];
	fma.rn.f32 	%f390, %f388, %f389, %f387;
	ld.global.f32 	%f391, [%rd39+8];
	add.s32 	%r491, %r490, %r448;
	mul.wide.u32 	%rd44, %r491, 4;
	add.s64 	%rd45, %rd1, %rd44;
	ld.global.f32 	%f392, [%rd45];
	fma.rn.f32 	%f393, %f391, %f392, %f390;
	ld.global.f32 	%f394, [%rd39+12];
	add.s32 	%r492, %r491, %r448;
	mul.wide.u32 	%rd46, %r492, 4;
	add.s64 	%rd47, %rd1, %rd46;
	ld.global.f32 	%f395, [%rd47];
	fma.rn.f32 	%f1578, %f394, %f395, %f393;
	add.s32 	%r1375, %r1375, 4;
$L__BB0_142:
	setp.eq.s32 	%p25, %r185, 0;
	@%p25 bra 	$L__BB0_147;
	setp.eq.s32 	%p26, %r186, 0;
	@%p26 bra 	$L__BB0_145;
	add.s32 	%r493, %r1375, %r195;
	mul.wide.s32 	%rd48, %r493, 4;
	add.s64 	%rd49, %rd2, %rd48;
	ld.global.f32 	%f397, [%rd49];
	add.s32 	%r494, %r1375, %r196;
	mad.lo.s32 	%r495, %r494, %r448, %r176;
	mul.wide.u32 	%rd50, %r495, 4;
	add.s64 	%rd51, %rd1, %rd50;
	ld.global.f32 	%f398, [%rd51];
	fma.rn.f32 	%f399, %f397, %f398, %f1578;
	ld.global.f32 	%f400, [%rd49+4];
	add.s32 	%r496, %r495, %r448;
	mul.wide.u32 	%rd52, %r496, 4;
	add.s64 	%rd53, %rd1, %rd52;
	ld.global.f32 	%f401, [%rd53];
	fma.rn.f32 	%f1578, %f400, %f401, %f399;
	add.s32 	%r1375, %r1375, 2;
$L__BB0_145:
	setp.eq.s32 	%p27, %r188, 0;
	@%p27 bra 	$L__BB0_147;
	add.s32 	%r497, %r1375, %r195;
	mul.wide.s32 	%rd54, %r497, 4;
	add.s64 	%rd55, %rd2, %rd54;
	ld.global.f32 	%f402, [%rd55];
	add.s32 	%r498, %r1375, %r196;
	mad.lo.s32 	%r499, %r498, %r448, %r176;
	mul.wide.u32 	%rd56, %r499, 4;
	add.s64 	%rd57, %rd1, %rd56;
	ld.global.f32 	%f403, [%rd57];
	fma.rn.f32 	%f1578, %f402, %f403, %f1578;
$L__BB0_147:
	add.s32 	%r1372, %r1372, 1;
	setp.ne.s32 	%p28, %r1372, 5;
	@%p28 bra 	$L__BB0_135;
	add.s32 	%r1371, %r1371, 1;
	setp.ne.s32 	%p29, %r1371, 5;
	@%p29 bra 	$L__BB0_134;
	mad.lo.s32 	%r501, %r179, %r180, %r178;
	shl.b32 	%r502, %r176, 2;
	mad.lo.s32 	%r503, %r177, %r501, %r502;
	mul.wide.u32 	%rd58, %r503, 4;
	add.s64 	%rd8, %rd3, %rd58;
	ld.global.f32 	%f405, [%rd8];
	add.f32 	%f134, %f1578, %f405;
	mov.f32 	%f1588, 0f00000000;
	mov.b32 	%r1377, 0;
$L__BB0_150:
	add.s32 	%r207, %r180, %r1377;
	mov.b32 	%r1378, 0;
$L__BB0_151:
	setp.lt.s32 	%p30, %r446, 1;
	add.s32 	%r209, %r178, %r1378;
	max.s32 	%r505, %r207, %r209;
	setp.ge.s32 	%p31, %r505, %r447;
	or.pred  	%p32, %p31, %p30;
	@%p32 bra 	$L__BB0_163;
	setp.lt.u32 	%p33, %r182, 7;
	add.s32 	%r507, %r207, %r181;
	mad.lo.s32 	%r508, %r507, %r447, %r209;
	mul.lo.s32 	%r210, %r508, %r446;
	mad.lo.s32 	%r509, %r1377, 5, %r1378;
	mul.lo.s32 	%r510, %r509, %r446;
	shl.b32 	%r511, %r510, 2;
	add.s32 	%r211, %r511, %r446;
	mov.b32 	%r1381, 0;
	@%p33 bra 	$L__BB0_155;
	mov.b32 	%r1379, 0;
$L__BB0_154:
	.pragma "nounroll";
	add.s32 	%r513, %r1379, %r210;
	mul.wide.s32 	%rd59, %r513, 4;
	add.s64 	%rd60, %rd2, %rd59;
	ld.global.f32 	%f407, [%rd60];
	add.s32 	%r514, %r1379, %r211;
	mad.lo.s32 	%r515, %r514, %r448, %r176;
	mul.wide.u32 	%rd61, %r515, 4;
	add.s64 	%rd62, %rd1, %rd61;
	ld.global.f32 	%f408, [%rd62];
	fma.rn.f32 	%f409, %f407, %f408, %f1588;
	ld.global.f32 	%f410, [%rd60+4];
	add.s32 	%r516, %r515, %r448;
	mul.wide.u32 	%rd63, %r516, 4;
	add.s64 	%rd64, %rd1, %rd63;
	ld.global.f32 	%f411, [%rd64];
	fma.rn.f32 	%f412, %f410, %f411, %f409;
	ld.global.f32 	%f413, [%rd60+8];
	add.s32 	%r517, %r516, %r448;
	mul.wide.u32 	%rd65, %r517, 4;
	add.s64 	%rd66, %rd1, %rd65;
	ld.global.f32 	%f414, [%rd66];
	fma.rn.f32 	%f415, %f413, %f414, %f412;
	ld.global.f32 	%f416, [%rd60+12];
	add.s32 	%r518, %r517, %r448;
	mul.wide.u32 	%rd67, %r518, 4;
	add.s64 	%rd68, %rd1, %rd67;
	ld.global.f32 	%f417, [%rd68];
	fma.rn.f32 	%f418, %f416, %f417, %f415;
	ld.global.f32 	%f419, [%rd60+16];
	add.s32 	%r519, %r518, %r448;
	mul.wide.u32 	%rd69, %r519, 4;
	add.s64 	%rd70, %rd1, %rd69;
	ld.global.f32 	%f420, [%rd70];
	fma.rn.f32 	%f421, %f419, %f420, %f418;
	ld.global.f32 	%f422, [%rd60+20];
	add.s32 	%r520, %r519, %r448;
	mul.wide.u32 	%rd71, %r520, 4;
	add.s64 	%rd72, %rd1, %rd71;
	ld.global.f32 	%f423, [%rd72];
	fma.rn.f32 	%f424, %f422, %f423, %f421;
	ld.global.f32 	%f425, [%rd60+24];
	add.s32 	%r521, %r520, %r448;
	mul.wide.u32 	%rd73, %r521, 4;
	add.s64 	%rd74, %rd1, %rd73;
	ld.global.f32 	%f426, [%rd74];
	fma.rn.f32 	%f427, %f425, %f426, %f424;
	ld.global.f32 	%f428, [%rd60+28];
	add.s32 	%r522, %r521, %r448;
	mul.wide.u32 	%rd75, %r522, 4;
	add.s64 	%rd76, %rd1, %rd75;
	ld.global.f32 	%f429, [%rd76];
	fma.rn.f32 	%f1588, %f428, %f429, %f427;
	add.s32 	%r1379, %r1379, 8;
	setp.ne.s32 	%p34, %r1379, %r187;
	mov.u32 	%r1381, %r187;
	@%p34 bra 	$L__BB0_154;
$L__BB0_155:
	setp.eq.s32 	%p35, %r183, 0;
	@%p35 bra 	$L__BB0_163;
	setp.lt.u32 	%p36, %r184, 3;
	@%p36 bra 	$L__BB0_158;
	add.s32 	%r523, %r1381, %r210;
	mul.wide.s32 	%rd77, %r523, 4;
	add.s64 	%rd78, %rd2, %rd77;
	ld.global.f32 	%f431, [%rd78];
	add.s32 	%r524, %r1381, %r211;
	mad.lo.s32 	%r525, %r524, %r448, %r176;
	mul.wide.u32 	%rd79, %r525, 4;
	add.s64 	%rd80, %rd1, %rd79;
	ld.global.f32 	%f432, [%rd80];
	fma.rn.f32 	%f433, %f431, %f432, %f1588;
	ld.global.f32 	%f434, [%rd78+4];
	add.s32 	%r526, %r525, %r448;
	mul.wide.u32 	%rd81, %r526, 4;
	add.s64 	%rd82, %rd1, %rd81;
	ld.global.f32 	%f435, [%rd82];
	fma.rn.f32 	%f436, %f434, %f435, %f433;
	ld.global.f32 	%f437, [%rd78+8];
	add.s32 	%r527, %r526, %r448;
	mul.wide.u32 	%rd83, %r527, 4;
	add.s64 	%rd84, %rd1, %rd83;
	ld.global.f32 	%f438, [%rd84];
	fma.rn.f32 	%f439, %f437, %f438, %f436;
	ld.global.f32 	%f440, [%rd78+12];
	add.s32 	%r528, %r527, %r448;
	mul.wide.u32 	%rd85, %r528, 4;
	add.s64 	%rd86, %rd1, %rd85;
	ld.global.f32 	%f441, [%rd86];
	fma.rn.f32 	%f1588, %f440, %f441, %f439;
	add.s32 	%r1381, %r1381, 4;
$L__BB0_158:
	setp.eq.s32 	%p37, %r185, 0;
	@%p37 bra 	$L__BB0_163;
	setp.eq.s32 	%p38, %r186, 0;
	@%p38 bra 	$L__BB0_161;
	add.s32 	%r529, %r1381, %r210;
	mul.wide.s32 	%rd87, %r529, 4;
	add.s64 	%rd88, %rd2, %rd87;
	ld.global.f32 	%f443, [%rd88];
	add.s32 	%r530, %r1381, %r211;
	mad.lo.s32 	%r531, %r530, %r448, %r176;
	mul.wide.u32 	%rd89, %r531, 4;
	add.s64 	%rd90, %rd1, %rd89;
	ld.global.f32 	%f444, [%rd90];
	fma.rn.f32 	%f445, %f443, %f444, %f1588;
	ld.global.f32 	%f446, [%rd88+4];
	add.s32 	%r532, %r531, %r448;
	mul.wide.u32 	%rd91, %r532, 4;
	add.s64 	%rd92, %rd1, %rd91;
	ld.global.f32 	%f447, [%rd92];
	fma.rn.f32 	%f1588, %f446, %f447, %f445;
	add.s32 	%r1381, %r1381, 2;
$L__BB0_161:
	setp.eq.s32 	%p39, %r188, 0;
	@%p39 bra 	$L__BB0_163;
	add.s32 	%r533, %r1381, %r210;
	mul.wide.s32 	%rd93, %r533, 4;
	add.s64 	%rd94, %rd2, %rd93;
	ld.global.f32 	%f448, [%rd94];
	add.s32 	%r534, %r1381, %r211;
	mad.lo.s32 	%r535, %r534, %r448, %r176;
	mul.wide.u32 	%rd95, %r535, 4;
	add.s64 	%rd96, %rd1, %rd95;
	ld.global.f32 	%f449, [%rd96];
	fma.rn.f32 	%f1588, %f448, %f449, %f1588;
$L__BB0_163:
	add.s32 	%r1378, %r1378, 1;
	setp.ne.s32 	%p40, %r1378, 5;
	@%p40 bra 	$L__BB0_151;
	add.s32 	%r1377, %r1377, 1;
	setp.ne.s32 	%p41, %r1377, 5;
	@%p41 bra 	$L__BB0_150;
	max.f32 	%f451, %f134, 0fFF7FFFFF;
	ld.global.f32 	%f452, [%rd8+4];
	add.f32 	%f453, %f1588, %f452;
	setp.gt.f32 	%p42, %f453, %f451;
	selp.f32 	%f149, %f453, %f451, %p42;
	mov.f32 	%f1598, 0f00000000;
	mov.b32 	%r1383, 0;
$L__BB0_166:
	add.s32 	%r222, %r180, %r1383;
	mov.b32 	%r1384, 0;
$L__BB0_167:
	add.s32 	%r224, %r178, %r1384;
	max.s32 	%r538, %r222, %r224;
	setp.ge.s32 	%p44, %r538, %r447;
	or.pred  	%p45, %p44, %p30;
	@%p45 bra 	$L__BB0_179;
	setp.lt.u32 	%p46, %r182, 7;
	add.s32 	%r540, %r222, %r181;
	mad.lo.s32 	%r541, %r540, %r447, %r224;
	mul.lo.s32 	%r225, %r541, %r446;
	mad.lo.s32 	%r542, %r1383, 5, %r1384;
	shl.b32 	%r543, %r542, 2;
	or.b32  	%r544, %r543, 2;
	mul.lo.s32 	%r226, %r544, %r446;
	mov.b32 	%r1387, 0;
	@%p46 bra 	$L__BB0_171;
	mov.b32 	%r1385, 0;
$L__BB0_170:
	.pragma "nounroll";
	add.s32 	%r546, %r1385, %r225;
	mul.wide.s32 	%rd97, %r546, 4;
	add.s64 	%rd98, %rd2, %rd97;
	ld.global.f32 	%f455, [%rd98];
	add.s32 	%r547, %r1385, %r226;
	mad.lo.s32 	%r548, %r547, %r448, %r176;
	mul.wide.u32 	%rd99, %r548, 4;
	add.s64 	%rd100, %rd1, %rd99;
	ld.global.f32 	%f456, [%rd100];
	fma.rn.f32 	%f457, %f455, %f456, %f1598;
	ld.global.f32 	%f458, [%rd98+4];
	add.s32 	%r549, %r548, %r448;
	mul.wide.u32 	%rd101, %r549, 4;
	add.s64 	%rd102, %rd1, %rd101;
	ld.global.f32 	%f459, [%rd102];
	fma.rn.f32 	%f460, %f458, %f459, %f457;
	ld.global.f32 	%f461, [%rd98+8];
	add.s32 	%r550, %r549, %r448;
	mul.wide.u32 	%rd103, %r550, 4;
	add.s64 	%rd104, %rd1, %rd103;
	ld.global.f32 	%f462, [%rd104];
	fma.rn.f32 	%f463, %f461, %f462, %f460;
	ld.global.f32 	%f464, [%rd98+12];
	add.s32 	%r551, %r550, %r448;
	mul.wide.u32 	%rd105, %r551, 4;
	add.s64 	%rd106, %rd1, %rd105;
	ld.global.f32 	%f465, [%rd106];
	fma.rn.f32 	%f466, %f464, %f465, %f463;
	ld.global.f32 	%f467, [%rd98+16];
	add.s32 	%r552, %r551, %r448;
	mul.wide.u32 	%rd107, %r552, 4;
	add.s64 	%rd108, %rd1, %rd107;
	ld.global.f32 	%f468, [%rd108];
	fma.rn.f32 	%f469, %f467, %f468, %f466;
	ld.global.f32 	%f470, [%rd98+20];
	add.s32 	%r553, %r552, %r448;
	mul.wide.u32 	%rd109, %r553, 4;
	add.s64 	%rd110, %rd1, %rd109;
	ld.global.f32 	%f471, [%rd110];
	fma.rn.f32 	%f472, %f470, %f471, %f469;
	ld.global.f32 	%f473, [%rd98+24];
	add.s32 	%r554, %r553, %r448;
	mul.wide.u32 	%rd111, %r554, 4;
	add.s64 	%rd112, %rd1, %rd111;
	ld.global.f32 	%f474, [%rd112];
	fma.rn.f32 	%f475, %f473, %f474, %f472;
	ld.global.f32 	%f476, [%rd98+28];
	add.s32 	%r555, %r554, %r448;
	mul.wide.u32 	%rd113, %r555, 4;
	add.s64 	%rd114, %rd1, %rd113;
	ld.global.f32 	%f477, [%rd114];
	fma.rn.f32 	%f1598, %f476, %f477, %f475;
	add.s32 	%r1385, %r1385, 8;
	setp.ne.s32 	%p47, %r1385, %r187;
	mov.u32 	%r1387, %r187;
	@%p47 bra 	$L__BB0_170;
$L__BB0_171:
	setp.eq.s32 	%p48, %r183, 0;
	@%p48 bra 	$L__BB0_179;
	setp.lt.u32 	%p49, %r184, 3;
	@%p49 bra 	$L__BB0_174;
	add.s32 	%r556, %r1387, %r225;
	mul.wide.s32 	%rd115, %r556, 4;
	add.s64 	%rd116, %rd2, %rd115;
	ld.global.f32 	%f479, [%rd116];
	add.s32 	%r557, %r1387, %r226;
	mad.lo.s32 	%r558, %r557, %r448, %r176;
	mul.wide.u32 	%rd117, %r558, 4;
	add.s64 	%rd118, %rd1, %rd117;
	ld.global.f32 	%f480, [%rd118];
	fma.rn.f32 	%f481, %f479, %f480, %f1598;
	ld.global.f32 	%f482, [%rd116+4];
	add.s32 	%r559, %r558, %r448;
	mul.wide.u32 	%rd119, %r559, 4;
	add.s64 	%rd120, %rd1, %rd119;
	ld.global.f32 	%f483, [%rd120];
	fma.rn.f32 	%f484, %f482, %f483, %f481;
	ld.global.f32 	%f485, [%rd116+8];
	add.s32 	%r560, %r559, %r448;
	mul.wide.u32 	%rd121, %r560, 4;
	add.s64 	%rd122, %rd1, %rd121;
	ld.global.f32 	%f486, [%rd122];
	fma.rn.f32 	%f487, %f485, %f486, %f484;
	ld.global.f32 	%f488, [%rd116+12];
	add.s32 	%r561, %r560, %r448;
	mul.wide.u32 	%rd123, %r561, 4;
	add.s64 	%rd124, %rd1, %rd123;
	ld.global.f32 	%f489, [%rd124];
	fma.rn.f32 	%f1598, %f488, %f489, %f487;
	add.s32 	%r1387, %r1387, 4;
$L__BB0_174:
	setp.eq.s32 	%p50, %r185, 0;
	@%p50 bra 	$L__BB0_179;
	setp.eq.s32 	%p51, %r186, 0;
	@%p51 bra 	$L__BB0_177;
	add.s32 	%r562, %r1387, %r225;
	mul.wide.s32 	%rd125, %r562, 4;
	add.s64 	%rd126, %rd2, %rd125;
	ld.global.f32 	%f491, [%rd126];
	add.s32 	%r563, %r1387, %r226;
	mad.lo.s32 	%r564, %r563, %r448, %r176;
	mul.wide.u32 	%rd127, %r564, 4;
	add.s64 	%rd128, %rd1, %rd127;
	ld.global.f32 	%f492, [%rd128];
	fma.rn.f32 	%f493, %f491, %f492, %f1598;
	ld.global.f32 	%f494, [%rd126+4];
	add.s32 	%r565, %r564, %r448;
	mul.wide.u32 	%rd129, %r565, 4;
	add.s64 	%rd130, %rd1, %rd129;
	ld.global.f32 	%f495, [%rd130];
	fma.rn.f32 	%f1598, %f494, %f495, %f493;
	add.s32 	%r1387, %r1387, 2;
$L__BB0_177:
	setp.eq.s32 	%p52, %r188, 0;
	@%p52 bra 	$L__BB0_179;
	add.s32 	%r566, %r1387, %r225;
	mul.wide.s32 	%rd131, %r566, 4;
	add.s64 	%rd132, %rd2, %rd131;
	ld.global.f32 	%f496, [%rd132];
	add.s32 	%r567, %r1387, %r226;
	mad.lo.s32 	%r568, %r567, %r448, %r176;
	mul.wide.u32 	%rd133, %r568, 4;
	add.s64 	%rd134, %rd1, %rd133;
	ld.global.f32 	%f497, [%rd134];
	fma.rn.f32 	%f1598, %f496, %f497, %f1598;
$L__BB0_179:
	add.s32 	%r1384, %r1384, 1;
	setp.ne.s32 	%p53, %r1384, 5;
	@%p53 bra 	$L__BB0_167;
	add.s32 	%r1383, %r1383, 1;
	setp.ne.s32 	%p54, %r1383, 5;
	@%p54 bra 	$L__BB0_166;
	ld.global.f32 	%f499, [%rd8+8];
	add.f32 	%f500, %f1598, %f499;
	setp.gt.f32 	%p55, %f500, %f149;
	selp.f32 	%f164, %f500, %f149, %p55;
	mov.f32 	%f1608, 0f00000000;
	mov.b32 	%r1389, 0;
$L__BB0_182:
	add.s32 	%r237, %r180, %r1389;
	mov.b32 	%r1390, 0;
$L__BB0_183:
	add.s32 	%r239, %r178, %r1390;
	max.s32 	%r571, %r237, %r239;
	setp.ge.s32 	%p57, %r571, %r447;
	or.pred  	%p58, %p57, %p30;
	@%p58 bra 	$L__BB0_195;
	setp.lt.u32 	%p59, %r182, 7;
	add.s32 	%r573, %r237, %r181;
	mad.lo.s32 	%r574, %r573, %r447, %r239;
	mul.lo.s32 	%r240, %r574, %r446;
	mad.lo.s32 	%r575, %r1389, 5, %r1390;
	shl.b32 	%r576, %r575, 2;
	or.b32  	%r577, %r576, 3;
	mul.lo.s32 	%r241, %r577, %r446;
	mov.b32 	%r1393, 0;
	@%p59 bra 	$L__BB0_187;
	mov.b32 	%r1391, 0;
$L__BB0_186:
	.pragma "nounroll";
	add.s32 	%r579, %r1391, %r240;
	mul.wide.s32 	%rd135, %r579, 4;
	add.s64 	%rd136, %rd2, %rd135;
	ld.global.f32 	%f502, [%rd136];
	add.s32 	%r580, %r1391, %r241;
	mad.lo.s32 	%r581, %r580, %r448, %r176;
	mul.wide.u32 	%rd137, %r581, 4;
	add.s64 	%rd138, %rd1, %rd137;
	ld.global.f32 	%f503, [%rd138];
	fma.rn.f32 	%f504, %f502, %f503, %f1608;
	ld.global.f32 	%f505, [%rd136+4];
	add.s32 	%r582, %r581, %r448;
	mul.wide.u32 	%rd139, %r582, 4;
	add.s64 	%rd140, %rd1, %rd139;
	ld.global.f32 	%f506, [%rd140];
	fma.rn.f32 	%f507, %f505, %f506, %f504;
	ld.global.f32 	%f508, [%rd136+8];
	add.s32 	%r583, %r582, %r448;
	mul.wide.u32 	%rd141, %r583, 4;
	add.s64 	%rd142, %rd1, %rd141;
	ld.global.f32 	%f509, [%rd142];
	fma.rn.f32 	%f510, %f508, %f509, %f507;
	ld.global.f32 	%f511, [%rd136+12];
	add.s32 	%r584, %r583, %r448;
	mul.wide.u32 	%rd143, %r584, 4;
	add.s64 	%rd144, %rd1, %rd143;
	ld.global.f32 	%f512, [%rd144];
	fma.rn.f32 	%f513, %f511, %f512, %f510;
	ld.global.f32 	%f514, [%rd136+16];
	add.s32 	%r585, %r584, %r448;
	mul.wide.u32 	%rd145, %r585, 4;
	add.s64 	%rd146, %rd1, %rd145;
	ld.global.f32 	%f515, [%rd146];
	fma.rn.f32 	%f516, %f514, %f515, %f513;
	ld.global.f32 	%f517, [%rd136+20];
	add.s32 	%r586, %r585, %r448;
	mul.wide.u32 	%rd147, %r586, 4;
	add.s64 	%rd148, %rd1, %rd147;
	ld.global.f32 	%f518, [%rd148];
	fma.rn.f32 	%f519, %f517, %f518, %f516;
	ld.global.f32 	%f520, [%rd136+24];
	add.s32 	%r587, %r586, %r448;
	mul.wide.u32 	%rd149, %r587, 4;
	add.s64 	%rd150, %rd1, %rd149;
	ld.global.f32 	%f521, [%rd150];
	fma.rn.f32 	%f522, %f520, %f521, %f519;
	ld.global.f32 	%f523, [%rd136+28];
	add.s32 	%r588, %r587, %r448;
	mul.wide.u32 	%rd151, %r588, 4;
	add.s64 	%rd152, %rd1, %rd151;
	ld.global.f32 	%f524, [%rd152];
	fma.rn.f32 	%f1608, %f523, %f524, %f522;
	add.s32 	%r1391, %r1391, 8;
	setp.ne.s32 	%p60, %r1391, %r187;
	mov.u32 	%r1393, %r187;
	@%p60 bra 	$L__BB0_186;
$L__BB0_187:
	setp.eq.s32 	%p61, %r183, 0;
	@%p61 bra 	$L__BB0_195;
	setp.lt.u32 	%p62, %r184, 3;
	@%p62 bra 	$L__BB0_190;
	add.s32 	%r589, %r1393, %r240;
	mul.wide.s32 	%rd153, %r589, 4;
	add.s64 	%rd154, %rd2, %rd153;
	ld.global.f32 	%f526, [%rd154];
	add.s32 	%r590, %r1393, %r241;
	mad.lo.s32 	%r591, %r590, %r448, %r176;
	mul.wide.u32 	%rd155, %r591, 4;
	add.s64 	%rd156, %rd1, %rd155;
	ld.global.f32 	%f527, [%rd156];
	fma.rn.f32 	%f528, %f526, %f527, %f1608;
	ld.global.f32 	%f529, [%rd154+4];
	add.s32 	%r592, %r591, %r448;
	mul.wide.u32 	%rd157, %r592, 4;
	add.s64 	%rd158, %rd1, %rd157;
	ld.global.f32 	%f530, [%rd158];
	fma.rn.f32 	%f531, %f529, %f530, %f528;
	ld.global.f32 	%f532, [%rd154+8];
	add.s32 	%r593, %r592, %r448;
	mul.wide.u32 	%rd159, %r593, 4;
	add.s64 	%rd160, %rd1, %rd159;
	ld.global.f32 	%f533, [%rd160];
	fma.rn.f32 	%f534, %f532, %f533, %f531;
	ld.global.f32 	%f535, [%rd154+12];
	add.s32 	%r594, %r593, %r448;
	mul.wide.u32 	%rd161, %r594, 4;
	add.s64 	%rd162, %rd1, %rd161;
	ld.global.f32 	%f536, [%rd162];
	fma.rn.f32 	%f1608, %f535, %f536, %f534;
	add.s32 	%r1393, %r1393, 4;
$L__BB0_190:
	setp.eq.s32 	%p63, %r185, 0;
	@%p63 bra 	$L__BB0_195;
	setp.eq.s32 	%p64, %r186, 0;
	@%p64 bra 	$L__BB0_193;
	add.s32 	%r595, %r1393, %r240;
	mul.wide.s32 	%rd163, %r595, 4;
	add.s64 	%rd164, %rd2, %rd163;
	ld.global.f32 	%f538, [%rd164];
	add.s32 	%r596, %r1393, %r241;
	mad.lo.s32 	%r597, %r596, %r448, %r176;
	mul.wide.u32 	%rd165, %r597, 4;
	add.s64 	%rd166, %rd1, %rd165;
	ld.global.f32 	%f539, [%rd166];
	fma.rn.f32 	%f540, %f538, %f539, %f1608;
	ld.global.f32 	%f541, [%rd164+4];
	add.s32 	%r598, %r597, %r448;
	mul.wide.u32 	%rd167, %r598, 4;
	add.s64 	%rd168, %rd1, %rd167;
	ld.global.f32 	%f542, [%rd168];
	fma.rn.f32 	%f1608, %f541, %f542, %f540;
	add.s32 	%r1393, %r1393, 2;
$L__BB0_193:
	setp.eq.s32 	%p65, %r188, 0;
	@%p65 bra 	$L__BB0_195;
	add.s32 	%r599, %r1393, %r240;
	mul.wide.s32 	%rd169, %r599, 4;
	add.s64 	%rd170, %rd2, %rd169;
	ld.global.f32 	%f543, [%rd170];
	add.s32 	%r600, %r1393, %r241;
	mad.lo.s32 	%r601, %r600, %r448, %r176;
	mul.wide.u32 	%rd171, %r601, 4;
	add.s64 	%rd172, %rd1, %rd171;
	ld.global.f32 	%f544, [%rd172];
	fma.rn.f32 	%f1608, %f543, %f544, %f1608;
$L__BB0_195:
	add.s32 	%r1390, %r1390, 1;
	setp.ne.s32 	%p66, %r1390, 5;
	@%p66 bra 	$L__BB0_183;
	add.s32 	%r1389, %r1389, 1;
	setp.ne.s32 	%p67, %r1389, 5;
	@%p67 bra 	$L__BB0_182;
	ld.global.f32 	%f546, [%rd8+12];
	add.f32 	%f547, %f1608, %f546;
	setp.gt.f32 	%p68, %f547, %f164;
	selp.f32 	%f179, %f547, %f164, %p68;
	add.s32 	%r251, %r178, 1;
	mov.f32 	%f1618, 0f00000000;
	mov.b32 	%r1395, 0;
$L__BB0_198:
	add.s32 	%r253, %r180, %r1395;
	mov.b32 	%r1396, 0;
$L__BB0_199:
	setp.lt.s32 	%p69, %r446, 1;
	add.s32 	%r255, %r251, %r1396;
	max.s32 	%r604, %r253, %r255;
	setp.ge.s32 	%p70, %r604, %r447;
	or.pred  	%p71, %p70, %p69;
	@%p71 bra 	$L__BB0_211;
	setp.lt.u32 	%p72, %r182, 7;
	add.s32 	%r606, %r253, %r181;
	mad.lo.s32 	%r607, %r606, %r447, %r255;
	mul.lo.s32 	%r256, %r607, %r446;
	mad.lo.s32 	%r608, %r1395, 5, %r1396;
	mul.lo.s32 	%r609, %r608, %r446;
	shl.b32 	%r257, %r609, 2;
	mov.b32 	%r1399, 0;
	@%p72 bra 	$L__BB0_203;
	mov.b32 	%r1397, 0;
$L__BB0_202:
	.pragma "nounroll";
	add.s32 	%r611, %r1397, %r256;
	mul.wide.s32 	%rd173, %r611, 4;
	add.s64 	%rd174, %rd2, %rd173;
	ld.global.f32 	%f549, [%rd174];
	add.s32 	%r612, %r1397, %r257;
	mad.lo.s32 	%r613, %r612, %r448, %r176;
	mul.wide.u32 	%rd175, %r613, 4;
	add.s64 	%rd176, %rd1, %rd175;
	ld.global.f32 	%f550, [%rd176];
	fma.rn.f32 	%f551, %f549, %f550, %f1618;
	ld.global.f32 	%f552, [%rd174+4];
	add.s32 	%r614, %r613, %r448;
	mul.wide.u32 	%rd177, %r614, 4;
	add.s64 	%rd178, %rd1, %rd177;
	ld.global.f32 	%f553, [%rd178];
	fma.rn.f32 	%f554, %f552, %f553, %f551;
	ld.global.f32 	%f555, [%rd174+8];
	add.s32 	%r615, %r614, %r448;
	mul.wide.u32 	%rd179, %r615, 4;
	add.s64 	%rd180, %rd1, %rd179;
	ld.global.f32 	%f556, [%rd180];
	fma.rn.f32 	%f557, %f555, %f556, %f554;
	ld.global.f32 	%f558, [%rd174+12];
	add.s32 	%r616, %r615, %r448;
	mul.wide.u32 	%rd181, %r616, 4;
	add.s64 	%rd182, %rd1, %rd181;
	ld.global.f32 	%f559, [%rd182];
	fma.rn.f32 	%f560, %f558, %f559, %f557;
	ld.global.f32 	%f561, [%rd174+16];
	add.s32 	%r617, %r616, %r448;
	mul.wide.u32 	%rd183, %r617, 4;
	add.s64 	%rd184, %rd1, %rd183;
	ld.global.f32 	%f562, [%rd184];
	fma.rn.f32 	%f563, %f561, %f562, %f560;
	ld.global.f32 	%f564, [%rd174+20];
	add.s32 	%r618, %r617, %r448;
	mul.wide.u32 	%rd185, %r618, 4;
	add.s64 	%rd186, %rd1, %rd185;
	ld.global.f32 	%f565, [%rd186];
	fma.rn.f32 	%f566, %f564, %f565, %f563;
	ld.global.f32 	%f567, [%rd174+24];
	add.s32 	%r619, %r618, %r448;
	mul.wide.u32 	%rd187, %r619, 4;
	add.s64 	%rd188, %rd1, %rd187;
	ld.global.f32 	%f568, [%rd188];
	fma.rn.f32 	%f569, %f567, %f568, %f566;
	ld.global.f32 	%f570, [%rd174+28];
	add.s32 	%r620, %r619, %r448;
	mul.wide.u32 	%rd189, %r620, 4;
	add.s64 	%rd190, %rd1, %rd189;
	ld.global.f32 	%f571, [%rd190];
	fma.rn.f32 	%f1618, %f570, %f571, %f569;
	add.s32 	%r1397, %r1397, 8;
	setp.ne.s32 	%p73, %r1397, %r187;
	mov.u32 	%r1399, %r187;
	@%p73 bra 	$L__BB0_202;
$L__BB0_203:
	setp.eq.s32 	%p74, %r183, 0;
	@%p74 bra 	$L__BB0_211;
	setp.lt.u32 	%p75, %r184, 3;
	@%p75 bra 	$L__BB0_206;
	add.s32 	%r621, %r1399, %r256;
	mul.wide.s32 	%rd191, %r621, 4;
	add.s64 	%rd192, %rd2, %rd191;
	ld.global.f32 	%f573, [%rd192];
	add.s32 	%r622, %r1399, %r257;
	mad.lo.s32 	%r623, %r622, %r448, %r176;
	mul.wide.u32 	%rd193, %r623, 4;
	add.s64 	%rd194, %rd1, %rd193;
	ld.global.f32 	%f574, [%rd194];
	fma.rn.f32 	%f575, %f573, %f574, %f1618;
	ld.global.f32 	%f576, [%rd192+4];
	add.s32 	%r624, %r623, %r448;
	mul.wide.u32 	%rd195, %r624, 4;
	add.s64 	%rd196, %rd1, %rd195;
	ld.global.f32 	%f577, [%rd196];
	fma.rn.f32 	%f578, %f576, %f577, %f575;
	ld.global.f32 	%f579, [%rd192+8];
	add.s32 	%r625, %r624, %r448;
	mul.wide.u32 	%rd197, %r625, 4;
	add.s64 	%rd198, %rd1, %rd197;
	ld.global.f32 	%f580, [%rd198];
	fma.rn.f32 	%f581, %f579, %f580, %f578;
	ld.global.f32 	%f582, [%rd192+12];
	add.s32 	%r626, %r625, %r448;
	mul.wide.u32 	%rd199, %r626, 4;
	add.s64 	%rd200, %rd1, %rd199;
	ld.global.f32 	%f583, [%rd200];
	fma.rn.f32 	%f1618, %f582, %f583, %f581;
	add.s32 	%r1399, %r1399, 4;
$L__BB0_206:
	setp.eq.s32 	%p76, %r185, 0;
	@%p76 bra 	$L__BB0_211;
	setp.eq.s32 	%p77, %r186, 0;
	@%p77 bra 	$L__BB0_209;
	add.s32 	%r627, %r1399, %r256;
	mul.wide.s32 	%rd201, %r627, 4;
	add.s64 	%rd202, %rd2, %rd201;
	ld.global.f32 	%f585, [%rd202];
	add.s32 	%r628, %r1399, %r257;
	mad.lo.s32 	%r629, %r628, %r448, %r176;
	mul.wide.u32 	%rd203, %r629, 4;
	add.s64 	%rd204, %rd1, %rd203;
	ld.global.f32 	%f586, [%rd204];
	fma.rn.f32 	%f587, %f585, %f586, %f1618;
	ld.global.f32 	%f588, [%rd202+4];
	add.s32 	%r630, %r629, %r448;
	mul.wide.u32 	%rd205, %r630, 4;
	add.s64 	%rd206, %rd1, %rd205;
	ld.global.f32 	%f589, [%rd206];
	fma.rn.f32 	%f1618, %f588, %f589, %f587;
	add.s32 	%r1399, %r1399, 2;
$L__BB0_209:
	setp.eq.s32 	%p78, %r188, 0;
	@%p78 bra 	$L__BB0_211;
	add.s32 	%r631, %r1399, %r256;
	mul.wide.s32 	%rd207, %r631, 4;
	add.s64 	%rd208, %rd2, %rd207;
	ld.global.f32 	%f590, [%rd208];
	add.s32 	%r632, %r1399, %r257;
	mad.lo.s32 	%r633, %r632, %r448, %r176;
	mul.wide.u32 	%rd209, %r633, 4;
	add.s64 	%rd210, %rd1, %rd209;
	ld.global.f32 	%f591, [%rd210];
	fma.rn.f32 	%f1618, %f590, %f591, %f1618;
$L__BB0_211:
	add.s32 	%r1396, %r1396, 1;
	setp.ne.s32 	%p79, %r1396, 5;
	@%p79 bra 	$L__BB0_199;
	add.s32 	%r1395, %r1395, 1;
	setp.ne.s32 	%p80, %r1395, 5;
	@%p80 bra 	$L__BB0_198;
	mad.lo.s32 	%r635, %r179, %r180, %r178;
	shl.b32 	%r636, %r176, 2;
	mad.lo.s32 	%r637, %r177, %r635, %r636;
	add.s32 	%r638, %r637, %r177;
	mul.wide.u32 	%rd211, %r638, 4;
	add.s64 	%rd9, %rd3, %rd211;
	ld.global.f32 	%f593, [%rd9];
	add.f32 	%f594, %f1618, %f593;
	setp.gt.f32 	%p81, %f594, %f179;
	selp.f32 	%f194, %f594, %f179, %p81;
	mov.f32 	%f1628, 0f00000000;
	mov.b32 	%r1401, 0;
$L__BB0_214:
	add.s32 	%r268, %r180, %r1401;
	mov.b32 	%r1402, 0;
$L__BB0_215:
	setp.lt.s32 	%p82, %r446, 1;
	add.s32 	%r270, %r251, %r1402;
	max.s32 	%r640, %r268, %r270;
	setp.ge.s32 	%p83, %r640, %r447;
	or.pred  	%p84, %p83, %p82;
	@%p84 bra 	$L__BB0_227;
	setp.lt.u32 	%p85, %r182, 7;
	add.s32 	%r642, %r268, %r181;
	mad.lo.s32 	%r643, %r642, %r447, %r270;
	mul.lo.s32 	%r271, %r643, %r446;
	mad.lo.s32 	%r644, %r1401, 5, %r1402;
	mul.lo.s32 	%r645, %r644, %r446;
	shl.b32 	%r646, %r645, 2;
	add.s32 	%r272, %r646, %r446;
	mov.b32 	%r1405, 0;
	@%p85 bra 	$L__BB0_219;
	mov.b32 	%r1403, 0;
$L__BB0_218:
	.pragma "nounroll";
	add.s32 	%r648, %r1403, %r271;
	mul.wide.s32 	%rd212, %r648, 4;
	add.s64 	%rd213, %rd2, %rd212;
	ld.global.f32 	%f596, [%rd213];
	add.s32 	%r649, %r1403, %r272;
	mad.lo.s32 	%r650, %r649, %r448, %r176;
	mul.wide.u32 	%rd214, %r650, 4;
	add.s64 	%rd215, %rd1, %rd214;
	ld.global.f32 	%f597, [%rd215];
	fma.rn.f32 	%f598, %f596, %f597, %f1628;
	ld.global.f32 	%f599, [%rd213+4];
	add.s32 	%r651, %r650, %r448;
	mul.wide.u32 	%rd216, %r651, 4;
	add.s64 	%rd217, %rd1, %rd216;
	ld.global.f32 	%f600, [%rd217];
	fma.rn.f32 	%f601, %f599, %f600, %f598;
	ld.global.f32 	%f602, [%rd213+8];
	add.s32 	%r652, %r651, %r448;
	mul.wide.u32 	%rd218, %r652, 4;
	add.s64 	%rd219, %rd1, %rd218;
	ld.global.f32 	%f603, [%rd219];
	fma.rn.f32 	%f604, %f602, %f603, %f601;
	ld.global.f32 	%f605, [%rd213+12];
	add.s32 	%r653, %r652, %r448;
	mul.wide.u32 	%rd220, %r653, 4;
	add.s64 	%rd221, %rd1, %rd220;
	ld.global.f32 	%f606, [%rd221];
	fma.rn.f32 	%f607, %f605, %f606, %f604;
	ld.global.f32 	%f608, [%rd213+16];
	add.s32 	%r654, %r653, %r448;
	mul.wide.u32 	%rd222, %r654, 4;
	add.s64 	%rd223, %rd1, %rd222;
	ld.global.f32 	%f609, [%rd223];
	fma.rn.f32 	%f610, %f608, %f609, %f607;
	ld.global.f32 	%f611, [%rd213+20];
	add.s32 	%r655, %r654, %r448;
	mul.wide.u32 	%rd224, %r655, 4;
	add.s64 	%rd225, %rd1, %rd224;
	ld.global.f32 	%f612, [%rd225];
	fma.rn.f32 	%f613, %f611, %f612, %f610;
	ld.global.f32 	%f614, [%rd213+24];
	add.s32 	%r656, %r655, %r448;
	mul.wide.u32 	%rd226, %r656, 4;
	add.s64 	%rd227, %rd1, %rd226;
	ld.global.f32 	%f615, [%rd227];
	fma.rn.f32 	%f616, %f614, %f615, %f613;
	ld.global.f32 	%f617, [%rd213+28];
	add.s32 	%r657, %r656, %r448;
	mul.wide.u32 	%rd228, %r657, 4;
	add.s64 	%rd229, %rd1, %rd228;
	ld.global.f32 	%f618, [%rd229];
	fma.rn.f32 	%f1628, %f617, %f618, %f616;
	add.s32 	%r1403, %r1403, 8;
	setp.ne.s32 	%p86, %r1403, %r187;
	mov.u32 	%r1405, %r187;
	@%p86 bra 	$L__BB0_218;
$L__BB0_219:
	setp.eq.s32 	%p87, %r183, 0;
	@%p87 bra 	$L__BB0_227;
	setp.lt.u32 	%p88, %r184, 3;
	@%p88 bra 	$L__BB0_222;
	add.s32 	%r658, %r1405, %r271;
	mul.wide.s32 	%rd230, %r658, 4;
	add.s64 	%rd231, %rd2, %rd230;
	ld.global.f32 	%f620, [%rd231];
	add.s32 	%r659, %r1405, %r272;
	mad.lo.s32 	%r660, %r659, %r448, %r176;
	mul.wide.u32 	%rd232, %r660, 4;
	add.s64 	%rd233, %rd1, %rd232;
	ld.global.f32 	%f621, [%rd233];
	fma.rn.f32 	%f622, %f620, %f621, %f1628;
	ld.global.f32 	%f623, [%rd231+4];
	add.s32 	%r661, %r660, %r448;
	mul.wide.u32 	%rd234, %r661, 4;
	add.s64 	%rd235, %rd1, %rd234;
	ld.global.f32 	%f624, [%rd235];
	fma.rn.f32 	%f625, %f623, %f624, %f622;
	ld.global.f32 	%f626, [%rd231+8];
	add.s32 	%r662, %r661, %r448;
	mul.wide.u32 	%rd236, %r662, 4;
	add.s64 	%rd237, %rd1, %rd236;
	ld.global.f32 	%f627, [%rd237];
	fma.rn.f32 	%f628, %f626, %f627, %f625;
	ld.global.f32 	%f629, [%rd231+12];
	add.s32 	%r663, %r662, %r448;
	mul.wide.u32 	%rd238, %r663, 4;
	add.s64 	%rd239, %rd1, %rd238;
	ld.global.f32 	%f630, [%rd239];
	fma.rn.f32 	%f1628, %f629, %f630, %f628;
	add.s32 	%r1405, %r1405, 4;
$L__BB0_222:
	setp.eq.s32 	%p89, %r185, 0;
	@%p89 bra 	$L__BB0_227;
	setp.eq.s32 	%p90, %r186, 0;
	@%p90 bra 	$L__BB0_225;
	add.s32 	%r664, %r1405, %r271;
	mul.wide.s32 	%rd240, %r664, 4;
	add.s64 	%rd241, %rd2, %rd240;
	ld.global.f32 	%f632, [%rd241];
	add.s32 	%r665, %r1405, %r272;
	mad.lo.s32 	%r666, %r665, %r448, %r176;
	mul.wide.u32 	%rd242, %r666, 4;
	add.s64 	%rd243, %rd1, %rd242;
	ld.global.f32 	%f633, [%rd243];
	fma.rn.f32 	%f634, %f632, %f633, %f1628;
	ld.global.f32 	%f635, [%rd241+4];
	add.s32 	%r667, %r666, %r448;
	mul.wide.u32 	%rd244, %r667, 4;
	add.s64 	%rd245, %rd1, %rd244;
	ld.global.f32 	%f636, [%rd245];
	fma.rn.f32 	%f1628, %f635, %f636, %f634;
	add.s32 	%r1405, %r1405, 2;
$L__BB0_225:
	setp.eq.s32 	%p91, %r188, 0;
	@%p91 bra 	$L__BB0_227;
	add.s32 	%r668, %r1405, %r271;
	mul.wide.s32 	%rd246, %r668, 4;
	add.s64 	%rd247, %rd2, %rd246;
	ld.global.f32 	%f637, [%rd247];
	add.s32 	%r669, %r1405, %r272;
	mad.lo.s32 	%r670, %r669, %r448, %r176;
	mul.wide.u32 	%rd248, %r670, 4;
	add.s64 	%rd249, %rd1, %rd248;
	ld.global.f32 	%f638, [%rd249];
	fma.rn.f32 	%f1628, %f637, %f638, %f1628;
$L__BB0_227:
	add.s32 	%r1402, %r1402, 1;
	setp.ne.s32 	%p92, %r1402, 5;
	@%p92 bra 	$L__BB0_215;
	add.s32 	%r1401, %r1401, 1;
	setp.ne.s32 	%p93, %r1401, 5;
	@%p93 bra 	$L__BB0_214;
	ld.global.f32 	%f640, [%rd9+4];
	add.f32 	%f641, %f1628, %f640;
	setp.gt.f32 	%p94, %f641, %f194;
	selp.f32 	%f209, %f641, %f194, %p94;
	mov.f32 	%f1638, 0f00000000;
	mov.b32 	%r1407, 0;
$L__BB0_230:
	add.s32 	%r283, %r180, %r1407;
	mov.b32 	%r1408, 0;
$L__BB0_231:
	add.s32 	%r285, %r251, %r1408;
	max.s32 	%r673, %r283, %r285;
	setp.ge.s32 	%p96, %r673, %r447;
	or.pred  	%p97, %p96, %p82;
	@%p97 bra 	$L__BB0_243;
	setp.lt.u32 	%p98, %r182, 7;
	add.s32 	%r675, %r283, %r181;
	mad.lo.s32 	%r676, %r675, %r447, %r285;
	mul.lo.s32 	%r286, %r676, %r446;
	mad.lo.s32 	%r677, %r1407, 5, %r1408;
	shl.b32 	%r678, %r677, 2;
	or.b32  	%r679, %r678, 2;
	mul.lo.s32 	%r287, %r679, %r446;
	mov.b32 	%r1411, 0;
	@%p98 bra 	$L__BB0_235;
	mov.b32 	%r1409, 0;
$L__BB0_234:
	.pragma "nounroll";
	add.s32 	%r681, %r1409, %r286;
	mul.wide.s32 	%rd250, %r681, 4;
	add.s64 	%rd251, %rd2, %rd250;
	ld.global.f32 	%f643, [%rd251];
	add.s32 	%r682, %r1409, %r287;
	mad.lo.s32 	%r683, %r682, %r448, %r176;
	mul.wide.u32 	%rd252, %r683, 4;
	add.s64 	%rd253, %rd1, %rd252;
	ld.global.f32 	%f644, [%rd253];
	fma.rn.f32 	%f645, %f643, %f644, %f1638;
	ld.global.f32 	%f646, [%rd251+4];
	add.s32 	%r684, %r683, %r448;
	mul.wide.u32 	%rd254, %r684, 4;
	add.s64 	%rd255, %rd1, %rd254;
	ld.global.f32 	%f647, [%rd255];
	fma.rn.f32 	%f648, %f646, %f647, %f645;
	ld.global.f32 	%f649, [%rd251+8];
	add.s32 	%r685, %r684, %r448;
	mul.wide.u32 	%rd256, %r685, 4;
	add.s64 	%rd257, %rd1, %rd256;
	ld.global.f32 	%f650, [%rd257];
	fma.rn.f32 	%f651, %f649, %f650, %f648;
	ld.global.f32 	%f652, [%rd251+12];
	add.s32 	%r686, %r685, %r448;
	mul.wide.u32 	%rd258, %r686, 4;
	add.s64 	%rd259, %rd1, %rd258;
	ld.global.f32 	%f653, [%rd259];
	fma.rn.f32 	%f654, %f652, %f653, %f651;
	ld.global.f32 	%f655, [%rd251+16];
	add.s32 	%r687, %r686, %r448;
	mul.wide.u32 	%rd260, %r687, 4;
	add.s64 	%rd261, %rd1, %rd260;
	ld.global.f32 	%f656, [%rd261];
	fma.rn.f32 	%f657, %f655, %f656, %f654;
	ld.global.f32 	%f658, [%rd251+20];
	add.s32 	%r688, %r687, %r448;
	mul.wide.u32 	%rd262, %r688, 4;
	add.s64 	%rd263, %rd1, %rd262;
	ld.global.f32 	%f659, [%rd263];
	fma.rn.f32 	%f660, %f658, %f659, %f657;
	ld.global.f32 	%f661, [%rd251+24];
	add.s32 	%r689, %r688, %r448;
	mul.wide.u32 	%rd264, %r689, 4;
	add.s64 	%rd265, %rd1, %rd264;
	ld.global.f32 	%f662, [%rd265];
	fma.rn.f32 	%f663, %f661, %f662, %f660;
	ld.global.f32 	%f664, [%rd251+28];
	add.s32 	%r690, %r689, %r448;
	mul.wide.u32 	%rd266, %r690, 4;
	add.s64 	%rd267, %rd1, %rd266;
	ld.global.f32 	%f665, [%rd267];
	fma.rn.f32 	%f1638, %f664, %f665, %f663;
	add.s32 	%r1409, %r1409, 8;
	setp.ne.s32 	%p99, %r1409, %r187;
	mov.u32 	%r1411, %r187;
	@%p99 bra 	$L__BB0_234;
$L__BB0_235:
	setp.eq.s32 	%p100, %r183, 0;
	@%p100 bra 	$L__BB0_243;
	setp.lt.u32 	%p101, %r184, 3;
	@%p101 bra 	$L__BB0_238;
	add.s32 	%r691, %r1411, %r286;
	mul.wide.s32 	%rd268, %r691, 4;
	add.s64 	%rd269, %rd2, %rd268;
	ld.global.f32 	%f667, [%rd269];
	add.s32 	%r692, %r1411, %r287;
	mad.lo.s32 	%r693, %r692, %r448, %r176;
	mul.wide.u32 	%rd270, %r693, 4;
	add.s64 	%rd271, %rd1, %rd270;
	ld.global.f32 	%f668, [%rd271];
	fma.rn.f32 	%f669, %f667, %f668, %f1638;
	ld.global.f32 	%f670, [%rd269+4];
	add.s32 	%r694, %r693, %r448;
	mul.wide.u32 	%rd272, %r694, 4;
	add.s64 	%rd273, %rd1, %rd272;
	ld.global.f32 	%f671, [%rd273];
	fma.rn.f32 	%f672, %f670, %f671, %f669;
	ld.global.f32 	%f673, [%rd269+8];
	add.s32 	%r695, %r694, %r448;
	mul.wide.u32 	%rd274, %r695, 4;
	add.s64 	%rd275, %rd1, %rd274;
	ld.global.f32 	%f674, [%rd275];
	fma.rn.f32 	%f675, %f673, %f674, %f672;
	ld.global.f32 	%f676, [%rd269+12];
	add.s32 	%r696, %r695, %r448;
	mul.wide.u32 	%rd276, %r696, 4;
	add.s64 	%rd277, %rd1, %rd276;
	ld.global.f32 	%f677, [%rd277];
	fma.rn.f32 	%f1638, %f676, %f677, %f675;
	add.s32 	%r1411, %r1411, 4;
$L__BB0_238:
	setp.eq.s32 	%p102, %r185, 0;
	@%p102 bra 	$L__BB0_243;
	setp.eq.s32 	%p103, %r186, 0;
	@%p103 bra 	$L__BB0_241;
	add.s32 	%r697, %r1411, %r286;
	mul.wide.s32 	%rd278, %r697, 4;
	add.s64 	%rd279, %rd2, %rd278;
	ld.global.f32 	%f679, [%rd279];
	add.s32 	%r698, %r1411, %r287;
	mad.lo.s32 	%r699, %r698, %r448, %r176;
	mul.wide.u32 	%rd280, %r699, 4;
	add.s64 	%rd281, %rd1, %rd280;
	ld.global.f32 	%f680, [%rd281];
	fma.rn.f32 	%f681, %f679, %f680, %f1638;
	ld.global.f32 	%f682, [%rd279+4];
	add.s32 	%r700, %r699, %r448;
	mul.wide.u32 	%rd282, %r700, 4;
	add.s64 	%rd283, %rd1, %rd282;
	ld.global.f32 	%f683, [%rd283];
	fma.rn.f32 	%f1638, %f682, %f683, %f681;
	add.s32 	%r1411, %r1411, 2;
$L__BB0_241:
	setp.eq.s32 	%p104, %r188, 0;
	@%p104 bra 	$L__BB0_243;
	add.s32 	%r701, %r1411, %r286;
	mul.wide.s32 	%rd284, %r701, 4;
	add.s64 	%rd285, %rd2, %rd284;
	ld.global.f32 	%f684, [%rd285];
	add.s32 	%r702, %r1411, %r287;
	mad.lo.s32 	%r703, %r702, %r448, %r176;
	mul.wide.u32 	%rd286, %r703, 4;
	add.s64 	%rd287, %rd1, %rd286;
	ld.global.f32 	%f685, [%rd287];
	fma.rn.f32 	%f1638, %f684, %f685, %f1638;
$L__BB0_243:
	add.s32 	%r1408, %r1408, 1;
	setp.ne.s32 	%p105, %r1408, 5;
	@%p105 bra 	$L__BB0_231;
	add.s32 	%r1407, %r1407, 1;
	setp.ne.s32 	%p106, %r1407, 5;
	@%p106 bra 	$L__BB0_230;
	ld.global.f32 	%f687, [%rd9+8];
	add.f32 	%f688, %f1638, %f687;
	setp.gt.f32 	%p107, %f688, %f209;
	selp.f32 	%f224, %f688, %f209, %p107;
	mov.f32 	%f1648, 0f00000000;
	mov.b32 	%r1413, 0;
$L__BB0_246:
	add.s32 	%r298, %r180, %r1413;
	mov.b32 	%r1414, 0;
$L__BB0_247:
	add.s32 	%r300, %r251, %r1414;
	max.s32 	%r706, %r298, %r300;
	setp.ge.s32 	%p109, %r706, %r447;
	or.pred  	%p110, %p109, %p82;
	@%p110 bra 	$L__BB0_259;
	setp.lt.u32 	%p111, %r182, 7;
	add.s32 	%r708, %r298, %r181;
	mad.lo.s32 	%r709, %r708, %r447, %r300;
	mul.lo.s32 	%r301, %r709, %r446;
	mad.lo.s32 	%r710, %r1413, 5, %r1414;
	shl.b32 	%r711, %r710, 2;
	or.b32  	%r712, %r711, 3;
	mul.lo.s32 	%r302, %r712, %r446;
	mov.b32 	%r1417, 0;
	@%p111 bra 	$L__BB0_251;
	mov.b32 	%r1415, 0;
$L__BB0_250:
	.pragma "nounroll";
	add.s32 	%r714, %r1415, %r301;
	mul.wide.s32 	%rd288, %r714, 4;
	add.s64 	%rd289, %rd2, %rd288;
	ld.global.f32 	%f690, [%rd289];
	add.s32 	%r715, %r1415, %r302;
	mad.lo.s32 	%r716, %r715, %r448, %r176;
	mul.wide.u32 	%rd290, %r716, 4;
	add.s64 	%rd291, %rd1, %rd290;
	ld.global.f32 	%f691, [%rd291];
	fma.rn.f32 	%f692, %f690, %f691, %f1648;
	ld.global.f32 	%f693, [%rd289+4];
	add.s32 	%r717, %r716, %r448;
	mul.wide.u32 	%rd292, %r717, 4;
	add.s64 	%rd293, %rd1, %rd292;
	ld.global.f32 	%f694, [%rd293];
	fma.rn.f32 	%f695, %f693, %f694, %f692;
	ld.global.f32 	%f696, [%rd289+8];
	add.s32 	%r718, %r717, %r448;
	mul.wide.u32 	%rd294, %r718, 4;
	add.s64 	%rd295, %rd1, %rd294;
	ld.global.f32 	%f697, [%rd295];
	fma.rn.f32 	%f698, %f696, %f697, %f695;
	ld.global.f32 	%f699, [%rd289+12];
	add.s32 	%r719, %r718, %r448;
	mul.wide.u32 	%rd296, %r719, 4;
	add.s64 	%rd297, %rd1, %rd296;
	ld.global.f32 	%f700, [%rd297];
	fma.rn.f32 	%f701, %f699, %f700, %f698;
	ld.global.f32 	%f702, [%rd289+16];
	add.s32 	%r720, %r719, %r448;
	mul.wide.u32 	%rd298, %r720, 4;
	add.s64 	%rd299, %rd1, %rd298;
	ld.global.f32 	%f703, [%rd299];
	fma.rn.f32 	%f704, %f702, %f703, %f701;
	ld.global.f32 	%f705, [%rd289+20];
	add.s32 	%r721, %r720, %r448;
	mul.wide.u32 	%rd300, %r721, 4;
	add.s64 	%rd301, %rd1, %rd300;
	ld.global.f32 	%f706, [%rd301];
	fma.rn.f32 	%f707, %f705, %f706, %f704;
	ld.global.f32 	%f708, [%rd289+24];
	add.s32 	%r722, %r721, %r448;
	mul.wide.u32 	%rd302, %r722, 4;
	add.s64 	%rd303, %rd1, %rd302;
	ld.global.f32 	%f709, [%rd303];
	fma.rn.f32 	%f710, %f708, %f709, %f707;
	ld.global.f32 	%f711, [%rd289+28];
	add.s32 	%r723, %r722, %r448;
	mul.wide.u32 	%rd304, %r723, 4;
	add.s64 	%rd305, %rd1, %rd304;
	ld.global.f32 	%f712, [%rd305];
	fma.rn.f32 	%f1648, %f711, %f712, %f710;
	add.s32 	%r1415, %r1415, 8;
	setp.ne.s32 	%p112, %r1415, %r187;
	mov.u32 	%r1417, %r187;
	@%p112 bra 	$L__BB0_250;
$L__BB0_251:
	setp.eq.s32 	%p113, %r183, 0;
	@%p113 bra 	$L__BB0_259;
	setp.lt.u32 	%p114, %r184, 3;
	@%p114 bra 	$L__BB0_254;
	add.s32 	%r724, %r1417, %r301;
	mul.wide.s32 	%rd306, %r724, 4;
	add.s64 	%rd307, %rd2, %rd306;
	ld.global.f32 	%f714, [%rd307];
	add.s32 	%r725, %r1417, %r302;
	mad.lo.s32 	%r726, %r725, %r448, %r176;
	mul.wide.u32 	%rd308, %r726, 4;
	add.s64 	%rd309, %rd1, %rd308;
	ld.global.f32 	%f715, [%rd309];
	fma.rn.f32 	%f716, %f714, %f715, %f1648;
	ld.global.f32 	%f717, [%rd307+4];
	add.s32 	%r727, %r726, %r448;
	mul.wide.u32 	%rd310, %r727, 4;
	add.s64 	%rd311, %rd1, %rd310;
	ld.global.f32 	%f718, [%rd311];
	fma.rn.f32 	%f719, %f717, %f718, %f716;
	ld.global.f32 	%f720, [%rd307+8];
	add.s32 	%r728, %r727, %r448;
	mul.wide.u32 	%rd312, %r728, 4;
	add.s64 	%rd313, %rd1, %rd312;
	ld.global.f32 	%f721, [%rd313];
	fma.rn.f32 	%f722, %f720, %f721, %f719;
	ld.global.f32 	%f723, [%rd307+12];
	add.s32 	%r729, %r728, %r448;
	mul.wide.u32 	%rd314, %r729, 4;
	add.s64 	%rd315, %rd1, %rd314;
	ld.global.f32 	%f724, [%rd315];
	fma.rn.f32 	%f1648, %f723, %f724, %f722;
	add.s32 	%r1417, %r1417, 4;
$L__BB0_254:
	setp.eq.s32 	%p115, %r185, 0;
	@%p115 bra 	$L__BB0_259;
	setp.eq.s32 	%p116, %r186, 0;
	@%p116 bra 	$L__BB0_257;
	add.s32 	%r730, %r1417, %r301;
	mul.wide.s32 	%rd316, %r730, 4;
	add.s64 	%rd317, %rd2, %rd316;
	ld.global.f32 	%f726, [%rd317];
	add.s32 	%r731, %r1417, %r302;
	mad.lo.s32 	%r732, %r731, %r448, %r176;
	mul.wide.u32 	%rd318, %r732, 4;
	add.s64 	%rd319, %rd1, %rd318;
	ld.global.f32 	%f727, [%rd319];
	fma.rn.f32 	%f728, %f726, %f727, %f1648;
	ld.global.f32 	%f729, [%rd317+4];
	add.s32 	%r733, %r732, %r448;
	mul.wide.u32 	%rd320, %r733, 4;
	add.s64 	%rd321, %rd1, %rd320;
	ld.global.f32 	%f730, [%rd321];
	fma.rn.f32 	%f1648, %f729, %f730, %f728;
	add.s32 	%r1417, %r1417, 2;
$L__BB0_257:
	setp.eq.s32 	%p117, %r188, 0;
	@%p117 bra 	$L__BB0_259;
	add.s32 	%r734, %r1417, %r301;
	mul.wide.s32 	%rd322, %r734, 4;
	add.s64 	%rd323, %rd2, %rd322;
	ld.global.f32 	%f731, [%rd323];
	add.s32 	%r735, %r1417, %r302;
	mad.lo.s32 	%r736, %r735, %r448, %r176;
	mul.wide.u32 	%rd324, %r736, 4;
	add.s64 	%rd325, %rd1, %rd324;
	ld.global.f32 	%f732, [%rd325];
	fma.rn.f32 	%f1648, %f731, %f732, %f1648;
$L__BB0_259:
	add.s32 	%r1414, %r1414, 1;
	setp.ne.s32 	%p118, %r1414, 5;
	@%p118 bra 	$L__BB0_247;
	add.s32 	%r1413, %r1413, 1;
	setp.ne.s32 	%p119, %r1413, 5;
	@%p119 bra 	$L__BB0_246;
	ld.global.f32 	%f734, [%rd9+12];
	add.f32 	%f735, %f1648, %f734;
	setp.gt.f32 	%p120, %f735, %f224;
	selp.f32 	%f239, %f735, %f224, %p120;
	add.s32 	%r312, %r180, 1;
	mad.lo.s32 	%r738, %r179, %r180, %r178;
	add.s32 	%r739, %r738, %r179;
	shl.b32 	%r740, %r176, 2;
	mad.lo.s32 	%r313, %r177, %r739, %r740;
	mov.f32 	%f1658, 0f00000000;
	mov.b32 	%r1419, 0;
$L__BB0_262:
	add.s32 	%r315, %r312, %r1419;
	add.s32 	%r742, %r315, %r181;
	mul.lo.s32 	%r316, %r742, %r447;
	mul.lo.s32 	%r317, %r1419, 5;
	mov.b32 	%r1420, 0;
$L__BB0_263:
	setp.lt.s32 	%p121, %r446, 1;
	add.s32 	%r319, %r178, %r1420;
	max.s32 	%r743, %r315, %r319;
	setp.ge.s32 	%p122, %r743, %r447;
	or.pred  	%p123, %p122, %p121;
	@%p123 bra 	$L__BB0_275;
	setp.lt.u32 	%p124, %r182, 7;
	add.s32 	%r745, %r319, %r316;
	mul.lo.s32 	%r320, %r745, %r446;
	add.s32 	%r746, %r1420, %r317;
	mul.lo.s32 	%r747, %r746, %r446;
	shl.b32 	%r321, %r747, 2;
	mov.b32 	%r1423, 0;
	@%p124 bra 	$L__BB0_267;
	mov.b32 	%r1421, 0;
$L__BB0_266:
	.pragma "nounroll";
	add.s32 	%r749, %r1421, %r320;
	mul.wide.s32 	%rd326, %r749, 4;
	add.s64 	%rd327, %rd2, %rd326;
	ld.global.f32 	%f737, [%rd327];
	add.s32 	%r750, %r1421, %r321;
	mad.lo.s32 	%r751, %r750, %r448, %r176;
	mul.wide.u32 	%rd328, %r751, 4;
	add.s64 	%rd329, %rd1, %rd328;
	ld.global.f32 	%f738, [%rd329];
	fma.rn.f32 	%f739, %f737, %f738, %f1658;
	ld.global.f32 	%f740, [%rd327+4];
	add.s32 	%r752, %r751, %r448;
	mul.wide.u32 	%rd330, %r752, 4;
	add.s64 	%rd331, %rd1, %rd330;
	ld.global.f32 	%f741, [%rd331];
	fma.rn.f32 	%f742, %f740, %f741, %f739;
	ld.global.f32 	%f743, [%rd327+8];
	add.s32 	%r753, %r752, %r448;
	mul.wide.u32 	%rd332, %r753, 4;
	add.s64 	%rd333, %rd1, %rd332;
	ld.global.f32 	%f744, [%rd333];
	fma.rn.f32 	%f745, %f743, %f744, %f742;
	ld.global.f32 	%f746, [%rd327+12];
	add.s32 	%r754, %r753, %r448;
	mul.wide.u32 	%rd334, %r754, 4;
	add.s64 	%rd335, %rd1, %rd334;
	ld.global.f32 	%f747, [%rd335];
	fma.rn.f32 	%f748, %f746, %f747, %f745;
	ld.global.f32 	%f749, [%rd327+16];
	add.s32 	%r755, %r754, %r448;
	mul.wide.u32 	%rd336, %r755, 4;
	add.s64 	%rd337, %rd1, %rd336;
	ld.global.f32 	%f750, [%rd337];
	fma.rn.f32 	%f751, %f749, %f750, %f748;
	ld.global.f32 	%f752, [%rd327+20];
	add.s32 	%r756, %r755, %r448;
	mul.wide.u32 	%rd338, %r756, 4;
	add.s64 	%rd339, %rd1, %rd338;
	ld.global.f32 	%f753, [%rd339];
	fma.rn.f32 	%f754, %f752, %f753, %f751;
	ld.global.f32 	%f755, [%rd327+24];
	add.s32 	%r757, %r756, %r448;
	mul.wide.u32 	%rd340, %r757, 4;
	add.s64 	%rd341, %rd1, %rd340;
	ld.global.f32 	%f756, [%rd341];
	fma.rn.f32 	%f757, %f755, %f756, %f754;
	ld.global.f32 	%f758, [%rd327+28];
	add.s32 	%r758, %r757, %r448;
	mul.wide.u32 	%rd342, %r758, 4;
	add.s64 	%rd343, %rd1, %rd342;
	ld.global.f32 	%f759, [%rd343];
	fma.rn.f32 	%f1658, %f758, %f759, %f757;
	add.s32 	%r1421, %r1421, 8;
	setp.ne.s32 	%p125, %r1421, %r187;
	mov.u32 	%r1423, %r187;
	@%p125 bra 	$L__BB0_266;
$L__BB0_267:
	setp.eq.s32 	%p126, %r183, 0;
	@%p126 bra 	$L__BB0_275;
	setp.lt.u32 	%p127, %r184, 3;
	@%p127 bra 	$L__BB0_270;
	add.s32 	%r759, %r1423, %r320;
	mul.wide.s32 	%rd344, %r759, 4;
	add.s64 	%rd345, %rd2, %rd344;
	ld.global.f32 	%f761, [%rd345];
	add.s32 	%r760, %r1423, %r321;
	mad.lo.s32 	%r761, %r760, %r448, %r176;
	mul.wide.u32 	%rd346, %r761, 4;
	add.s64 	%rd347, %rd1, %rd346;
	ld.global.f32 	%f762, [%rd347];
	fma.rn.f32 	%f763, %f761, %f762, %f1658;
	ld.global.f32 	%f764, [%rd345+4];
	add.s32 	%r762, %r761, %r448;
	mul.wide.u32 	%rd348, %r762, 4;
	add.s64 	%rd349, %rd1, %rd348;
	ld.global.f32 	%f765, [%rd349];
	fma.rn.f32 	%f766, %f764, %f765, %f763;
	ld.global.f32 	%f767, [%rd345+8];
	add.s32 	%r763, %r762, %r448;
	mul.wide.u32 	%rd350, %r763, 4;
	add.s64 	%rd351, %rd1, %rd350;
	ld.global.f32 	%f768, [%rd351];
	fma.rn.f32 	%f769, %f767, %f768, %f766;
	ld.global.f32 	%f770, [%rd345+12];
	add.s32 	%r764, %r763, %r448;
	mul.wide.u32 	%rd352, %r764, 4;
	add.s64 	%rd353, %rd1, %rd352;
	ld.global.f32 	%f771, [%rd353];
	fma.rn.f32 	%f1658, %f770, %f771, %f769;
	add.s32 	%r1423, %r1423, 4;
$L__BB0_270:
	setp.eq.s32 	%p128, %r185, 0;
	@%p128 bra 	$L__BB0_275;
	setp.eq.s32 	%p129, %r186, 0;
	@%p129 bra 	$L__BB0_273;
	add.s32 	%r765, %r1423, %r320;
	mul.wide.s32 	%rd354, %r765, 4;
	add.s64 	%rd355, %rd2, %rd354;
	ld.global.f32 	%f773, [%rd355];
	add.s32 	%r766, %r1423, %r321;
	mad.lo.s32 	%r767, %r766, %r448, %r176;
	mul.wide.u32 	%rd356, %r767, 4;
	add.s64 	%rd357, %rd1, %rd356;
	ld.global.f32 	%f774, [%rd357];
	fma.rn.f32 	%f775, %f773, %f774, %f1658;
	ld.global.f32 	%f776, [%rd355+4];
	add.s32 	%r768, %r767, %r448;
	mul.wide.u32 	%rd358, %r768, 4;
	add.s64 	%rd359, %rd1, %rd358;
	ld.global.f32 	%f777, [%rd359];
	fma.rn.f32 	%f1658, %f776, %f777, %f775;
	add.s32 	%r1423, %r1423, 2;
$L__BB0_273:
	setp.eq.s32 	%p130, %r188, 0;
	@%p130 bra 	$L__BB0_275;
	add.s32 	%r769, %r1423, %r320;
	mul.wide.s32 	%rd360, %r769, 4;
	add.s64 	%rd361, %rd2, %rd360;
	ld.global.f32 	%f778, [%rd361];
	add.s32 	%r770, %r1423, %r321;
	mad.lo.s32 	%r771, %r770, %r448, %r176;
	mul.wide.u32 	%rd362, %r771, 4;
	add.s64 	%rd363, %rd1, %rd362;
	ld.global.f32 	%f779, [%rd363];
	fma.rn.f32 	%f1658, %f778, %f779, %f1658;
$L__BB0_275:
	add.s32 	%r1420, %r1420, 1;
	setp.ne.s32 	%p131, %r1420, 5;
	@%p131 bra 	$L__BB0_263;
	add.s32 	%r1419, %r1419, 1;
	setp.ne.s32 	%p132, %r1419, 5;
	@%p132 bra 	$L__BB0_262;
	mul.wide.u32 	%rd364, %r313, 4;
	add.s64 	%rd10, %rd3, %rd364;
	ld.global.f32 	%f781, [%rd10];
	add.f32 	%f782, %f1658, %f781;
	setp.gt.f32 	%p133, %f782, %f239;
	selp.f32 	%f254, %f782, %f239, %p133;
	mov.f32 	%f1668, 0f00000000;
	mov.b32 	%r1425, 0;
$L__BB0_278:
	add.s32 	%r332, %r312, %r1425;
	mov.b32 	%r1426, 0;
$L__BB0_279:
	setp.lt.s32 	%p134, %r446, 1;
	add.s32 	%r334, %r178, %r1426;
	max.s32 	%r774, %r332, %r334;
	setp.ge.s32 	%p135, %r774, %r447;
	or.pred  	%p136, %p135, %p134;
	@%p136 bra 	$L__BB0_291;
	setp.lt.u32 	%p137, %r182, 7;
	add.s32 	%r776, %r332, %r181;
	mad.lo.s32 	%r777, %r776, %r447, %r334;
	mul.lo.s32 	%r335, %r777, %r446;
	mad.lo.s32 	%r778, %r1425, 5, %r1426;
	mul.lo.s32 	%r779, %r778, %r446;
	shl.b32 	%r780, %r779, 2;
	add.s32 	%r336, %r780, %r446;
	mov.b32 	%r1429, 0;
	@%p137 bra 	$L__BB0_283;
	mov.b32 	%r1427, 0;
$L__BB0_282:
	.pragma "nounroll";
	add.s32 	%r782, %r1427, %r335;
	mul.wide.s32 	%rd365, %r782, 4;
	add.s64 	%rd366, %rd2, %rd365;
	ld.global.f32 	%f784, [%rd366];
	add.s32 	%r783, %r1427, %r336;
	mad.lo.s32 	%r784, %r783, %r448, %r176;
	mul.wide.u32 	%rd367, %r784, 4;
	add.s64 	%rd368, %rd1, %rd367;
	ld.global.f32 	%f785, [%rd368];
	fma.rn.f32 	%f786, %f784, %f785, %f1668;
	ld.global.f32 	%f787, [%rd366+4];
	add.s32 	%r785, %r784, %r448;
	mul.wide.u32 	%rd369, %r785, 4;
	add.s64 	%rd370, %rd1, %rd369;
	ld.global.f32 	%f788, [%rd370];
	fma.rn.f32 	%f789, %f787, %f788, %f786;
	ld.global.f32 	%f790, [%rd366+8];
	add.s32 	%r786, %r785, %r448;
	mul.wide.u32 	%rd371, %r786, 4;
	add.s64 	%rd372, %rd1, %rd371;
	ld.global.f32 	%f791, [%rd372];
	fma.rn.f32 	%f792, %f790, %f791, %f789;
	ld.global.f32 	%f793, [%rd366+12];
	add.s32 	%r787, %r786, %r448;
	mul.wide.u32 	%rd373, %r787, 4;
	add.s64 	%rd374, %rd1, %rd373;
	ld.global.f32 	%f794, [%rd374];
	fma.rn.f32 	%f795, %f793, %f794, %f792;
	ld.global.f32 	%f796, [%rd366+16];
	add.s32 	%r788, %r787, %r448;
	mul.wide.u32 	%rd375, %r788, 4;
	add.s64 	%rd376, %rd1, %rd375;
	ld.global.f32 	%f797, [%rd376];
	fma.rn.f32 	%f798, %f796, %f797, %f795;
	ld.global.f32 	%f799, [%rd366+20];
	add.s32 	%r789, %r788, %r448;
	mul.wide.u32 	%rd377, %r789, 4;
	add.s64 	%rd378, %rd1, %rd377;
	ld.global.f32 	%f800, [%rd378];
	fma.rn.f32 	%f801, %f799, %f800, %f798;
	ld.global.f32 	%f802, [%rd366+24];
	add.s32 	%r790, %r789, %r448;
	mul.wide.u32 	%rd379, %r790, 4;
	add.s64 	%rd380, %rd1, %rd379;
	ld.global.f32 	%f803, [%rd380];
	fma.rn.f32 	%f804, %f802, %f803, %f801;
	ld.global.f32 	%f805, [%rd366+28];
	add.s32 	%r791, %r790, %r448;
	mul.wide.u32 	%rd381, %r791, 4;
	add.s64 	%rd382, %rd1, %rd381;
	ld.global.f32 	%f806, [%rd382];
	fma.rn.f32 	%f1668, %f805, %f806, %f804;
	add.s32 	%r1427, %r1427, 8;
	setp.ne.s32 	%p138, %r1427, %r187;
	mov.u32 	%r1429, %r187;
	@%p138 bra 	$L__BB0_282;
$L__BB0_283:
	setp.eq.s32 	%p139, %r183, 0;
	@%p139 bra 	$L__BB0_291;
	setp.lt.u32 	%p140, %r184, 3;
	@%p140 bra 	$L__BB0_286;
	add.s32 	%r792, %r1429, %r335;
	mul.wide.s32 	%rd383, %r792, 4;
	add.s64 	%rd384, %rd2, %rd383;
	ld.global.f32 	%f808, [%rd384];
	add.s32 	%r793, %r1429, %r336;
	mad.lo.s32 	%r794, %r793, %r448, %r176;
	mul.wide.u32 	%rd385, %r794, 4;
	add.s64 	%rd386, %rd1, %rd385;
	ld.global.f32 	%f809, [%rd386];
	fma.rn.f32 	%f810, %f808, %f809, %f1668;
	ld.global.f32 	%f811, [%rd384+4];
	add.s32 	%r795, %r794, %r448;
	mul.wide.u32 	%rd387, %r795, 4;
	add.s64 	%rd388, %rd1, %rd387;
	ld.global.f32 	%f812, [%rd388];
	fma.rn.f32 	%f813, %f811, %f812, %f810;
	ld.global.f32 	%f814, [%rd384+8];
	add.s32 	%r796, %r795, %r448;
	mul.wide.u32 	%rd389, %r796, 4;
	add.s64 	%rd390, %rd1, %rd389;
	ld.global.f32 	%f815, [%rd390];
	fma.rn.f32 	%f816, %f814, %f815, %f813;
	ld.global.f32 	%f817, [%rd384+12];
	add.s32 	%r797, %r796, %r448;
	mul.wide.u32 	%rd391, %r797, 4;
	add.s64 	%rd392, %rd1, %rd391;
	ld.global.f32 	%f818, [%rd392];
	fma.rn.f32 	%f1668, %f817, %f818, %f816;
	add.s32 	%r1429, %r1429, 4;
$L__BB0_286:
	setp.eq.s32 	%p141, %r185, 0;
	@%p141 bra 	$L__BB0_291;
	setp.eq.s32 	%p142, %r186, 0;
	@%p142 bra 	$L__BB0_289;
	add.s32 	%r798, %r1429, %r335;
	mul.wide.s32 	%rd393, %r798, 4;
	add.s64 	%rd394, %rd2, %rd393;
	ld.global.f32 	%f820, [%rd394];
	add.s32 	%r799, %r1429, %r336;
	mad.lo.s32 	%r800, %r799, %r448, %r176;
	mul.wide.u32 	%rd395, %r800, 4;
	add.s64 	%rd396, %rd1, %rd395;
	ld.global.f32 	%f821, [%rd396];
	fma.rn.f32 	%f822, %f820, %f821, %f1668;
	ld.global.f32 	%f823, [%rd394+4];
	add.s32 	%r801, %r800, %r448;
	mul.wide.u32 	%rd397, %r801, 4;
	add.s64 	%rd398, %rd1, %rd397;
	ld.global.f32 	%f824, [%rd398];
	fma.rn.f32 	%f1668, %f823, %f824, %f822;
	add.s32 	%r1429, %r1429, 2;
$L__BB0_289:
	setp.eq.s32 	%p143, %r188, 0;
	@%p143 bra 	$L__BB0_291;
	add.s32 	%r802, %r1429, %r335;
	mul.wide.s32 	%rd399, %r802, 4;
	add.s64 	%rd400, %rd2, %rd399;
	ld.global.f32 	%f825, [%rd400];
	add.s32 	%r803, %r1429, %r336;
	mad.lo.s32 	%r804, %r803, %r448, %r176;
	mul.wide.u32 	%rd401, %r804, 4;
	add.s64 	%rd402, %rd1, %rd401;
	ld.global.f32 	%f826, [%rd402];
	fma.rn.f32 	%f1668, %f825, %f826, %f1668;
$L__BB0_291:
	add.s32 	%r1426, %r1426, 1;
	setp.ne.s32 	%p144, %r1426, 5;
	@%p144 bra 	$L__BB0_279;
	add.s32 	%r1425, %r1425, 1;
	setp.ne.s32 	%p145, %r1425, 5;
	@%p145 bra 	$L__BB0_278;
	ld.global.f32 	%f828, [%rd10+4];
	add.f32 	%f829, %f1668, %f828;
	setp.gt.f32 	%p146, %f829, %f254;
	selp.f32 	%f269, %f829, %f254, %p146;
	mov.f32 	%f1678, 0f00000000;
	mov.b32 	%r1431, 0;
$L__BB0_294:
	add.s32 	%r347, %r312, %r1431;
	mov.b32 	%r1432, 0;
$L__BB0_295:
	add.s32 	%r349, %r178, %r1432;
	max.s32 	%r807, %r347, %r349;
	setp.ge.s32 	%p148, %r807, %r447;
	or.pred  	%p149, %p148, %p134;
	@%p149 bra 	$L__BB0_307;
	setp.lt.u32 	%p150, %r182, 7;
	add.s32 	%r809, %r347, %r181;
	mad.lo.s32 	%r810, %r809, %r447, %r349;
	mul.lo.s32 	%r350, %r810, %r446;
	mad.lo.s32 	%r811, %r1431, 5, %r1432;
	shl.b32 	%r812, %r811, 2;
	or.b32  	%r813, %r812, 2;
	mul.lo.s32 	%r351, %r813, %r446;
	mov.b32 	%r1435, 0;
	@%p150 bra 	$L__BB0_299;
	mov.b32 	%r1433, 0;
$L__BB0_298:
	.pragma "nounroll";
	add.s32 	%r815, %r1433, %r350;
	mul.wide.s32 	%rd403, %r815, 4;
	add.s64 	%rd404, %rd2, %rd403;
	ld.global.f32 	%f831, [%rd404];
	add.s32 	%r816, %r1433, %r351;
	mad.lo.s32 	%r817, %r816, %r448, %r176;
	mul.wide.u32 	%rd405, %r817, 4;
	add.s64 	%rd406, %rd1, %rd405;
	ld.global.f32 	%f832, [%rd406];
	fma.rn.f32 	%f833, %f831, %f832, %f1678;
	ld.global.f32 	%f834, [%rd404+4];
	add.s32 	%r818, %r817, %r448;
	mul.wide.u32 	%rd407, %r818, 4;
	add.s64 	%rd408, %rd1, %rd407;
	ld.global.f32 	%f835, [%rd408];
	fma.rn.f32 	%f836, %f834, %f835, %f833;
	ld.global.f32 	%f837, [%rd404+8];
	add.s32 	%r819, %r818, %r448;
	mul.wide.u32 	%rd409, %r819, 4;
	add.s64 	%rd410, %rd1, %rd409;
	ld.global.f32 	%f838, [%rd410];
	fma.rn.f32 	%f839, %f837, %f838, %f836;
	ld.global.f32 	%f840, [%rd404+12];
	add.s32 	%r820, %r819, %r448;
	mul.wide.u32 	%rd411, %r820, 4;
	add.s64 	%rd412, %rd1, %rd411;
	ld.global.f32 	%f841, [%rd412];
	fma.rn.f32 	%f842, %f840, %f841, %f839;
	ld.global.f32 	%f843, [%rd404+16];
	add.s32 	%r821, %r820, %r448;
	mul.wide.u32 	%rd413, %r821, 4;
	add.s64 	%rd414, %rd1, %rd413;
	ld.global.f32 	%f844, [%rd414];
	fma.rn.f32 	%f845, %f843, %f844, %f842;
	ld.global.f32 	%f846, [%rd404+20];
	add.s32 	%r822, %r821, %r448;
	mul.wide.u32 	%rd415, %r822, 4;
	add.s64 	%rd416, %rd1, %rd415;
	ld.global.f32 	%f847, [%rd416];
	fma.rn.f32 	%f848, %f846, %f847, %f845;
	ld.global.f32 	%f849, [%rd404+24];
	add.s32 	%r823, %r822, %r448;
	mul.wide.u32 	%rd417, %r823, 4;
	add.s64 	%rd418, %rd1, %rd417;
	ld.global.f32 	%f850, [%rd418];
	fma.rn.f32 	%f851, %f849, %f850, %f848;
	ld.global.f32 	%f852, [%rd404+28];
	add.s32 	%r824, %r823, %r448;
	mul.wide.u32 	%rd419, %r824, 4;
	add.s64 	%rd420, %rd1, %rd419;
	ld.global.f32 	%f853, [%rd420];
	fma.rn.f32 	%f1678, %f852, %f853, %f851;
	add.s32 	%r1433, %r1433, 8;
	setp.ne.s32 	%p151, %r1433, %r187;
	mov.u32 	%r1435, %r187;
	@%p151 bra 	$L__BB0_298;
$L__BB0_299:
	setp.eq.s32 	%p152, %r183, 0;
	@%p152 bra 	$L__BB0_307;
	setp.lt.u32 	%p153, %r184, 3;
	@%p153 bra 	$L__BB0_302;
	add.s32 	%r825, %r1435, %r350;
	mul.wide.s32 	%rd421, %r825, 4;
	add.s64 	%rd422, %rd2, %rd421;
	ld.global.f32 	%f855, [%rd422];
	add.s32 	%r826, %r1435, %r351;
	mad.lo.s32 	%r827, %r826, %r448, %r176;
	mul.wide.u32 	%rd423, %r827, 4;
	add.s64 	%rd424, %rd1, %rd423;
	ld.global.f32 	%f856, [%rd424];
	fma.rn.f32 	%f857, %f855, %f856, %f1678;
	ld.global.f32 	%f858, [%rd422+4];
	add.s32 	%r828, %r827, %r448;
	mul.wide.u32 	%rd425, %r828, 4;
	add.s64 	%rd426, %rd1, %rd425;
	ld.global.f32 	%f859, [%rd426];
	fma.rn.f32 	%f860, %f858, %f859, %f857;
	ld.global.f32 	%f861, [%rd422+8];
	add.s32 	%r829, %r828, %r448;
	mul.wide.u32 	%rd427, %r829, 4;
	add.s64 	%rd428, %rd1, %rd427;
	ld.global.f32 	%f862, [%rd428];
	fma.rn.f32 	%f863, %f861, %f862, %f860;
	ld.global.f32 	%f864, [%rd422+12];
	add.s32 	%r830, %r829, %r448;
	mul.wide.u32 	%rd429, %r830, 4;
	add.s64 	%rd430, %rd1, %rd429;
	ld.global.f32 	%f865, [%rd430];
	fma.rn.f32 	%f1678, %f864, %f865, %f863;
	add.s32 	%r1435, %r1435, 4;
$L__BB0_302:
	setp.eq.s32 	%p154, %r185, 0;
	@%p154 bra 	$L__BB0_307;
	setp.eq.s32 	%p155, %r186, 0;
	@%p155 bra 	$L__BB0_305;
	add.s32 	%r831, %r1435, %r350;
	mul.wide.s32 	%rd431, %r831, 4;
	add.s64 	%rd432, %rd2, %rd431;
	ld.global.f32 	%f867, [%rd432];
	add.s32 	%r832, %r1435, %r351;
	mad.lo.s32 	%r833, %r832, %r448, %r176;
	mul.wide.u32 	%rd433, %r833, 4;
	add.s64 	%rd434, %rd1, %rd433;
	ld.global.f32 	%f868, [%rd434];
	fma.rn.f32 	%f869, %f867, %f868, %f1678;
	ld.global.f32 	%f870, [%rd432+4];
	add.s32 	%r834, %r833, %r448;
	mul.wide.u32 	%rd435, %r834, 4;
	add.s64 	%rd436, %rd1, %rd435;
	ld.global.f32 	%f871, [%rd436];
	fma.rn.f32 	%f1678, %f870, %f871, %f869;
	add.s32 	%r1435, %r1435, 2;
$L__BB0_305:
	setp.eq.s32 	%p156, %r188, 0;
	@%p156 bra 	$L__BB0_307;
	add.s32 	%r835, %r1435, %r350;
	mul.wide.s32 	%rd437, %r835, 4;
	add.s64 	%rd438, %rd2, %rd437;
	ld.global.f32 	%f872, [%rd438];
	add.s32 	%r836, %r1435, %r351;
	mad.lo.s32 	%r837, %r836, %r448, %r176;
	mul.wide.u32 	%rd439, %r837, 4;
	add.s64 	%rd440, %rd1, %rd439;
	ld.global.f32 	%f873, [%rd440];
	fma.rn.f32 	%f1678, %f872, %f873, %f1678;
$L__BB0_307:
	add.s32 	%r1432, %r1432, 1;
	setp.ne.s32 	%p157, %r1432, 5;
	@%p157 bra 	$L__BB0_295;
	add.s32 	%r1431, %r1431, 1;
	setp.ne.s32 	%p158, %r1431, 5;
	@%p158 bra 	$L__BB0_294;
	ld.global.f32 	%f875, [%rd10+8];
	add.f32 	%f876, %f1678, %f875;
	setp.gt.f32 	%p159, %f876, %f269;
	selp.f32 	%f284, %f876, %f269, %p159;
	mov.f32 	%f1688, 0f00000000;
	mov.b32 	%r1437, 0;
$L__BB0_310:
	add.s32 	%r362, %r312, %r1437;
	mov.b32 	%r1438, 0;
$L__BB0_311:
	add.s32 	%r364, %r178, %r1438;
	max.s32 	%r840, %r362, %r364;
	setp.ge.s32 	%p161, %r840, %r447;
	or.pred  	%p162, %p161, %p134;
	@%p162 bra 	$L__BB0_323;
	setp.lt.u32 	%p163, %r182, 7;
	add.s32 	%r842, %r362, %r181;
	mad.lo.s32 	%r843, %r842, %r447, %r364;
	mul.lo.s32 	%r365, %r843, %r446;
	mad.lo.s32 	%r844, %r1437, 5, %r1438;
	shl.b32 	%r845, %r844, 2;
	or.b32  	%r846, %r845, 3;
	mul.lo.s32 	%r366, %r846, %r446;
	mov.b32 	%r1441, 0;
	@%p163 bra 	$L__BB0_315;
	mov.b32 	%r1439, 0;
$L__BB0_314:
	.pragma "nounroll";
	add.s32 	%r848, %r1439, %r365;
	mul.wide.s32 	%rd441, %r848, 4;
	add.s64 	%rd442, %rd2, %rd441;
	ld.global.f32 	%f878, [%rd442];
	add.s32 	%r849, %r1439, %r366;
	mad.lo.s32 	%r850, %r849, %r448, %r176;
	mul.wide.u32 	%rd443, %r850, 4;
	add.s64 	%rd444, %rd1, %rd443;
	ld.global.f32 	%f879, [%rd444];
	fma.rn.f32 	%f880, %f878, %f879, %f1688;
	ld.global.f32 	%f881, [%rd442+4];
	add.s32 	%r851, %r850, %r448;
	mul.wide.u32 	%rd445, %r851, 4;
	add.s64 	%rd446, %rd1, %rd445;
	ld.global.f32 	%f882, [%rd446];
	fma.rn.f32 	%f883, %f881, %f882, %f880;
	ld.global.f32 	%f884, [%rd442+8];
	add.s32 	%r852, %r851, %r448;
	mul.wide.u32 	%rd447, %r852, 4;
	add.s64 	%rd448, %rd1, %rd447;
	ld.global.f32 	%f885, [%rd448];
	fma.rn.f32 	%f886, %f884, %f885, %f883;
	ld.global.f32 	%f887, [%rd442+12];
	add.s32 	%r853, %r852, %r448;
	mul.wide.u32 	%rd449, %r853, 4;
	add.s64 	%rd450, %rd1, %rd449;
	ld.global.f32 	%f888, [%rd450];
	fma.rn.f32 	%f889, %f887, %f888, %f886;
	ld.global.f32 	%f890, [%rd442+16];
	add.s32 	%r854, %r853, %r448;
	mul.wide.u32 	%rd451, %r854, 4;
	add.s64 	%rd452, %rd1, %rd451;
	ld.global.f32 	%f891, [%rd452];
	fma.rn.f32 	%f892, %f890, %f891, %f889;
	ld.global.f32 	%f893, [%rd442+20];
	add.s32 	%r855, %r854, %r448;
	mul.wide.u32 	%rd453, %r855, 4;
	add.s64 	%rd454, %rd1, %rd453;
	ld.global.f32 	%f894, [%rd454];
	fma.rn.f32 	%f895, %f893, %f894, %f892;
	ld.global.f32 	%f896, [%rd442+24];
	add.s32 	%r856, %r855, %r448;
	mul.wide.u32 	%rd455, %r856, 4;
	add.s64 	%rd456, %rd1, %rd455;
	ld.global.f32 	%f897, [%rd456];
	fma.rn.f32 	%f898, %f896, %f897, %f895;
	ld.global.f32 	%f899, [%rd442+28];
	add.s32 	%r857, %r856, %r448;
	mul.wide.u32 	%rd457, %r857, 4;
	add.s64 	%rd458, %rd1, %rd457;
	ld.global.f32 	%f900, [%rd458];
	fma.rn.f32 	%f1688, %f899, %f900, %f898;
	add.s32 	%r1439, %r1439, 8;
	setp.ne.s32 	%p164, %r1439, %r187;
	mov.u32 	%r1441, %r187;
	@%p164 bra 	$L__BB0_314;
$L__BB0_315:
	setp.eq.s32 	%p165, %r183, 0;
	@%p165 bra 	$L__BB0_323;
	setp.lt.u32 	%p166, %r184, 3;
	@%p166 bra 	$L__BB0_318;
	add.s32 	%r858, %r1441, %r365;
	mul.wide.s32 	%rd459, %r858, 4;
	add.s64 	%rd460, %rd2, %rd459;
	ld.global.f32 	%f902, [%rd460];
	add.s32 	%r859, %r1441, %r366;
	mad.lo.s32 	%r860, %r859, %r448, %r176;
	mul.wide.u32 	%rd461, %r860, 4;
	add.s64 	%rd462, %rd1, %rd461;
	ld.global.f32 	%f903, [%rd462];
	fma.rn.f32 	%f904, %f902, %f903, %f1688;
	ld.global.f32 	%f905, [%rd460+4];
	add.s32 	%r861, %r860, %r448;
	mul.wide.u32 	%rd463, %r861, 4;
	add.s64 	%rd464, %rd1, %rd463;
	ld.global.f32 	%f906, [%rd464];
	fma.rn.f32 	%f907, %f905, %f906, %f904;
	ld.global.f32 	%f908, [%rd460+8];
	add.s32 	%r862, %r861, %r448;
	mul.wide.u32 	%rd465, %r862, 4;
	add.s64 	%rd466, %rd1, %rd465;
	ld.global.f32 	%f909, [%rd466];
	fma.rn.f32 	%f910, %f908, %f909, %f907;
	ld.global.f32 	%f911, [%rd460+12];
	add.s32 	%r863, %r862, %r448;
	mul.wide.u32 	%rd467, %r863, 4;
	add.s64 	%rd468, %rd1, %rd467;
	ld.global.f32 	%f912, [%rd468];
	fma.rn.f32 	%f1688, %f911, %f912, %f910;
	add.s32 	%r1441, %r1441, 4;
$L__BB0_318:
	setp.eq.s32 	%p167, %r185, 0;
	@%p167 bra 	$L__BB0_323;
	setp.eq.s32 	%p168, %r186, 0;
	@%p168 bra 	$L__BB0_321;
	add.s32 	%r864, %r1441, %r365;
	mul.wide.s32 	%rd469, %r864, 4;
	add.s64 	%rd470, %rd2, %rd469;
	ld.global.f32 	%f914, [%rd470];
	add.s32 	%r865, %r1441, %r366;
	mad.lo.s32 	%r866, %r865, %r448, %r176;
	mul.wide.u32 	%rd471, %r866, 4;
	add.s64 	%rd472, %rd1, %rd471;
	ld.global.f32 	%f915, [%rd472];
	fma.rn.f32 	%f916, %f914, %f915, %f1688;
	ld.global.f32 	%f917, [%rd470+4];
	add.s32 	%r867, %r866, %r448;
	mul.wide.u32 	%rd473, %r867, 4;
	add.s64 	%rd474, %rd1, %rd473;
	ld.global.f32 	%f918, [%rd474];
	fma.rn.f32 	%f1688, %f917, %f918, %f916;
	add.s32 	%r1441, %r1441, 2;
$L__BB0_321:
	setp.eq.s32 	%p169, %r188, 0;
	@%p169 bra 	$L__BB0_323;
	add.s32 	%r868, %r1441, %r365;
	mul.wide.s32 	%rd475, %r868, 4;
	add.s64 	%rd476, %rd2, %rd475;
	ld.global.f32 	%f919, [%rd476];
	add.s32 	%r869, %r1441, %r366;
	mad.lo.s32 	%r870, %r869, %r448, %r176;
	mul.wide.u32 	%rd477, %r870, 4;
	add.s64 	%rd478, %rd1, %rd477;
	ld.global.f32 	%f920, [%rd478];
	fma.rn.f32 	%f1688, %f919, %f920, %f1688;
$L__BB0_323:
	add.s32 	%r1438, %r1438, 1;
	setp.ne.s32 	%p170, %r1438, 5;
	@%p170 bra 	$L__BB0_311;
	add.s32 	%r1437, %r1437, 1;
	setp.ne.s32 	%p171, %r1437, 5;
	@%p171 bra 	$L__BB0_310;
	ld.global.f32 	%f922, [%rd10+12];
	add.f32 	%f923, %f1688, %f922;
	setp.gt.f32 	%p172, %f923, %f284;
	selp.f32 	%f299, %f923, %f284, %p172;
	add.s32 	%r376, %r313, %r177;
	mov.f32 	%f1698, 0f00000000;
	mov.b32 	%r1443, 0;
$L__BB0_326:
	add.s32 	%r378, %r312, %r1443;
	add.s32 	%r873, %r378, %r181;
	mul.lo.s32 	%r379, %r873, %r447;
	mul.lo.s32 	%r380, %r1443, 5;
	mov.b32 	%r1444, 0;
$L__BB0_327:
	setp.lt.s32 	%p173, %r446, 1;
	add.s32 	%r382, %r251, %r1444;
	max.s32 	%r874, %r378, %r382;
	setp.ge.s32 	%p174, %r874, %r447;
	or.pred  	%p175, %p174, %p173;
	@%p175 bra 	$L__BB0_339;
	setp.lt.u32 	%p176, %r182, 7;
	add.s32 	%r876, %r382, %r379;
	mul.lo.s32 	%r383, %r876, %r446;
	add.s32 	%r877, %r1444, %r380;
	mul.lo.s32 	%r878, %r877, %r446;
	shl.b32 	%r384, %r878, 2;
	mov.b32 	%r1447, 0;
	@%p176 bra 	$L__BB0_331;
	mov.b32 	%r1445, 0;
$L__BB0_330:
	.pragma "nounroll";
	add.s32 	%r880, %r1445, %r383;
	mul.wide.s32 	%rd479, %r880, 4;
	add.s64 	%rd480, %rd2, %rd479;
	ld.global.f32 	%f925, [%rd480];
	add.s32 	%r881, %r1445, %r384;
	mad.lo.s32 	%r882, %r881, %r448, %r176;
	mul.wide.u32 	%rd481, %r882, 4;
	add.s64 	%rd482, %rd1, %rd481;
	ld.global.f32 	%f926, [%rd482];
	fma.rn.f32 	%f927, %f925, %f926, %f1698;
	ld.global.f32 	%f928, [%rd480+4];
	add.s32 	%r883, %r882, %r448;
	mul.wide.u32 	%rd483, %r883, 4;
	add.s64 	%rd484, %rd1, %rd483;
	ld.global.f32 	%f929, [%rd484];
	fma.rn.f32 	%f930, %f928, %f929, %f927;
	ld.global.f32 	%f931, [%rd480+8];
	add.s32 	%r884, %r883, %r448;
	mul.wide.u32 	%rd485, %r884, 4;
	add.s64 	%rd486, %rd1, %rd485;
	ld.global.f32 	%f932, [%rd486];
	fma.rn.f32 	%f933, %f931, %f932, %f930;
	ld.global.f32 	%f934, [%rd480+12];
	add.s32 	%r885, %r884, %r448;
	mul.wide.u32 	%rd487, %r885, 4;
	add.s64 	%rd488, %rd1, %rd487;
	ld.global.f32 	%f935, [%rd488];
	fma.rn.f32 	%f936, %f934, %f935, %f933;
	ld.global.f32 	%f937, [%rd480+16];
	add.s32 	%r886, %r885, %r448;
	mul.wide.u32 	%rd489, %r886, 4;
	add.s64 	%rd490, %rd1, %rd489;
	ld.global.f32 	%f938, [%rd490];
	fma.rn.f32 	%f939, %f937, %f938, %f936;
	ld.global.f32 	%f940, [%rd480+20];
	add.s32 	%r887, %r886, %r448;
	mul.wide.u32 	%rd491, %r887, 4;
	add.s64 	%rd492, %rd1, %rd491;
	ld.global.f32 	%f941, [%rd492];
	fma.rn.f32 	%f942, %f940, %f941, %f939;
	ld.global.f32 	%f943, [%rd480+24];
	add.s32 	%r888, %r887, %r448;
	mul.wide.u32 	%rd493, %r888, 4;
	add.s64 	%rd494, %rd1, %rd493;
	ld.global.f32 	%f944, [%rd494];
	fma.rn.f32 	%f945, %f943, %f944, %f942;
	ld.global.f32 	%f946, [%rd480+28];
	add.s32 	%r889, %r888, %r448;
	mul.wide.u32 	%rd495, %r889, 4;
	add.s64 	%rd496, %rd1, %rd495;
	ld.global.f32 	%f947, [%rd496];
	fma.rn.f32 	%f1698, %f946, %f947, %f945;
	add.s32 	%r1445, %r1445, 8;
	setp.ne.s32 	%p177, %r1445, %r187;
	mov.u32 	%r1447, %r187;
	@%p177 bra 	$L__BB0_330;
$L__BB0_331:
	setp.eq.s32 	%p178, %r183, 0;
	@%p178 bra 	$L__BB0_339;
	setp.lt.u32 	%p179, %r184, 3;
	@%p179 bra 	$L__BB0_334;
	add.s32 	%r890, %r1447, %r383;
	mul.wide.s32 	%rd497, %r890, 4;
	add.s64 	%rd498, %rd2, %rd497;
	ld.global.f32 	%f949, [%rd498];
	add.s32 	%r891, %r1447, %r384;
	mad.lo.s32 	%r892, %r891, %r448, %r176;
	mul.wide.u32 	%rd499, %r892, 4;
	add.s64 	%rd500, %rd1, %rd499;
	ld.global.f32 	%f950, [%rd500];
	fma.rn.f32 	%f951, %f949, %f950, %f1698;
	ld.global.f32 	%f952, [%rd498+4];
	add.s32 	%r893, %r892, %r448;
	mul.wide.u32 	%rd501, %r893, 4;
	add.s64 	%rd502, %rd1, %rd501;
	ld.global.f32 	%f953, [%rd502];
	fma.rn.f32 	%f954, %f952, %f953, %f951;
	ld.global.f32 	%f955, [%rd498+8];
	add.s32 	%r894, %r893, %r448;
	mul.wide.u32 	%rd503, %r894, 4;
	add.s64 	%rd504, %rd1, %rd503;
	ld.global.f32 	%f956, [%rd504];
	fma.rn.f32 	%f957, %f955, %f956, %f954;
	ld.global.f32 	%f958, [%rd498+12];
	add.s32 	%r895, %r894, %r448;
	mul.wide.u32 	%rd505, %r895, 4;
	add.s64 	%rd506, %rd1, %rd505;
	ld.global.f32 	%f959, [%rd506];
	fma.rn.f32 	%f1698, %f958, %f959, %f957;
	add.s32 	%r1447, %r1447, 4;
$L__BB0_334:
	setp.eq.s32 	%p180, %r185, 0;
	@%p180 bra 	$L__BB0_339;
	setp.eq.s32 	%p181, %r186, 0;
	@%p181 bra 	$L__BB0_337;
	add.s32 	%r896, %r1447, %r383;
	mul.wide.s32 	%rd507, %r896, 4;
	add.s64 	%rd508, %rd2, %rd507;
	ld.global.f32 	%f961, [%rd508];
	add.s32 	%r897, %r1447, %r384;
	mad.lo.s32 	%r898, %r897, %r448, %r176;
	mul.wide.u32 	%rd509, %r898, 4;
	add.s64 	%rd510, %rd1, %rd509;
	ld.global.f32 	%f962, [%rd510];
	fma.rn.f32 	%f963, %f961, %f962, %f1698;
	ld.global.f32 	%f964, [%rd508+4];
	add.s32 	%r899, %r898, %r448;
	mul.wide.u32 	%rd511, %r899, 4;
	add.s64 	%rd512, %rd1, %rd511;
	ld.global.f32 	%f965, [%rd512];
	fma.rn.f32 	%f1698, %f964, %f965, %f963;
	add.s32 	%r1447, %r1447, 2;
$L__BB0_337:
	setp.eq.s32 	%p182, %r188, 0;
	@%p182 bra 	$L__BB0_339;
	add.s32 	%r900, %r1447, %r383;
	mul.wide.s32 	%rd513, %r900, 4;
	add.s64 	%rd514, %rd2, %rd513;
	ld.global.f32 	%f966, [%rd514];
	add.s32 	%r901, %r1447, %r384;
	mad.lo.s32 	%r902, %r901, %r448, %r176;
	mul.wide.u32 	%rd515, %r902, 4;
	add.s64 	%rd516, %rd1, %rd515;
	ld.global.f32 	%f967, [%rd516];
	fma.rn.f32 	%f1698, %f966, %f967, %f1698;
$L__BB0_339:
	add.s32 	%r1444, %r1444, 1;
	setp.ne.s32 	%p183, %r1444, 5;
	@%p183 bra 	$L__BB0_327;
	add.s32 	%r1443, %r1443, 1;
	setp.ne.s32 	%p184, %r1443, 5;
	@%p184 bra 	$L__BB0_326;
	mul.wide.u32 	%rd517, %r376, 4;
	add.s64 	%rd11, %rd3, %rd517;
	ld.global.f32 	%f969, [%rd11];
	add.f32 	%f970, %f1698, %f969;
	setp.gt.f32 	%p185, %f970, %f299;
	selp.f32 	%f314, %f970, %f299, %p185;
	mov.f32 	%f1708, 0f00000000;
	mov.b32 	%r1449, 0;
$L__BB0_342:
	add.s32 	%r395, %r312, %r1449;
	add.s32 	%r905, %r395, %r181;
	mul.lo.s32 	%r396, %r905, %r447;
	mul.lo.s32 	%r397, %r1449, 5;
	mov.b32 	%r1450, 0;
$L__BB0_343:
	setp.lt.s32 	%p186, %r446, 1;
	add.s32 	%r399, %r251, %r1450;
	max.s32 	%r906, %r395, %r399;
	setp.ge.s32 	%p187, %r906, %r447;
	or.pred  	%p188, %p187, %p186;
	@%p188 bra 	$L__BB0_355;
	setp.lt.u32 	%p189, %r182, 7;
	add.s32 	%r908, %r399, %r396;
	mul.lo.s32 	%r400, %r908, %r446;
	add.s32 	%r909, %r1450, %r397;
	mul.lo.s32 	%r910, %r909, %r446;
	shl.b32 	%r911, %r910, 2;
	add.s32 	%r401, %r911, %r446;
	mov.b32 	%r1453, 0;
	@%p189 bra 	$L__BB0_347;
	mov.b32 	%r1451, 0;
$L__BB0_346:
	.pragma "nounroll";
	add.s32 	%r913, %r1451, %r400;
	mul.wide.s32 	%rd518, %r913, 4;
	add.s64 	%rd519, %rd2, %rd518;
	ld.global.f32 	%f972, [%rd519];
	add.s32 	%r914, %r1451, %r401;
	mad.lo.s32 	%r915, %r914, %r448, %r176;
	mul.wide.u32 	%rd520, %r915, 4;
	add.s64 	%rd521, %rd1, %rd520;
	ld.global.f32 	%f973, [%rd521];
	fma.rn.f32 	%f974, %f972, %f973, %f1708;
	ld.global.f32 	%f975, [%rd519+4];
	add.s32 	%r916, %r915, %r448;
	mul.wide.u32 	%rd522, %r916, 4;
	add.s64 	%rd523, %rd1, %rd522;
	ld.global.f32 	%f976, [%rd523];
	fma.rn.f32 	%f977, %f975, %f976, %f974;
	ld.global.f32 	%f978, [%rd519+8];
	add.s32 	%r917, %r916, %r448;
	mul.wide.u32 	%rd524, %r917, 4;
	add.s64 	%rd525, %rd1, %rd524;
	ld.global.f32 	%f979, [%rd525];
	fma.rn.f32 	%f980, %f978, %f979, %f977;
	ld.global.f32 	%f981, [%rd519+12];
	add.s32 	%r918, %r917, %r448;
	mul.wide.u32 	%rd526, %r918, 4;
	add.s64 	%rd527, %rd1, %rd526;
	ld.global.f32 	%f982, [%rd527];
	fma.rn.f32 	%f983, %f981, %f982, %f980;
	ld.global.f32 	%f984, [%rd519+16];
	add.s32 	%r919, %r918, %r448;
	mul.wide.u32 	%rd528, %r919, 4;
	add.s64 	%rd529, %rd1, %rd528;
	ld.global.f32 	%f985, [%rd529];
	fma.rn.f32 	%f986, %f984, %f985, %f983;
	ld.global.f32 	%f987, [%rd519+20];
	add.s32 	%r920, %r919, %r448;
	mul.wide.u32 	%rd530, %r920, 4;
	add.s64 	%rd531, %rd1, %rd530;
	ld.global.f32 	%f988, [%rd531];
	fma.rn.f32 	%f989, %f987, %f988, %f986;
	ld.global.f32 	%f990, [%rd519+24];
	add.s32 	%r921, %r920, %r448;
	mul.wide.u32 	%rd532, %r921, 4;
	add.s64 	%rd533, %rd1, %rd532;
	ld.global.f32 	%f991, [%rd533];
	fma.rn.f32 	%f992, %f990, %f991, %f989;
	ld.global.f32 	%f993, [%rd519+28];
	add.s32 	%r922, %r921, %r448;
	mul.wide.u32 	%rd534, %r922, 4;
	add.s64 	%rd535, %rd1, %rd534;
	ld.global.f32 	%f994, [%rd535];
	fma.rn.f32 	%f1708, %f993, %f994, %f992;
	add.s32 	%r1451, %r1451, 8;
	setp.ne.s32 	%p190, %r1451, %r187;
	mov.u32 	%r1453, %r187;
	@%p190 bra 	$L__BB0_346;
$L__BB0_347:
	setp.eq.s32 	%p191, %r183, 0;
	@%p191 bra 	$L__BB0_355;
	setp.lt.u32 	%p192, %r184, 3;
	@%p192 bra 	$L__BB0_350;
	add.s32 	%r923, %r1453, %r400;
	mul.wide.s32 	%rd536, %r923, 4;
	add.s64 	%rd537, %rd2, %rd536;
	ld.global.f32 	%f996, [%rd537];
	add.s32 	%r924, %r1453, %r401;
	mad.lo.s32 	%r925, %r924, %r448, %r176;
	mul.wide.u32 	%rd538, %r925, 4;
	add.s64 	%rd539, %rd1, %rd538;
	ld.global.f32 	%f997, [%rd539];
	fma.rn.f32 	%f998, %f996, %f997, %f1708;
	ld.global.f32 	%f999, [%rd537+4];
	add.s32 	%r926, %r925, %r448;
	mul.wide.u32 	%rd540, %r926, 4;
	add.s64 	%rd541, %rd1, %rd540;
	ld.global.f32 	%f1000, [%rd541];
	fma.rn.f32 	%f1001, %f999, %f1000, %f998;
	ld.global.f32 	%f1002, [%rd537+8];
	add.s32 	%r927, %r926, %r448;
	mul.wide.u32 	%rd542, %r927, 4;
	add.s64 	%rd543, %rd1, %rd542;
	ld.global.f32 	%f1003, [%rd543];
	fma.rn.f32 	%f1004, %f1002, %f1003, %f1001;
	ld.global.f32 	%f1005, [%rd537+12];
	add.s32 	%r928, %r927, %r448;
	mul.wide.u32 	%rd544, %r928, 4;
	add.s64 	%rd545, %rd1, %rd544;
	ld.global.f32 	%f1006, [%rd545];
	fma.rn.f32 	%f1708, %f1005, %f1006, %f1004;
	add.s32 	%r1453, %r1453, 4;
$L__BB0_350:
	setp.eq.s32 	%p193, %r185, 0;
	@%p193 bra 	$L__BB0_355;
	setp.eq.s32 	%p194, %r186, 0;
	@%p194 bra 	$L__BB0_353;
	add.s32 	%r929, %r1453, %r400;
	mul.wide.s32 	%rd546, %r929, 4;
	add.s64 	%rd547, %rd2, %rd546;
	ld.global.f32 	%f1008, [%rd547];
	add.s32 	%r930, %r1453, %r401;
	mad.lo.s32 	%r931, %r930, %r448, %r176;
	mul.wide.u32 	%rd548, %r931, 4;
	add.s64 	%rd549, %rd1, %rd548;
	ld.global.f32 	%f1009, [%rd549];
	fma.rn.f32 	%f1010, %f1008, %f1009, %f1708;
	ld.global.f32 	%f1011, [%rd547+4];
	add.s32 	%r932, %r931, %r448;
	mul.wide.u32 	%rd550, %r932, 4;
	add.s64 	%rd551, %rd1, %rd550;
	ld.global.f32 	%f1012, [%rd551];
	fma.rn.f32 	%f1708, %f1011, %f1012, %f1010;
	add.s32 	%r1453, %r1453, 2;
$L__BB0_353:
	setp.eq.s32 	%p195, %r188, 0;
	@%p195 bra 	$L__BB0_355;
	add.s32 	%r933, %r1453, %r400;
	mul.wide.s32 	%rd552, %r933, 4;
	add.s64 	%rd553, %rd2, %rd552;
	ld.global.f32 	%f1013, [%rd553];
	add.s32 	%r934, %r1453, %r401;
	mad.lo.s32 	%r935, %r934, %r448, %r176;
	mul.wide.u32 	%rd554, %r935, 4;
	add.s64 	%rd555, %rd1, %rd554;
	ld.global.f32 	%f1014, [%rd555];
	fma.rn.f32 	%f1708, %f1013, %f1014, %f1708;
$L__BB0_355:
	add.s32 	%r1450, %r1450, 1;
	setp.ne.s32 	%p196, %r1450, 5;
	@%p196 bra 	$L__BB0_343;
	add.s32 	%r1449, %r1449, 1;
	setp.ne.s32 	%p197, %r1449, 5;
	@%p197 bra 	$L__BB0_342;
	ld.global.f32 	%f1016, [%rd11+4];
	add.f32 	%f1017, %f1708, %f1016;
	setp.gt.f32 	%p198, %f1017, %f314;
	selp.f32 	%f329, %f1017, %f314, %p198;
	mov.f32 	%f1718, 0f00000000;
	mov.b32 	%r1455, 0;
$L__BB0_358:
	add.s32 	%r412, %r312, %r1455;
	add.s32 	%r938, %r412, %r181;
	mul.lo.s32 	%r413, %r938, %r447;
	mul.lo.s32 	%r414, %r1455, 5;
	mov.b32 	%r1456, 0;
$L__BB0_359:
	setp.lt.s32 	%p199, %r446, 1;
	add.s32 	%r416, %r251, %r1456;
	max.s32 	%r939, %r412, %r416;
	setp.ge.s32 	%p200, %r939, %r447;
	or.pred  	%p201, %p200, %p199;
	@%p201 bra 	$L__BB0_371;
	setp.lt.u32 	%p202, %r182, 7;
	add.s32 	%r941, %r416, %r413;
	mul.lo.s32 	%r417, %r941, %r446;
	add.s32 	%r942, %r1456, %r414;
	shl.b32 	%r943, %r942, 2;
	or.b32  	%r944, %r943, 2;
	mul.lo.s32 	%r418, %r944, %r446;
	mov.b32 	%r1459, 0;
	@%p202 bra 	$L__BB0_363;
	mov.b32 	%r1457, 0;
$L__BB0_362:
	.pragma "nounroll";
	add.s32 	%r946, %r1457, %r417;
	mul.wide.s32 	%rd556, %r946, 4;
	add.s64 	%rd557, %rd2, %rd556;
	ld.global.f32 	%f1019, [%rd557];
	add.s32 	%r947, %r1457, %r418;
	mad.lo.s32 	%r948, %r947, %r448, %r176;
	mul.wide.u32 	%rd558, %r948, 4;
	add.s64 	%rd559, %rd1, %rd558;
	ld.global.f32 	%f1020, [%rd559];
	fma.rn.f32 	%f1021, %f1019, %f1020, %f1718;
	ld.global.f32 	%f1022, [%rd557+4];
	add.s32 	%r949, %r948, %r448;
	mul.wide.u32 	%rd560, %r949, 4;
	add.s64 	%rd561, %rd1, %rd560;
	ld.global.f32 	%f1023, [%rd561];
	fma.rn.f32 	%f1024, %f1022, %f1023, %f1021;
	ld.global.f32 	%f1025, [%rd557+8];
	add.s32 	%r950, %r949, %r448;
	mul.wide.u32 	%rd562, %r950, 4;
	add.s64 	%rd563, %rd1, %rd562;
	ld.global.f32 	%f1026, [%rd563];
	fma.rn.f32 	%f1027, %f1025, %f1026, %f1024;
	ld.global.f32 	%f1028, [%rd557+12];
	add.s32 	%r951, %r950, %r448;
	mul.wide.u32 	%rd564, %r951, 4;
	add.s64 	%rd565, %rd1, %rd564;
	ld.global.f32 	%f1029, [%rd565];
	fma.rn.f32 	%f1030, %f1028, %f1029, %f1027;
	ld.global.f32 	%f1031, [%rd557+16];
	add.s32 	%r952, %r951, %r448;
	mul.wide.u32 	%rd566, %r952, 4;
	add.s64 	%rd567, %rd1, %rd566;
	ld.global.f32 	%f1032, [%rd567];
	fma.rn.f32 	%f1033, %f1031, %f1032, %f1030;
	ld.global.f32 	%f1034, [%rd557+20];
	add.s32 	%r953, %r952, %r448;
	mul.wide.u32 	%rd568, %r953, 4;
	add.s64 	%rd569, %rd1, %rd568;
	ld.global.f32 	%f1035, [%rd569];
	fma.rn.f32 	%f1036, %f1034, %f1035, %f1033;
	ld.global.f32 	%f1037, [%rd557+24];
	add.s32 	%r954, %r953, %r448;
	mul.wide.u32 	%rd570, %r954, 4;
	add.s64 	%rd571, %rd1, %rd570;
	ld.global.f32 	%f1038, [%rd571];
	fma.rn.f32 	%f1039, %f1037, %f1038, %f1036;
	ld.global.f32 	%f1040, [%rd557+28];
	add.s32 	%r955, %r954, %r448;
	mul.wide.u32 	%rd572, %r955, 4;
	add.s64 	%rd573, %rd1, %rd572;
	ld.global.f32 	%f1041, [%rd573];
	fma.rn.f32 	%f1718, %f1040, %f1041, %f1039;
	add.s32 	%r1457, %r1457, 8;
	setp.ne.s32 	%p203, %r1457, %r187;
	mov.u32 	%r1459, %r187;
	@%p203 bra 	$L__BB0_362;
$L__BB0_363:
	setp.eq.s32 	%p204, %r183, 0;
	@%p204 bra 	$L__BB0_371;
	setp.lt.u32 	%p205, %r184, 3;
	@%p205 bra 	$L__BB0_366;
	add.s32 	%r956, %r1459, %r417;
	mul.wide.s32 	%rd574, %r956, 4;
	add.s64 	%rd575, %rd2, %rd574;
	ld.global.f32 	%f1043, [%rd575];
	add.s32 	%r957, %r1459, %r418;
	mad.lo.s32 	%r958, %r957, %r448, %r176;
	mul.wide.u32 	%rd576, %r958, 4;
	add.s64 	%rd577, %rd1, %rd576;
	ld.global.f32 	%f1044, [%rd577];
	fma.rn.f32 	%f1045, %f1043, %f1044, %f1718;
	ld.global.f32 	%f1046, [%rd575+4];
	add.s32 	%r959, %r958, %r448;
	mul.wide.u32 	%rd578, %r959, 4;
	add.s64 	%rd579, %rd1, %rd578;
	ld.global.f32 	%f1047, [%rd579];
	fma.rn.f32 	%f1048, %f1046, %f1047, %f1045;
	ld.global.f32 	%f1049, [%rd575+8];
	add.s32 	%r960, %r959, %r448;
	mul.wide.u32 	%rd580, %r960, 4;
	add.s64 	%rd581, %rd1, %rd580;
	ld.global.f32 	%f1050, [%rd581];
	fma.rn.f32 	%f1051, %f1049, %f1050, %f1048;
	ld.global.f32 	%f1052, [%rd575+12];
	add.s32 	%r961, %r960, %r448;
	mul.wide.u32 	%rd582, %r961, 4;
	add.s64 	%rd583, %rd1, %rd582;
	ld.global.f32 	%f1053, [%rd583];
	fma.rn.f32 	%f1718, %f1052, %f1053, %f1051;
	add.s32 	%r1459, %r1459, 4;
$L__BB0_366:
	setp.eq.s32 	%p206, %r185, 0;
	@%p206 bra 	$L__BB0_371;
	setp.eq.s32 	%p207, %r186, 0;
	@%p207 bra 	$L__BB0_369;
	add.s32 	%r962, %r1459, %r417;
	mul.wide.s32 	%rd584, %r962, 4;
	add.s64 	%rd585, %rd2, %rd584;
	ld.global.f32 	%f1055, [%rd585];
	add.s32 	%r963, %r1459, %r418;
	mad.lo.s32 	%r964, %r963, %r448, %r176;
	mul.wide.u32 	%rd586, %r964, 4;
	add.s64 	%rd587, %rd1, %rd586;
	ld.global.f32 	%f1056, [%rd587];
	fma.rn.f32 	%f1057, %f1055, %f1056, %f1718;
	ld.global.f32 	%f1058, [%rd585+4];
	add.s32 	%r965, %r964, %r448;
	mul.wide.u32 	%rd588, %r965, 4;
	add.s64 	%rd589, %rd1, %rd588;
	ld.global.f32 	%f1059, [%rd589];
	fma.rn.f32 	%f1718, %f1058, %f1059, %f1057;
	add.s32 	%r1459, %r1459, 2;
$L__BB0_369:
	setp.eq.s32 	%p208, %r188, 0;
	@%p208 bra 	$L__BB0_371;
	add.s32 	%r966, %r1459, %r417;
	mul.wide.s32 	%rd590, %r966, 4;
	add.s64 	%rd591, %rd2, %rd590;
	ld.global.f32 	%f1060, [%rd591];
	add.s32 	%r967, %r1459, %r418;
	mad.lo.s32 	%r968, %r967, %r448, %r176;
	mul.wide.u32 	%rd592, %r968, 4;
	add.s64 	%rd593, %rd1, %rd592;
	ld.global.f32 	%f1061, [%rd593];
	fma.rn.f32 	%f1718, %f1060, %f1061, %f1718;
$L__BB0_371:
	add.s32 	%r1456, %r1456, 1;
	setp.ne.s32 	%p209, %r1456, 5;
	@%p209 bra 	$L__BB0_359;
	add.s32 	%r1455, %r1455, 1;
	setp.ne.s32 	%p210, %r1455, 5;
	@%p210 bra 	$L__BB0_358;
	ld.global.f32 	%f1063, [%rd11+8];
	add.f32 	%f1064, %f1718, %f1063;
	setp.gt.f32 	%p211, %f1064, %f329;
	selp.f32 	%f344, %f1064, %f329, %p211;
	mov.f32 	%f1728, 0f00000000;
	mov.b32 	%r1461, 0;
$L__BB0_374:
	add.s32 	%r429, %r312, %r1461;
	add.s32 	%r971, %r429, %r181;
	mul.lo.s32 	%r430, %r971, %r447;
	mul.lo.s32 	%r431, %r1461, 5;
	mov.b32 	%r1462, 0;
$L__BB0_375:
	setp.lt.s32 	%p212, %r446, 1;
	add.s32 	%r433, %r251, %r1462;
	max.s32 	%r972, %r429, %r433;
	setp.ge.s32 	%p213, %r972, %r447;
	or.pred  	%p214, %p213, %p212;
	@%p214 bra 	$L__BB0_387;
	setp.lt.u32 	%p215, %r182, 7;
	add.s32 	%r974, %r433, %r430;
	mul.lo.s32 	%r434, %r974, %r446;
	add.s32 	%r975, %r1462, %r431;
	shl.b32 	%r976, %r975, 2;
	or.b32  	%r977, %r976, 3;
	mul.lo.s32 	%r435, %r977, %r446;
	mov.b32 	%r1465, 0;
	@%p215 bra 	$L__BB0_379;
	mov.b32 	%r1463, 0;
$L__BB0_378:
	.pragma "nounroll";
	add.s32 	%r979, %r1463, %r434;
	mul.wide.s32 	%rd594, %r979, 4;
	add.s64 	%rd595, %rd2, %rd594;
	ld.global.f32 	%f1066, [%rd595];
	add.s32 	%r980, %r1463, %r435;
	mad.lo.s32 	%r981, %r980, %r448, %r176;
	mul.wide.u32 	%rd596, %r981, 4;
	add.s64 	%rd597, %rd1, %rd596;
	ld.global.f32 	%f1067, [%rd597];
	fma.rn.f32 	%f1068, %f1066, %f1067, %f1728;
	ld.global.f32 	%f1069, [%rd595+4];
	add.s32 	%r982, %r981, %r448;
	mul.wide.u32 	%rd598, %r982, 4;
	add.s64 	%rd599, %rd1, %rd598;
	ld.global.f32 	%f1070, [%rd599];
	fma.rn.f32 	%f1071, %f1069, %f1070, %f1068;
	ld.global.f32 	%f1072, [%rd595+8];
	add.s32 	%r983, %r982, %r448;
	mul.wide.u32 	%rd600, %r983, 4;
	add.s64 	%rd601, %rd1, %rd600;
	ld.global.f32 	%f1073, [%rd601];
	fma.rn.f32 	%f1074, %f1072, %f1073, %f1071;
	ld.global.f32 	%f1075, [%rd595+12];
	add.s32 	%r984, %r983, %r448;
	mul.wide.u32 	%rd602, %r984, 4;
	add.s64 	%rd603, %rd1, %rd602;
	ld.global.f32 	%f1076, [%rd603];
	fma.rn.f32 	%f1077, %f1075, %f1076, %f1074;
	ld.global.f32 	%f1078, [%rd595+16];
	add.s32 	%r985, %r984, %r448;
	mul.wide.u32 	%rd604, %r985, 4;
	add.s64 	%rd605, %rd1, %rd604;
	ld.global.f32 	%f1079, [%rd605];
	fma.rn.f32 	%f1080, %f1078, %f1079, %f1077;
	ld.global.f32 	%f1081, [%rd595+20];
	add.s32 	%r986, %r985, %r448;
	mul.wide.u32 	%rd606, %r986, 4;
	add.s64 	%rd607, %rd1, %rd606;
	ld.global.f32 	%f1082, [%rd607];
	fma.rn.f32 	%f1083, %f1081, %f1082, %f1080;
	ld.global.f32 	%f1084, [%rd595+24];
	add.s32 	%r987, %r986, %r448;
	mul.wide.u32 	%rd608, %r987, 4;
	add.s64 	%rd609, %rd1, %rd608;
	ld.global.f32 	%f1085, [%rd609];
	fma.rn.f32 	%f1086, %f1084, %f1085, %f1083;
	ld.global.f32 	%f1087, [%rd595+28];
	add.s32 	%r988, %r987, %r448;
	mul.wide.u32 	%rd610, %r988, 4;
	add.s64 	%rd611, %rd1, %rd610;
	ld.global.f32 	%f1088, [%rd611];
	fma.rn.f32 	%f1728, %f1087, %f1088, %f1086;
	add.s32 	%r1463, %r1463, 8;
	setp.ne.s32 	%p216, %r1463, %r187;
	mov.u32 	%r1465, %r187;
	@%p216 bra 	$L__BB0_378;
$L__BB0_379:
	setp.eq.s32 	%p217, %r183, 0;
	@%p217 bra 	$L__BB0_387;
	setp.lt.u32 	%p218, %r184, 3;
	@%p218 bra 	$L__BB0_382;
	add.s32 	%r989, %r1465, %r434;
	mul.wide.s32 	%rd612, %r989, 4;
	add.s64 	%rd613, %rd2, %rd612;
	ld.global.f32 	%f1090, [%rd613];
	add.s32 	%r990, %r1465, %r435;
	mad.lo.s32 	%r991, %r990, %r448, %r176;
	mul.wide.u32 	%rd614, %r991, 4;
	add.s64 	%rd615, %rd1, %rd614;
	ld.global.f32 	%f1091, [%rd615];
	fma.rn.f32 	%f1092, %f1090, %f1091, %f1728;
	ld.global.f32 	%f1093, [%rd613+4];
	add.s32 	%r992, %r991, %r448;
	mul.wide.u32 	%rd616, %r992, 4;
	add.s64 	%rd617, %rd1, %rd616;
	ld.global.f32 	%f1094, [%rd617];
	fma.rn.f32 	%f1095, %f1093, %f1094, %f1092;
	ld.global.f32 	%f1096, [%rd613+8];
	add.s32 	%r993, %r992, %r448;
	mul.wide.u32 	%rd618, %r993, 4;
	add.s64 	%rd619, %rd1, %rd618;
	ld.global.f32 	%f1097, [%rd619];
	fma.rn.f32 	%f1098, %f1096, %f1097, %f1095;
	ld.global.f32 	%f1099, [%rd613+12];
	add.s32 	%r994, %r993, %r448;
	mul.wide.u32 	%rd620, %r994, 4;
	add.s64 	%rd621, %rd1, %rd620;
	ld.global.f32 	%f1100, [%rd621];
	fma.rn.f32 	%f1728, %f1099, %f1100, %f1098;
	add.s32 	%r1465, %r1465, 4;
$L__BB0_382:
	setp.eq.s32 	%p219, %r185, 0;
	@%p219 bra 	$L__BB0_387;
	setp.eq.s32 	%p220, %r186, 0;
	@%p220 bra 	$L__BB0_385;
	add.s32 	%r995, %r1465, %r434;
	mul.wide.s32 	%rd622, %r995, 4;
	add.s64 	%rd623, %rd2, %rd622;
	ld.global.f32 	%f1102, [%rd623];
	add.s32 	%r996, %r1465, %r435;
	mad.lo.s32 	%r997, %r996, %r448, %r176;
	mul.wide.u32 	%rd624, %r997, 4;
	add.s64 	%rd625, %rd1, %rd624;
	ld.global.f32 	%f1103, [%rd625];
	fma.rn.f32 	%f1104, %f1102, %f1103, %f1728;
	ld.global.f32 	%f1105, [%rd623+4];
	add.s32 	%r998, %r997, %r448;
	mul.wide.u32 	%rd626, %r998, 4;
	add.s64 	%rd627, %rd1, %rd626;
	ld.global.f32 	%f1106, [%rd627];
	fma.rn.f32 	%f1728, %f1105, %f1106, %f1104;
	add.s32 	%r1465, %r1465, 2;
$L__BB0_385:
	setp.eq.s32 	%p221, %r188, 0;
	@%p221 bra 	$L__BB0_387;
	add.s32 	%r999, %r1465, %r434;
	mul.wide.s32 	%rd628, %r999, 4;
	add.s64 	%rd629, %rd2, %rd628;
	ld.global.f32 	%f1107, [%rd629];
	add.s32 	%r1000, %r1465, %r435;
	mad.lo.s32 	%r1001, %r1000, %r448, %r176;
	mul.wide.u32 	%rd630, %r1001, 4;
	add.s64 	%rd631, %rd1, %rd630;
	ld.global.f32 	%f1108, [%rd631];
	fma.rn.f32 	%f1728, %f1107, %f1108, %f1728;
$L__BB0_387:
	add.s32 	%r1462, %r1462, 1;
	setp.ne.s32 	%p222, %r1462, 5;
	@%p222 bra 	$L__BB0_375;
	add.s32 	%r1461, %r1461, 1;
	setp.ne.s32 	%p223, %r1461, 5;
	@%p223 bra 	$L__BB0_374;
	ld.param.u64 	%rd946, [maxout_layer_param_3];
	ld.global.f32 	%f1109, [%rd11+12];
	add.f32 	%f1110, %f1728, %f1109;
	setp.gt.f32 	%p224, %f1110, %f344;
	selp.f32 	%f1111, %f1110, %f344, %p224;
	mad.lo.s32 	%r1002, %r175, %r449, %r173;
	mad.lo.s32 	%r1003, %r1002, %r449, %r461;
	mad.lo.s32 	%r1004, %r1003, %r448, %r176;
	cvta.to.global.u64 	%rd632, %rd946;
	mul.wide.s32 	%rd633, %r1004, 4;
	add.s64 	%rd634, %rd632, %rd633;
	st.global.f32 	[%rd634], %f1111;
	bra.uni 	$L__BB0_391;
$L__BB0_390:
	add.u64 	%rd16, %SP, 0;
	add.u64 	%rd17, %SPL, 0;
	st.local.v2.u32 	[%rd17], {%r450, %r451};
	st.local.u32 	[%rd17+8], %r452;
	mov.u64 	%rd18, $str;
	cvta.global.u64 	%rd19, %rd18;
	{ // callseq 0, 0
	.param .b64 param0;
	st.param.b64 	[param0], %rd19;
	.param .b64 param1;
	st.param.b64 	[param1], %rd16;
	.param .b32 retval0;
	call.uni (retval0), 
	vprintf, 
	(
	param0, 
	param1
	);
	ld.param.b32 	%r453, [retval0];
	} // callseq 0
$L__BB0_391:
	ret;

}
	// .globl	softmax_layer
.visible .entry softmax_layer(
	.param .u64 .ptr .align 1 softmax_layer_param_0,
	.param .u64 .ptr .align 1 softmax_layer_param_1,
	.param .u64 .ptr .align 1 softmax_layer_param_2,
	.param .u64 .ptr .align 1 softmax_layer_param_3,
	.param .u32 softmax_layer_param_4,
	.param .u32 softmax_layer_param_5,
	.param .u32 softmax_layer_param_6
)
{
	.reg .pred 	%p<41>;
	.reg .b32 	%r<127>;
	.reg .b32 	%f<178>;
	.reg .b64 	%rd<70>;
	// demoted variable
	.shared .align 4 .b8 _ZZ13softmax_layerE1s[256];
	// demoted variable
	.shared .align 4 .f32 _ZZ13softmax_layerE3max;
	// demoted variable
	.shared .align 4 .f32 _ZZ13softmax_layerE3sum;
	ld.param.u64 	%rd8, [softmax_layer_param_0];
	ld.param.u64 	%rd9, [softmax_layer_param_1];
	ld.param.u64 	%rd10, [softmax_layer_param_3];
	ld.param.u32 	%r59, [softmax_layer_param_5];
	ld.param.u32 	%r60, [softmax_layer_param_6];
	cvta.to.global.u64 	%rd1, %rd8;
	cvta.to.global.u64 	%rd2, %rd9;
	cvta.to.global.u64 	%rd3, %rd10;
	mov.u32 	%r1, %tid.x;
	mov.u32 	%r2, %ctaid.y;
	mul.lo.s32 	%r3, %r59, %r2;
	mov.b32 	%r61, -8388609;
	st.volatile.shared.u32 	[_ZZ13softmax_layerE3max], %r61;
	setp.gt.u32 	%p1, %r1, 63;
	@%p1 bra 	$L__BB1_66;
	setp.lt.s32 	%p2, %r60, 1;
	shl.b32 	%r62, %r1, 2;
	mov.u32 	%r63, _ZZ13softmax_layerE1s;
	add.s32 	%r4, %r63, %r62;
	@%p2 bra 	$L__BB1_50;
	mul.lo.s32 	%r5, %r60, %r2;
	add.s32 	%r65, %r59, -1;
	shr.u32 	%r66, %r65, 6;
	add.s32 	%r67, %r66, 1;
	and.b32  	%r6, %r67, 7;
	and.b32  	%r7, %r67, 3;
	and.b32  	%r8, %r65, 192;
	and.b32  	%r9, %r65, 64;
	and.b32  	%r68, %r67, 134217720;
	neg.s32 	%r10, %r68;
	mov.b32 	%r111, 0;
	cvt.u64.u32 	%rd52, %r1;
$L__BB1_3:
	setp.lt.s32 	%p3, %r59, 1;
	mov.b32 	%r69, 0;
	st.volatile.shared.u32 	[%r4], %r69;
	@%p3 bra 	$L__BB1_45;
	setp.lt.u32 	%p4, %r59, 449;
	mul.lo.s32 	%r12, %r111, %r59;
	mov.b32 	%r118, 0;
	@%p4 bra 	$L__BB1_24;
	add.s32 	%r114, %r1, %r3;
	add.s32 	%r115, %r1, %r12;
	mov.b32 	%r116, 256;
	mov.u32 	%r112, %r10;
	mov.u32 	%r113, %r1;
$L__BB1_6:
	.pragma "nounroll";
	setp.ge.u32 	%p5, %r113, %r59;
	@%p5 bra 	$L__BB1_8;
	mul.wide.u32 	%rd11, %r115, 4;
	add.s64 	%rd12, %rd2, %rd11;
	ld.global.f32 	%f2, [%rd12];
	mul.wide.u32 	%rd13, %r114, 4;
	add.s64 	%rd14, %rd1, %rd13;
	ld.global.f32 	%f3, [%rd14];
	ld.volatile.shared.f32 	%f4, [%r4];
	fma.rn.f32 	%f5, %f2, %f3, %f4;
	st.volatile.shared.f32 	[%r4], %f5;
$L__BB1_8:
	add.s32 	%r72, %r113, 64;
	setp.ge.u32 	%p6, %r72, %r59;
	mul.wide.u32 	%rd15, %r115, 4;
	add.s64 	%rd4, %rd2, %rd15;
	@%p6 bra 	$L__BB1_10;
	ld.global.f32 	%f6, [%rd4+256];
	add.s32 	%r73, %r114, 64;
	mul.wide.u32 	%rd16, %r73, 4;
	add.s64 	%rd17, %rd1, %rd16;
	ld.global.f32 	%f7, [%rd17];
	ld.volatile.shared.f32 	%f8, [%r4];
	fma.rn.f32 	%f9, %f6, %f7, %f8;
	st.volatile.shared.f32 	[%r4], %f9;
$L__BB1_10:
	add.s32 	%r74, %r113, 128;
	setp.ge.u32 	%p7, %r74, %r59;
	@%p7 bra 	$L__BB1_12;
	ld.global.f32 	%f10, [%rd4+512];
	add.s32 	%r75, %r114, 128;
	mul.wide.u32 	%rd18, %r75, 4;
	add.s64 	%rd19, %rd1, %rd18;
	ld.global.f32 	%f11, [%rd19];
	ld.volatile.shared.f32 	%f12, [%r4];
	fma.rn.f32 	%f13, %f10, %f11, %f12;
	st.volatile.shared.f32 	[%r4], %f13;
$L__BB1_12:
	add.s32 	%r76, %r113, 192;
	setp.ge.u32 	%p8, %r76, %r59;
	@%p8 bra 	$L__BB1_14;
	ld.global.f32 	%f14, [%rd4+768];
	add.s32 	%r77, %r114, 192;
	mul.wide.u32 	%rd20, %r77, 4;
	add.s64 	%rd21, %rd1, %rd20;
	ld.global.f32 	%f15, [%rd21];
	ld.volatile.shared.f32 	%f16, [%r4];
	fma.rn.f32 	%f17, %f14, %f15, %f16;
	st.volatile.shared.f32 	[%r4], %f17;
$L__BB1_14:
	add.s32 	%r78, %r113, 256;
	setp.ge.u32 	%p9, %r78, %r59;
	@%p9 bra 	$L__BB1_16;
	ld.global.f32 	%f18, [%rd4+1024];
	add.s32 	%r79, %r114, 256;
	mul.wide.u32 	%rd22, %r79, 4;
	add.s64 	%rd23, %rd1, %rd22;
	ld.global.f32 	%f19, [%rd23];
	ld.volatile.shared.f32 	%f20, [%r4];
	fma.rn.f32 	%f21, %f18, %f19, %f20;
	st.volatile.shared.f32 	[%r4], %f21;
$L__BB1_16:
	add.s32 	%r80, %r113, 320;
	setp.ge.u32 	%p10, %r80, %r59;
	@%p10 bra 	$L__BB1_18;
	ld.global.f32 	%f22, [%rd4+1280];
	add.s32 	%r81, %r114, 320;
	mul.wide.u32 	%rd24, %r81, 4;
	add.s64 	%rd25, %rd1, %rd24;
	ld.global.f32 	%f23, [%rd25];
	ld.volatile.shared.f32 	%f24, [%r4];
	fma.rn.f32 	%f25, %f22, %f23, %f24;
	st.volatile.shared.f32 	[%r4], %f25;
$L__BB1_18:
	add.s32 	%r82, %r113, 384;
	setp.ge.u32 	%p11, %r82, %r59;
	@%p11 bra 	$L__BB1_20;
	ld.global.f32 	%f26, [%rd4+1536];
	add.s32 	%r83, %r114, 384;
	mul.wide.u32 	%rd26, %r83, 4;
	add.s64 	%rd27, %rd1, %rd26;
	ld.global.f32 	%f27, [%rd27];
	ld.volatile.shared.f32 	%f28, [%r4];
	fma.rn.f32 	%f29, %f26, %f27, %f28;
	st.volatile.shared.f32 	[%r4], %f29;
$L__BB1_20:
	add.s32 	%r84, %r113, 448;
	setp.ge.u32 	%p12, %r84, %r59;
	@%p12 bra 	$L__BB1_22;
	ld.global.f32 	%f30, [%rd4+1792];
	add.s32 	%r85, %r114, 448;
	mul.wide.u32 	%rd28, %r85, 4;
	add.s64 	%rd29, %rd1, %rd28;
	ld.global.f32 	%f31, [%rd29];
	ld.volatile.shared.f32 	%f32, [%r4];
	fma.rn.f32 	%f33, %f30, %f31, %f32;
	st.volatile.shared.f32 	[%r4], %f33;
$L__BB1_22:
	add.s32 	%r116, %r116, 512;
	add.s32 	%r115, %r115, 512;
	add.s32 	%r114, %r114, 512;
	add.s32 	%r113, %r113, 512;
	add.s32 	%r112, %r112, 8;
	setp.ne.s32 	%p13, %r112, 0;
	@%p13 bra 	$L__BB1_6;
	add.s32 	%r118, %r116, -256;
$L__BB1_24:
	setp.eq.s32 	%p14, %r6, 0;
	@%p14 bra 	$L__BB1_45;
	add.s32 	%r86, %r6, -1;
	setp.lt.u32 	%p15, %r86, 3;
	@%p15 bra 	$L__BB1_35;
	add.s32 	%r27, %r118, %r1;
	setp.ge.u32 	%p16, %r27, %r59;
	@%p16 bra 	$L__BB1_28;
	add.s32 	%r87, %r27, %r12;
	mul.wide.u32 	%rd30, %r87, 4;
	add.s64 	%rd31, %rd2, %rd30;
	ld.global.f32 	%f34, [%rd31];
	add.s32 	%r88, %r27, %r3;
	mul.wide.u32 	%rd32, %r88, 4;
	add.s64 	%rd33, %rd1, %rd32;
	ld.global.f32 	%f35, [%rd33];
	ld.volatile.shared.f32 	%f36, [%r4];
	fma.rn.f32 	%f37, %f34, %f35, %f36;
	st.volatile.shared.f32 	[%r4], %f37;
$L__BB1_28:
	add.s32 	%r28, %r27, 64;
	setp.ge.u32 	%p17, %r28, %r59;
	cvt.u64.u32 	%rd35, %r118;
	cvt.u64.u32 	%rd36, %r12;
	add.s64 	%rd37, %rd35, %rd52;
	add.s64 	%rd38, %rd37, %rd36;
	shl.b64 	%rd39, %rd38, 2;
	add.s64 	%rd5, %rd2, %rd39;
	@%p17 bra 	$L__BB1_30;
	ld.global.f32 	%f38, [%rd5+256];
	add.s32 	%r89, %r28, %r3;
	mul.wide.u32 	%rd40, %r89, 4;
	add.s64 	%rd41, %rd1, %rd40;
	ld.global.f32 	%f39, [%rd41];
	ld.volatile.shared.f32 	%f40, [%r4];
	fma.rn.f32 	%f41, %f38, %f39, %f40;
	st.volatile.shared.f32 	[%r4], %f41;
$L__BB1_30:
	add.s32 	%r29, %r27, 128;
	setp.ge.u32 	%p18, %r29, %r59;
	@%p18 bra 	$L__BB1_32;
	ld.global.f32 	%f42, [%rd5+512];
	add.s32 	%r90, %r29, %r3;
	mul.wide.u32 	%rd42, %r90, 4;
	add.s64 	%rd43, %rd1, %rd42;
	ld.global.f32 	%f43, [%rd43];
	ld.volatile.shared.f32 	%f44, [%r4];
	fma.rn.f32 	%f45, %f42, %f43, %f44;
	st.volatile.shared.f32 	[%r4], %f45;
$L__BB1_32:
	add.s32 	%r30, %r27, 192;
	setp.ge.u32 	%p19, %r30, %r59;
	@%p19 bra 	$L__BB1_34;
	ld.global.f32 	%f46, [%rd5+768];
	add.s32 	%r91, %r30, %r3;
	mul.wide.u32 	%rd44, %r91, 4;
	add.s64 	%rd45, %rd1, %rd44;
	ld.global.f32 	%f47, [%rd45];
	ld.volatile.shared.f32 	%f48, [%r4];
	fma.rn.f32 	%f49, %f46, %f47, %f48;
	st.volatile.shared.f32 	[%r4], %f49;
$L__BB1_34:
	add.s32 	%r118, %r118, 256;
$L__BB1_35:
	setp.eq.s32 	%p20, %r7, 0;
	@%p20 bra 	$L__BB1_45;
	setp.eq.s32 	%p21, %r8, 0;
	@%p21 bra 	$L__BB1_42;
	add.s32 	%r33, %r118, %r1;
	setp.ge.u32 	%p22, %r33, %r59;
	@%p22 bra 	$L__BB1_39;
	add.s32 	%r92, %r33, %r12;
	mul.wide.u32 	%rd46, %r92, 4;
	add.s64 	%rd47, %rd2, %rd46;
	ld.global.f32 	%f50, [%rd47];
	add.s32 	%r93, %r33, %r3;
	mul.wide.u32 	%rd48, %r93, 4;
	add.s64 	%rd49, %rd1, %rd48;
	ld.global.f32 	%f51, [%rd49];
	ld.volatile.shared.f32 	%f52, [%r4];
	fma.rn.f32 	%f53, %f50, %f51, %f52;
	st.volatile.shared.f32 	[%r4], %f53;
$L__BB1_39:
	add.s32 	%r34, %r33, 64;
	setp.ge.u32 	%p23, %r34, %r59;
	@%p23 bra 	$L__BB1_41;
	cvt.u64.u32 	%rd50, %r12;
	cvt.u64.u32 	%rd51, %r118;
	add.s64 	%rd53, %rd51, %rd52;
	add.s64 	%rd54, %rd53, %rd50;
	shl.b64 	%rd55, %rd54, 2;
	add.s64 	%rd56, %rd2, %rd55;
	ld.global.f32 	%f54, [%rd56+256];
	add.s32 	%r94, %r34, %r3;
	mul.wide.u32 	%rd57, %r94, 4;
	add.s64 	%rd58, %rd1, %rd57;
	ld.global.f32 	%f55, [%rd58];
	ld.volatile.shared.f32 	%f56, [%r4];
	fma.rn.f32 	%f57, %f54, %f55, %f56;
	st.volatile.shared.f32 	[%r4], %f57;
$L__BB1_41:
	add.s32 	%r118, %r118, 128;
$L__BB1_42:
	setp.ne.s32 	%p24, %r9, 0;
	@%p24 bra 	$L__BB1_45;
	add.s32 	%r37, %r118, %r1;
	setp.ge.u32 	%p25, %r37, %r59;
	@%p25 bra 	$L__BB1_45;
	add.s32 	%r95, %r37, %r12;
	mul.wide.u32 	%rd59, %r95, 4;
	add.s64 	%rd60, %rd2, %rd59;
	ld.global.f32 	%f58, [%rd60];
	add.s32 	%r96, %r37, %r3;
	mul.wide.u32 	%rd61, %r96, 4;
	add.s64 	%rd62, %rd1, %rd61;
	ld.global.f32 	%f59, [%rd62];
	ld.volatile.shared.f32 	%f60, [%r4];
	fma.rn.f32 	%f61, %f58, %f59, %f60;
	st.volatile.shared.f32 	[%r4], %f61;
$L__BB1_45:
	setp.gt.u32 	%p26, %r1, 31;
	bar.sync 	0;
	@%p26 bra 	$L__BB1_49;
	setp.ne.s32 	%p27, %r1, 0;
	ld.volatile.shared.f32 	%f62, [%r4+128];
	ld.volatile.shared.f32 	%f63, [%r4];
	add.f32 	%f64, %f62, %f63;
	st.volatile.shared.f32 	[%r4], %f64;
	ld.volatile.shared.f32 	%f65, [%r4+64];
	ld.volatile.shared.f32 	%f66, [%r4];
	add.f32 	%f67, %f65, %f66;
	st.volatile.shared.f32 	[%r4], %f67;
	ld.volatile.shared.f32 	%f68, [%r4+32];
	ld.volatile.shared.f32 	%f69, [%r4];
	add.f32 	%f70, %f68, %f69;
	st.volatile.shared.f32 	[%r4], %f70;
	ld.volatile.shared.f32 	%f71, [%r4+16];
	ld.volatile.shared.f32 	%f72, [%r4];
	add.f32 	%f73, %f71, %f72;
	st.volatile.shared.f32 	[%r4], %f73;
	ld.volatile.shared.f32 	%f74, [%r4+8];
	ld.volatile.shared.f32 	%f75, [%r4];
	add.f32 	%f76, %f74, %f75;
	st.volatile.shared.f32 	[%r4], %f76;
	ld.volatile.shared.f32 	%f77, [%r4+4];
	ld.volatile.shared.f32 	%f78, [%r4];
	add.f32 	%f79, %f77, %f78;
	st.volatile.shared.f32 	[%r4], %f79;
	@%p27 bra 	$L__BB1_49;
	ld.param.u64 	%rd69, [softmax_layer_param_2];
	ld.volatile.shared.f32 	%f80, [_ZZ13softmax_layerE1s];
	cvta.to.global.u64 	%rd63, %rd69;
	mul.wide.u32 	%rd64, %r111, 4;
	add.s64 	%rd65, %rd63, %rd64;
	ld.global.f32 	%f81, [%rd65];
	add.f32 	%f1, %f80, %f81;
	add.s32 	%r97, %r111, %r5;
	mul.wide.u32 	%rd66, %r97, 4;
	add.s64 	%rd67, %rd3, %rd66;
	st.global.f32 	[%rd67], %f1;
	ld.volatile.shared.f32 	%f82, [_ZZ13softmax_layerE3max];
	setp.leu.f32 	%p28, %f1, %f82;
	@%p28 bra 	$L__BB1_49;
	st.volatile.shared.f32 	[_ZZ13softmax_layerE3max], %f1;
$L__BB1_49:
	bar.sync 	0;
	add.s32 	%r111, %r111, 1;
	setp.ne.s32 	%p29, %r111, %r60;
	@%p29 bra 	$L__BB1_3;
$L__BB1_50:
	setp.ge.u32 	%p30, %r1, %r60;
	@%p30 bra 	$L__BB1_66;
	mad.lo.s32 	%r98, %r60, %r2, %r1;
	mul.wide.u32 	%rd68, %r98, 4;
	add.s64 	%rd6, %rd3, %rd68;
	ld.global.f32 	%f83, [%rd6];
	ld.volatile.shared.f32 	%f84, [_ZZ13softmax_layerE3max];
	sub.f32 	%f85, %f83, %f84;
	mul.f32 	%f86, %f85, 0f3FB8AA3B;
	ex2.approx.f32 	%f87, %f86;
	st.volatile.shared.f32 	[%r4], %f87;
	setp.ne.s32 	%p31, %r1, 0;
	@%p31 bra 	$L__BB1_65;
	setp.lt.s32 	%p32, %r60, 1;
	mov.b32 	%r99, 0;
	st.volatile.shared.u32 	[_ZZ13softmax_layerE3sum], %r99;
	@%p32 bra 	$L__BB1_65;
	and.b32  	%r39, %r60, 15;
	setp.lt.u32 	%p33, %r60, 16;
	mov.b32 	%r123, 0;
	@%p33 bra 	$L__BB1_56;
	and.b32  	%r123, %r60, 2147483632;
	mov.u32 	%r102, _ZZ13softmax_layerE1s;
	add.s32 	%r120, %r102, 32;
	neg.s32 	%r121, %r123;
$L__BB1_55:
	.pragma "nounroll";
	ld.volatile.shared.f32 	%f88, [%r120+-32];
	ld.volatile.shared.f32 	%f89, [_ZZ13softmax_layerE3sum];
	add.f32 	%f90, %f88, %f89;
	st.volatile.shared.f32 	[_ZZ13softmax_layerE3sum], %f90;
	ld.volatile.shared.f32 	%f91, [%r120+-28];
	ld.volatile.shared.f32 	%f92, [_ZZ13softmax_layerE3sum];
	add.f32 	%f93, %f91, %f92;
	st.volatile.shared.f32 	[_ZZ13softmax_layerE3sum], %f93;
	ld.volatile.shared.f32 	%f94, [%r120+-24];
	ld.volatile.shared.f32 	%f95, [_ZZ13softmax_layerE3sum];
	add.f32 	%f96, %f94, %f95;
	st.volatile.shared.f32 	[_ZZ13softmax_layerE3sum], %f96;
	ld.volatile.shared.f32 	%f97, [%r120+-20];
	ld.volatile.shared.f32 	%f98, [_ZZ13softmax_layerE3sum];
	add.f32 	%f99, %f97, %f98;
	st.volatile.shared.f32 	[_ZZ13softmax_layerE3sum], %f99;
	ld.volatile.shared.f32 	%f100, [%r120+-16];
	ld.volatile.shared.f32 	%f101, [_ZZ13softmax_layerE3sum];
	add.f32 	%f102, %f100, %f101;
	st.volatile.shared.f32 	[_ZZ13softmax_layerE3sum], %f102;
	ld.volatile.shared.f32 	%f103, [%r120+-12];
	ld.volatile.shared.f32 	%f104, [_ZZ13softmax_layerE3sum];
	add.f32 	%f105, %f103, %f104;
	st.volatile.shared.f32 	[_ZZ13softmax_layerE3sum], %f105;
	ld.volatile.shared.f32 	%f106, [%r120+-8];
	ld.volatile.shared.f32 	%f107, [_ZZ13softmax_layerE3sum];
	add.f32 	%f108, %f106, %f107;
	st.volatile.shared.f32 	[_ZZ13softmax_layerE3sum], %f108;
	ld.volatile.shared.f32 	%f109, [%r120+-4];
	ld.volatile.shared.f32 	%f110, [_ZZ13softmax_layerE3sum];
	add.f32 	%f111, %f109, %f110;
	st.volatile.shared.f32 	[_ZZ13softmax_layerE3sum], %f111;
	ld.volatile.shared.f32 	%f112, [%r120];
	ld.volatile.shared.f32 	%f113, [_ZZ13softmax_layerE3sum];
	add.f32 	%f114, %f112, %f113;
	st.volatile.shared.f32 	[_ZZ13softmax_layerE3sum], %f114;
	ld.volatile.shared.f32 	%f115, [%r120+4];
	ld.volatile.shared.f32 	%f116, [_ZZ13softmax_layerE3sum];
	add.f32 	%f117, %f115, %f116;
	st.volatile.shared.f32 	[_ZZ13softmax_layerE3sum], %f117;
	ld.volatile.shared.f32 	%f118, [%r120+8];
	ld.volatile.shared.f32 	%f119, [_ZZ13softmax_layerE3sum];
	add.f32 	%f120, %f118, %f119;
	st.volatile.shared.f32 	[_ZZ13softmax_layerE3sum], %f120;
	ld.volatile.shared.f32 	%f121, [%r120+12];
	ld.volatile.shared.f32 	%f122, [_ZZ13softmax_layerE3sum];
	add.f32 	%f123, %f121, %f122;
	st.volatile.shared.f32 	[_ZZ13softmax_layerE3sum], %f123;
	ld.volatile.shared.f32 	%f124, [%r120+16];
	ld.volatile.shared.f32 	%f125, [_ZZ13softmax_layerE3sum];
	add.f32 	%f126, %f124, %f125;
	st.volatile.shared.f32 	[_ZZ13softmax_layerE3sum], %f126;
	ld.volatile.shared.f32 	%f127, [%r120+20];
	ld.volatile.shared.f32 	%f128, [_ZZ13softmax_layerE3sum];
	add.f32 	%f129, %f127, %f128;
	st.volatile.shared.f32 	[_ZZ13softmax_layerE3sum], %f129;
	ld.volatile.shared.f32 	%f130, [%r120+24];
	ld.volatile.shared.f32 	%f131, [_ZZ13softmax_layerE3sum];
	add.f32 	%f132, %f130, %f131;
	st.volatile.shared.f32 	[_ZZ13softmax_layerE3sum], %f132;
	ld.volatile.shared.f32 	%f133, [%r120+28];
	ld.volatile.shared.f32 	%f134, [_ZZ13softmax_layerE3sum];
	add.f32 	%f135, %f133, %f134;
	st.volatile.shared.f32 	[_ZZ13softmax_layerE3sum], %f135;
	add.s32 	%r121, %r121, 16;
	add.s32 	%r120, %r120, 64;
	setp.ne.s32 	%p34, %r121, 0;
	@%p34 bra 	$L__BB1_55;
$L__BB1_56:
	setp.eq.s32 	%p35, %r39, 0;
	@%p35 bra 	$L__BB1_65;
	and.b32  	%r47, %r60, 7;
	setp.lt.u32 	%p36, %r39, 8;
	@%p36 bra 	$L__BB1_59;
	shl.b32 	%r103, %r123, 2;
	mov.u32 	%r104, _ZZ13softmax_layerE1s;
	add.s32 	%r105, %r104, %r103;
	ld.volatile.shared.f32 	%f136, [%r105];
	ld.volatile.shared.f32 	%f137, [_ZZ13softmax_layerE3sum];
	add.f32 	%f138, %f136, %f137;
	st.volatile.shared.f32 	[_ZZ13softmax_layerE3sum], %f138;
	ld.volatile.shared.f32 	%f139, [%r105+4];
	ld.volatile.shared.f32 	%f140, [_ZZ13softmax_layerE3sum];
	add.f32 	%f141, %f139, %f140;
	st.volatile.shared.f32 	[_ZZ13softmax_layerE3sum], %f141;
	ld.volatile.shared.f32 	%f142, [%r105+8];
	ld.volatile.shared.f32 	%f143, [_ZZ13softmax_layerE3sum];
	add.f32 	%f144, %f142, %f143;
	st.volatile.shared.f32 	[_ZZ13softmax_layerE3sum], %f144;
	ld.volatile.shared.f32 	%f145, [%r105+12];
	ld.volatile.shared.f32 	%f146, [_ZZ13softmax_layerE3sum];
	add.f32 	%f147, %f145, %f146;
	st.volatile.shared.f32 	[_ZZ13softmax_layerE3sum], %f147;
	ld.volatile.shared.f32 	%f148, [%r105+16];
	ld.volatile.shared.f32 	%f149, [_ZZ13softmax_layerE3sum];
	add.f32 	%f150, %f148, %f149;
	st.volatile.shared.f32 	[_ZZ13softmax_layerE3sum], %f150;
	ld.volatile.shared.f32 	%f151, [%r105+20];
	ld.volatile.shared.f32 	%f152, [_ZZ13softmax_layerE3sum];
	add.f32 	%f153, %f151, %f152;
	st.volatile.shared.f32 	[_ZZ13softmax_layerE3sum], %f153;
	ld.volatile.shared.f32 	%f154, [%r105+24];
	ld.volatile.shared.f32 	%f155, [_ZZ13softmax_layerE3sum];
	add.f32 	%f156, %f154, %f155;
	st.volatile.shared.f32 	[_ZZ13softmax_layerE3sum], %f156;
	ld.volatile.shared.f32 	%f157, [%r105+28];
	ld.volatile.shared.f32 	%f158, [_ZZ13softmax_layerE3sum];
	add.f32 	%f159, %f157, %f158;
	st.volatile.shared.f32 	[_ZZ13softmax_layerE3sum], %f159;
	add.s32 	%r123, %r123, 8;
$L__BB1_59:
	setp.eq.s32 	%p37, %r47, 0;
	@%p37 bra 	$L__BB1_65;
	and.b32  	%r50, %r60, 3;
	setp.lt.u32 	%p38, %r47, 4;
	@%p38 bra 	$L__BB1_62;
	shl.b32 	%r106, %r123, 2;
	mov.u32 	%r107, _ZZ13softmax_layerE1s;
	add.s32 	%r108, %r107, %r106;
	ld.volatile.shared.f32 	%f160, [%r108];
	ld.volatile.shared.f32 	%f161, [_ZZ13softmax_layerE3sum];
	add.f32 	%f162, %f160, %f161;
	st.volatile.shared.f32 	[_ZZ13softmax_layerE3sum], %f162;
	ld.volatile.shared.f32 	%f163, [%r108+4];
	ld.volatile.shared.f32 	%f164, [_ZZ13softmax_layerE3sum];
	add.f32 	%f165, %f163, %f164;
	st.volatile.shared.f32 	[_ZZ13softmax_layerE3sum], %f165;
	ld.volatile.shared.f32 	%f166, [%r108+8];
	ld.volatile.shared.f32 	%f167, [_ZZ13softmax_layerE3sum];
	add.f32 	%f168, %f166, %f167;
	st.volatile.shared.f32 	[_ZZ13softmax_layerE3sum], %f168;
	ld.volatile.shared.f32 	%f169, [%r108+12];
	ld.volatile.shared.f32 	%f170, [_ZZ13softmax_layerE3sum];
	add.f32 	%f171, %f169, %f170;
	st.volatile.shared.f32 	[_ZZ13softmax_layerE3sum], %f171;
	add.s32 	%r123, %r123, 4;
$L__BB1_62:
	setp.eq.s32 	%p39, %r50, 0;
	@%p39 bra 	$L__BB1_65;
	shl.b32 	%r109, %r123, 2;
	mov.u32 	%r110, _ZZ13softmax_layerE1s;
	add.s32 	%r126, %r110, %r109;
	neg.s32 	%r125, %r50;
$L__BB1_64:
	.pragma "nounroll";
	ld.volatile.shared.f32 	%f172, [%r126];
	ld.volatile.shared.f32 	%f173, [_ZZ13softmax_layerE3sum];
	add.f32 	%f174, %f172, %f173;
	st.volatile.shared.f32 	[_ZZ13softmax_layerE3sum], %f174;
	add.s32 	%r126, %r126, 4;
	add.s32 	%r125, %r125, 1;
	setp.ne.s32 	%p40, %r125, 0;
	@%p40 bra 	$L__BB1_64;
$L__BB1_65:
	ld.volatile.shared.f32 	%f175, [%r4];
	ld.volatile.shared.f32 	%f176, [_ZZ13softmax_layerE3sum];
	div.rn.f32 	%f177, %f175, %f176;
	st.global.f32 	[%rd6], %f177;
$L__BB1_66:
	ret;

}


// ===== COMPILED SASS (sm_100) =====

	.target	sm_100

	.elftype	@"ET_EXEC"


//--------------------- .note.nv.tkinfo           --------------------------
	.section	.note.nv.tkinfo,"",@"SHT_NOTE"
	.sectionflags	@"SHF_NOTE_NV_TKINFO"
	.tkinfo
        /*0018*/ 	.word	0x00000002
        /*0030*/ 	.string	""
        /*0030*/ 	.string	"ptxas"
        /*0030*/ 	.string	"Cuda compilation tools, release 13.0, V13.0.88"
        /*0030*/ 	.string	"Build cuda_13.0.r13.0/compiler.36424714_0"
        /*0030*/ 	.string	"-arch sm_100 -m 64 "



//--------------------- .note.nv.cuinfo           --------------------------
	.section	.note.nv.cuinfo,"",@"SHT_NOTE"
	.sectionflags	@"SHF_NOTE_NV_CUINFO"
        /*0018*/ 	.short	0x0002
        /*001a*/ 	.short	0x0064
        /*001c*/ 	.short	0x0082
	.zero		2


//--------------------- .nv.info                  --------------------------
	.section	.nv.info,"",@"SHT_CUDA_INFO"
	.align	4


	//----- nvinfo : EIATTR_REGCOUNT
	.align		4
        /*0000*/ 	.byte	0x04, 0x2f
        /*0002*/ 	.short	(.L_2 - .L_1)
	.align		4
.L_1:
        /*0004*/ 	.word	index@(maxout_layer)
        /*0008*/ 	.word	0x00000020


	//----- nvinfo : EIATTR_FRAME_SIZE
	.align		4
.L_2:
        /*000c*/ 	.byte	0x04, 0x11
        /*000e*/ 	.short	(.L_4 - .L_3)
	.align		4
.L_3:
        /*0010*/ 	.word	index@(maxout_layer)
        /*0014*/ 	.word	0x00000010


	//----- nvinfo : EIATTR_REGCOUNT
	.align		4
.L_4:
        /*0018*/ 	.byte	0x04, 0x2f
        /*001a*/ 	.short	(.L_6 - .L_5)
	.align		4
.L_5:
        /*001c*/ 	.word	index@(softmax_layer)
        /*0020*/ 	.word	0x00000020


	//----- nvinfo : EIATTR_FRAME_SIZE
	.align		4
.L_6:
        /*0024*/ 	.byte	0x04, 0x11
        /*0026*/ 	.short	(.L_8 - .L_7)
	.align		4
.L_7:
        /*0028*/ 	.word	index@($__internal_0_$__cuda_sm3x_div_rn_noftz_f32_slowpath)
        /*002c*/ 	.word	0x00000000


	//----- nvinfo : EIATTR_FRAME_SIZE
	.align		4
.L_8:
        /*0030*/ 	.byte	0x04, 0x11
        /*0032*/ 	.short	(.L_10 - .L_9)
	.align		4
.L_9:
        /*0034*/ 	.word	index@(softmax_layer)
        /*0038*/ 	.word	0x00000000


	//----- nvinfo : EIATTR_MIN_STACK_SIZE
	.align		4
.L_10:
        /*003c*/ 	.byte	0x04, 0x12
        /*003e*/ 	.short	(.L_12 - .L_11)
	.align		4
.L_11:
        /*0040*/ 	.word	index@(softmax_layer)
        /*0044*/ 	.word	0x00000000


	//----- nvinfo : EIATTR_MIN_STACK_SIZE
	.align		4
.L_12:
        /*0048*/ 	.byte	0x04, 0x12
        /*004a*/ 	.short	(.L_14 - .L_13)
	.align		4
.L_13:
        /*004c*/ 	.word	index@(maxout_layer)
        /*0050*/ 	.word	0x00000010
.L_14:


//--------------------- .nv.compat                --------------------------
	.section	.nv.compat,"",@"SHT_CUDA_COMPAT_INFO"
	.align	4
        /*0000*/ 	.byte	0x02, 0x09, 0x00, 0x00, 0x02, 0x02, 0x01, 0x00, 0x02, 0x05, 0x05, 0x00, 0x03, 0x07, 0x01, 0x01
        /*0010*/ 	.byte	0x02, 0x03, 0x00, 0x00, 0x02, 0x06, 0x01, 0x00, 0x04, 0x0b, 0x08, 0x00, 0x01, 0x00, 0x00, 0x00
        /*0020*/ 	.byte	0x00, 0x00, 0x00, 0x00


//--------------------- .nv.info.softmax_layer    --------------------------
	.section	.nv.info.softmax_layer,"",@"SHT_CUDA_INFO"
	.sectionflags	@""
	.align	4


	//----- nvinfo : EIATTR_CUDA_API_VERSION
	.align		4
        /*0000*/ 	.byte	0x04, 0x37
        /*0002*/ 	.short	(.L_16 - .L_15)
.L_15:
        /*0004*/ 	.word	0x00000082


	//----- nvinfo : EIATTR_KPARAM_INFO
	.align		4
.L_16:
        /*0008*/ 	.byte	0x04, 0x17
        /*000a*/ 	.short	(.L_18 - .L_17)
.L_17:
        /*000c*/ 	.word	0x00000000
        /*0010*/ 	.short	0x0006
        /*0012*/ 	.short	0x0028
        /*0014*/ 	.byte	0x00, 0xf0, 0x11, 0x00


	//----- nvinfo : EIATTR_KPARAM_INFO
	.align		4
.L_18:
        /*0018*/ 	.byte	0x04, 0x17
        /*001a*/ 	.short	(.L_20 - .L_19)
.L_19:
        /*001c*/ 	.word	0x00000000
        /*0020*/ 	.short	0x0005
        /*0022*/ 	.short	0x0024
        /*0024*/ 	.byte	0x00, 0xf0, 0x11, 0x00


	//----- nvinfo : EIATTR_KPARAM_INFO
	.align		4
.L_20:
        /*0028*/ 	.byte	0x04, 0x17
        /*002a*/ 	.short	(.L_22 - .L_21)
.L_21:
        /*002c*/ 	.word	0x00000000
        /*0030*/ 	.short	0x0004
        /*0032*/ 	.short	0x0020
        /*0034*/ 	.byte	0x00, 0xf0, 0x11, 0x00


	//----- nvinfo : EIATTR_KPARAM_INFO
	.align		4
.L_22:
        /*0038*/ 	.byte	0x04, 0x17
        /*003a*/ 	.short	(.L_24 - .L_23)
.L_23:
        /*003c*/ 	.word	0x00000000
        /*0040*/ 	.short	0x0003
        /*0042*/ 	.short	0x0018
        /*0044*/ 	.byte	0x00, 0xf5, 0x21, 0x00


	//----- nvinfo : EIATTR_KPARAM_INFO
	.align		4
.L_24:
        /*0048*/ 	.byte	0x04, 0x17
        /*004a*/ 	.short	(.L_26 - .L_25)
.L_25:
        /*004c*/ 	.word	0x00000000
        /*0050*/ 	.short	0x0002
        /*0052*/ 	.short	0x0010
        /*0054*/ 	.byte	0x00, 0xf5, 0x21, 0x00


	//----- nvinfo : EIATTR_KPARAM_INFO
	.align		4
.L_26:
        /*0058*/ 	.byte	0x04, 0x17
        /*005a*/ 	.short	(.L_28 - .L_27)
.L_27:
        /*005c*/ 	.word	0x00000000
        /*0060*/ 	.short	0x0001
        /*0062*/ 	.short	0x0008
        /*0064*/ 	.byte	0x00, 0xf5, 0x21, 0x00


	//----- nvinfo : EIATTR_KPARAM_INFO
	.align		4
.L_28:
        /*0068*/ 	.byte	0x04, 0x17
        /*006a*/ 	.short	(.L_30 - .L_29)
.L_29:
        /*006c*/ 	.word	0x00000000
        /*0070*/ 	.short	0x0000
        /*0072*/ 	.short	0x0000
        /*0074*/ 	.byte	0x00, 0xf5, 0x21, 0x00


	//----- nvinfo : EIATTR_SPARSE_MMA_MASK
	.align		4
.L_30:
        /*0078*/ 	.byte	0x03, 0x50
        /*007a*/ 	.short	0x0000


	//----- nvinfo : EIATTR_MAXREG_COUNT
	.align		4
        /*007c*/ 	.byte	0x03, 0x1b
        /*007e*/ 	.short	0x00ff


	//----- nvinfo : EIATTR_NUM_BARRIERS
	.align		4
        /*0080*/ 	.byte	0x02, 0x4c
        /*0082*/ 	.byte	0x01
	.zero		1


	//----- nvinfo : EIATTR_MERCURY_ISA_VERSION
	.align		4
        /*0084*/ 	.byte	0x03, 0x5f
        /*0086*/ 	.short	0x0101


	//----- nvinfo : EIATTR_VRC_CTA_INIT_COUNT
	.align		4
        /*0088*/ 	.byte	0x02, 0x4a
	.zero		1
	.zero		1


	//----- nvinfo : EIATTR_EXIT_INSTR_OFFSETS
	.align		4
        /*008c*/ 	.byte	0x04, 0x1c
        /*008e*/ 	.short	(.L_32 - .L_31)


	//   ....[0]....
.L_31:
        /*0090*/ 	.word	0x00000080


	//   ....[1]....
        /*0094*/ 	.word	0x000011f0


	//   ....[2]....
        /*0098*/ 	.word	0x00001de0


	//----- nvinfo : EIATTR_CRS_STACK_SIZE
	.align		4
.L_32:
        /*009c*/ 	.byte	0x04, 0x1e
        /*009e*/ 	.short	(.L_34 - .L_33)
.L_33:
        /*00a0*/ 	.word	0x00000000


	//----- nvinfo : EIATTR_CBANK_PARAM_SIZE
	.align		4
.L_34:
        /*00a4*/ 	.byte	0x03, 0x19
        /*00a6*/ 	.short	0x002c


	//----- nvinfo : EIATTR_PARAM_CBANK
	.align		4
        /*00a8*/ 	.byte	0x04, 0x0a
        /*00aa*/ 	.short	(.L_36 - .L_35)
	.align		4
.L_35:
        /*00ac*/ 	.word	index@(.nv.constant0.softmax_layer)
        /*00b0*/ 	.short	0x0380
        /*00b2*/ 	.short	0x002c


	//----- nvinfo : EIATTR_SW_WAR
	.align		4
.L_36:
        /*00b4*/ 	.byte	0x04, 0x36
        /*00b6*/ 	.short	(.L_38 - .L_37)
.L_37:
        /*00b8*/ 	.word	0x00000008
.L_38:


//--------------------- .nv.info.maxout_layer     --------------------------
	.section	.nv.info.maxout_layer,"",@"SHT_CUDA_INFO"
	.sectionflags	@""
	.align	4


	//----- nvinfo : EIATTR_CUDA_API_VERSION
	.align		4
        /*0000*/ 	.byte	0x04, 0x37
        /*0002*/ 	.short	(.L_40 - .L_39)
.L_39:
        /*0004*/ 	.word	0x00000082


	//----- nvinfo : EIATTR_KPARAM_INFO
	.align		4
.L_40:
        /*0008*/ 	.byte	0x04, 0x17
        /*000a*/ 	.short	(.L_42 - .L_41)
.L_41:
        /*000c*/ 	.word	0x00000000
        /*0010*/ 	.short	0x000b
        /*0012*/ 	.short	0x003c
        /*0014*/ 	.byte	0x00, 0xf0, 0x11, 0x00


	//----- nvinfo : EIATTR_KPARAM_INFO
	.align		4
.L_42:
        /*0018*/ 	.byte	0x04, 0x17
        /*001a*/ 	.short	(.L_44 - .L_43)
.L_43:
        /*001c*/ 	.word	0x00000000
        /*0020*/ 	.short	0x000a
        /*0022*/ 	.short	0x0038
        /*0024*/ 	.byte	0x00, 0xf0, 0x11, 0x00


	//----- nvinfo : EIATTR_KPARAM_INFO
	.align		4
.L_44:
        /*0028*/ 	.byte	0x04, 0x17
        /*002a*/ 	.short	(.L_46 - .L_45)
.L_45:
        /*002c*/ 	.word	0x00000000
        /*0030*/ 	.short	0x0009
        /*0032*/ 	.short	0x0034
        /*0034*/ 	.byte	0x00, 0xf0, 0x11, 0x00


	//----- nvinfo : EIATTR_KPARAM_INFO
	.align		4
.L_46:
        /*0038*/ 	.byte	0x04, 0x17
        /*003a*/ 	.short	(.L_48 - .L_47)
.L_47:
        /*003c*/ 	.word	0x00000000
        /*0040*/ 	.short	0x0008
        /*0042*/ 	.short	0x0030
        /*0044*/ 	.byte	0x00, 0xf0, 0x11, 0x00


	//----- nvinfo : EIATTR_KPARAM_INFO
	.align		4
.L_48:
        /*0048*/ 	.byte	0x04, 0x17
        /*004a*/ 	.short	(.L_50 - .L_49)
.L_49:
        /*004c*/ 	.word	0x00000000
        /*0050*/ 	.short	0x0007
        /*0052*/ 	.short	0x002c
        /*0054*/ 	.byte	0x00, 0xf0, 0x11, 0x00


	//----- nvinfo : EIATTR_KPARAM_INFO
	.align		4
.L_50:
        /*0058*/ 	.byte	0x04, 0x17
        /*005a*/ 	.short	(.L_52 - .L_51)
.L_51:
        /*005c*/ 	.word	0x00000000
        /*0060*/ 	.short	0x0006
        /*0062*/ 	.short	0x0028
        /*0064*/ 	.byte	0x00, 0xf0, 0x11, 0x00


	//----- nvinfo : EIATTR_KPARAM_INFO
	.align		4
.L_52:
        /*0068*/ 	.byte	0x04, 0x17
        /*006a*/ 	.short	(.L_54 - .L_53)
.L_53:
        /*006c*/ 	.word	0x00000000
        /*0070*/ 	.short	0x0005
        /*0072*/ 	.short	0x0024
        /*0074*/ 	.byte	0x00, 0xf0, 0x11, 0x00


	//----- nvinfo : EIATTR_KPARAM_INFO
	.align		4
.L_54:
        /*0078*/ 	.byte	0x04, 0x17
        /*007a*/ 	.short	(.L_56 - .L_55)
.L_55:
        /*007c*/ 	.word	0x00000000
        /*0080*/ 	.short	0x0004
        /*0082*/ 	.short	0x0020
        /*0084*/ 	.byte	0x00, 0xf0, 0x11, 0x00


	//----- nvinfo : EIATTR_KPARAM_INFO
	.align		4
.L_56:
        /*0088*/ 	.byte	0x04, 0x17
        /*008a*/ 	.short	(.L_58 - .L_57)
.L_57:
        /*008c*/ 	.word	0x00000000
        /*0090*/ 	.short	0x0003
        /*0092*/ 	.short	0x0018
        /*0094*/ 	.byte	0x00, 0xf5, 0x21, 0x00


	//----- nvinfo : EIATTR_KPARAM_INFO
	.align		4
.L_58:
        /*0098*/ 	.byte	0x04, 0x17
        /*009a*/ 	.short	(.L_60 - .L_59)
.L_59:
        /*009c*/ 	.word	0x00000000
        /*00a0*/ 	.short	0x0002
        /*00a2*/ 	.short	0x0010
        /*00a4*/ 	.byte	0x00, 0xf5, 0x21, 0x00


	//----- nvinfo : EIATTR_KPARAM_INFO
	.align		4
.L_60:
        /*00a8*/ 	.byte	0x04, 0x17
        /*00aa*/ 	.short	(.L_62 - .L_61)
.L_61:
        /*00ac*/ 	.word	0x00000000
        /*00b0*/ 	.short	0x0001
        /*00b2*/ 	.short	0x0008
        /*00b4*/ 	.byte	0x00, 0xf5, 0x21, 0x00


	//----- nvinfo : EIATTR_KPARAM_INFO
	.align		4
.L_62:
        /*00b8*/ 	.byte	0x04, 0x17
        /*00ba*/ 	.short	(.L_64 - .L_63)
.L_63:
        /*00bc*/ 	.word	0x00000000
        /*00c0*/ 	.short	0x0000
        /*00c2*/ 	.short	0x0000
        /*00c4*/ 	.byte	0x00, 0xf5, 0x21, 0x00


	//----- nvinfo : EIATTR_SPARSE_MMA_MASK
	.align		4
.L_64:
        /*00c8*/ 	.byte	0x03, 0x50
        /*00ca*/ 	.short	0x0000


	//----- nvinfo : EIATTR_MAXREG_COUNT
	.align		4
        /*00cc*/ 	.byte	0x03, 0x1b
        /*00ce*/ 	.short	0x00ff


	//----- nvinfo : EIATTR_EXTERNS
	.align		4
        /*00d0*/ 	.byte	0x04, 0x0f
        /*00d2*/ 	.short	(.L_66 - .L_65)


	//   ....[0]....
	.align		4
.L_65:
        /*00d4*/ 	.word	index@(vprintf)


	//----- nvinfo : EIATTR_MERCURY_ISA_VERSION
	.align		4
.L_66:
        /*00d8*/ 	.byte	0x03, 0x5f
        /*00da*/ 	.short	0x0101


	//----- nvinfo : EIATTR_VRC_CTA_INIT_COUNT
	.align		4
        /*00dc*/ 	.byte	0x02, 0x4a
	.zero		1
	.zero		1


	//----- nvinfo : EIATTR_SYSCALL_OFFSETS
	.align		4
        /*00e0*/ 	.byte	0x04, 0x46
        /*00e2*/ 	.short	(.L_68 - .L_67)


	//   ....[0]....
.L_67:
        /*00e4*/ 	.word	0x0000fed0


	//----- nvinfo : EIATTR_EXIT_INSTR_OFFSETS
	.align		4
.L_68:
        /*00e8*/ 	.byte	0x04, 0x1c
        /*00ea*/ 	.short	(.L_70 - .L_69)


	//   ....[0]....
.L_69:
        /*00ec*/ 	.word	0x00000390


	//   ....[1]....
        /*00f0*/ 	.word	0x00005730


	//   ....[2]....
        /*00f4*/ 	.word	0x00005a50


	//   ....[3]....
        /*00f8*/ 	.word	0x0000fe30


	//   ....[4]....
        /*00fc*/ 	.word	0x0000fee0


	//----- nvinfo : EIATTR_CRS_STACK_SIZE
	.align		4
.L_70:
        /*0100*/ 	.byte	0x04, 0x1e
        /*0102*/ 	.short	(.L_72 - .L_71)
.L_71:
        /*0104*/ 	.word	0x00000000


	//----- nvinfo : EIATTR_CBANK_PARAM_SIZE
	.align		4
.L_72:
        /*0108*/ 	.byte	0x03, 0x19
        /*010a*/ 	.short	0x0040


	//----- nvinfo : EIATTR_PARAM_CBANK
	.align		4
        /*010c*/ 	.byte	0x04, 0x0a
        /*010e*/ 	.short	(.L_74 - .L_73)
	.align		4
.L_73:
        /*0110*/ 	.word	index@(.nv.constant0.maxout_layer)
        /*0114*/ 	.short	0x0380
        /*0116*/ 	.short	0x0040


	//----- nvinfo : EIATTR_SW_WAR
	.align		4
.L_74:
        /*0118*/ 	.byte	0x04, 0x36
        /*011a*/ 	.short	(.L_76 - .L_75)
.L_75:
        /*011c*/ 	.word	0x00000008
.L_76:


//--------------------- .nv.callgraph             --------------------------
	.section	.nv.callgraph,"",@"SHT_CUDA_CALLGRAPH"
	.align	4
	.sectionentsize	8
	.align		4
        /*0000*/ 	.word	0x00000000
	.align		4
        /*0004*/ 	.word	0xffffffff
	.align		4
        /*0008*/ 	.word	index@(maxout_layer)
	.align		4
        /*000c*/ 	.word	index@(vprintf)
	.align		4
        /*0010*/ 	.word	0x00000000
	.align		4
        /*0014*/ 	.word	0xfffffffe
	.align		4
        /*0018*/ 	.word	0x00000000
	.align		4
        /*001c*/ 	.word	0xfffffffd
	.align		4
        /*0020*/ 	.word	0x00000000
	.align		4
        /*0024*/ 	.word	0xfffffffc


//--------------------- .nv.constant4             --------------------------
	.section	.nv.constant4,"a",@progbits
	.align	8
	.align		8
.nv.constant4:
        /*0000*/ 	.dword	$str
	.align		8
        /*0008*/ 	.dword	vprintf


//--------------------- .text.softmax_layer       --------------------------
	.section	.text.softmax_layer,"ax",@progbits
	.align	128
        .global         softmax_layer
        .type           softmax_layer,@function
        .size           softmax_layer,(.L_x_203 - softmax_layer)
        .other          softmax_layer,@"STO_CUDA_ENTRY STV_DEFAULT"
softmax_layer:
.text.softmax_layer:
[----:B------:R-:W-:Y:S01]  /*0000*/  LDC R1, c[0x0][0x37c] ;  /* 0x0000df00ff017b82 */ /* 0x000fe20000000800 */
[----:B------:R-:W0:Y:S07]  /*0010*/  S2R R0, SR_TID.X ;  /* 0x0000000000007919 */ /* 0x000e2e0000002100 */
[----:B------:R-:W1:Y:S01]  /*0020*/  S2UR UR5, SR_CgaCtaId ;  /* 0x00000000000579c3 */ /* 0x000e620000008800 */
[----:B------:R-:W-:Y:S01]  /*0030*/  UMOV UR4, 0x400 ;  /* 0x0000040000047882 */ /* 0x000fe20000000000 */
[----:B------:R-:W-:Y:S01]  /*0040*/  MOV R2, 0xff7fffff ;  /* 0xff7fffff00027802 */ /* 0x000fe20000000f00 */
[----:B-1----:R-:W-:Y:S01]  /*0050*/  ULEA UR4, UR5, UR4, 0x18 ;  /* 0x0000000405047291 */ /* 0x002fe2000f8ec0ff */
[----:B0-----:R-:W-:-:S08]  /*0060*/  ISETP.GT.U32.AND P0, PT, R0, 0x3f, PT ;  /* 0x0000003f0000780c */ /* 0x001fd00003f04070 */
[----:B------:R0:W-:Y:S05]  /*0070*/  STS [UR4+0x100], R2 ;  /* 0x00010002ff007988 */ /* 0x0001ea0008000804 */
[----:B------:R-:W-:Y:S05]  /*0080*/  @P0 EXIT ;  /* 0x000000000000094d */ /* 0x000fea0003800000 */
[----:B------:R-:W1:Y:S01]  /*0090*/  LDCU UR5, c[0x0][0x3a8] ;  /* 0x00007500ff0577ac */ /* 0x000e620008000800 */
[----:B------:R-:W2:Y:S01]  /*00a0*/  S2UR UR12, SR_CTAID.Y ;  /* 0x00000000000c79c3 */ /* 0x000ea20000002600 */
[----:B0-----:R-:W-:Y:S01]  /*00b0*/  LEA R2, R0, UR4, 0x2 ;  /* 0x0000000400027c11 */ /* 0x001fe2000f8e10ff */
[----:B------:R-:W0:Y:S01]  /*00c0*/  LDCU.64 UR10, c[0x0][0x358] ;  /* 0x00006b00ff0a77ac */ /* 0x000e220008000a00 */
[----:B-1----:R-:W-:-:S05]  /*00d0*/  IMAD.U32 R7, RZ, RZ, UR5 ;  /* 0x00000005ff077e24 */ /* 0x002fca000f8e00ff */
[----:B------:R-:W-:-:S13]  /*00e0*/  ISETP.GE.AND P0, PT, R7, 0x1, PT ;  /* 0x000000010700780c */ /* 0x000fda0003f06270 */
[----:B0-2---:R-:W-:Y:S05]  /*00f0*/  @!P0 BRA `(.L_x_0) ;  /* 0x0000001000388947 */ /* 0x005fea0003800000 */
[----:B------:R-:W0:Y:S01]  /*0100*/  LDCU UR5, c[0x0][0x3a4] ;  /* 0x00007480ff0577ac */ /* 0x000e220008000800 */
[----:B------:R-:W-:Y:S01]  /*0110*/  HFMA2 R3, -RZ, RZ, 0, 0 ;  /* 0x00000000ff037431 */ /* 0x000fe200000001ff */
[----:B0-----:R-:W-:-:S04]  /*0120*/  UIADD3 UR5, UPT, UPT, UR5, -0x1, URZ ;  /* 0xffffffff05057890 */ /* 0x001fc8000fffe0ff */
[----:B------:R-:W-:-:S04]  /*0130*/  ULEA.HI UR8, UR5, 0x1, URZ, 0x1a ;  /* 0x0000000105087891 */ /* 0x000fc8000f8fd0ff */
[----:B------:R-:W-:Y:S02]  /*0140*/  ULOP3.LUT UR4, UR8, 0x7fffff8, URZ, 0xc0, !UPT ;  /* 0x07fffff808047892 */ /* 0x000fe4000f8ec0ff */
[----:B------:R-:W-:Y:S02]  /*0150*/  ULOP3.LUT UR9, UR8, 0x7, URZ, 0xc0, !UPT ;  /* 0x0000000708097892 */ /* 0x000fe4000f8ec0ff */
[----:B------:R-:W-:-:S12]  /*0160*/  UIADD3 UR7, UPT, UPT, -UR4, URZ, URZ ;  /* 0x000000ff04077290 */ /* 0x000fd8000fffe1ff */
.L_x_9:
[----:B------:R-:W0:Y:S01]  /*0170*/  LDCU UR4, c[0x0][0x3a4] ;  /* 0x00007480ff0477ac */ /* 0x000e220008000800 */
[----:B-1----:R1:W-:Y:S01]  /*0180*/  STS [R2], RZ ;  /* 0x000000ff02007388 */ /* 0x0023e20000000800 */
[----:B0---4-:R-:W-:-:S05]  /*0190*/  IMAD.U32 R4, RZ, RZ, UR4 ;  /* 0x00000004ff047e24 */ /* 0x011fca000f8e00ff */
[----:B------:R-:W-:-:S13]  /*01a0*/  ISETP.GE.AND P0, PT, R4, 0x1, PT ;  /* 0x000000010400780c */ /* 0x000fda0003f06270 */
[----:B-12---:R-:W-:Y:S05]  /*01b0*/  @!P0 BRA `(.L_x_1) ;  /* 0x0000000c00388947 */ /* 0x006fea0003800000 */
[----:B------:R-:W-:Y:S01]  /*01c0*/  ISETP.GE.U32.AND P0, PT, R4, 0x1c1, PT ;  /* 0x000001c10400780c */ /* 0x000fe20003f06070 */
[----:B------:R-:W-:Y:S01]  /*01d0*/  UMOV UR4, URZ ;  /* 0x000000ff00047c82 */ /* 0x000fe20008000000 */
[----:B------:R-:W-:-:S11]  /*01e0*/  IMAD R5, R3, R4, RZ ;  /* 0x0000000403057224 */ /* 0x000fd600078e02ff */
[----:B------:R-:W-:Y:S05]  /*01f0*/  @!P0 BRA `(.L_x_2) ;  /* 0x0000000400848947 */ /* 0x000fea0003800000 */
[----:B------:R-:W0:Y:S01]  /*0200*/  LDC R6, c[0x0][0x3a4] ;  /* 0x0000e900ff067b82 */ /* 0x000e220000000800 */
[--C-:B------:R-:W-:Y:S01]  /*0210*/  IMAD R8, R4, UR12, R0.reuse ;  /* 0x0000000c04087c24 */ /* 0x100fe2000f8e0200 */
[----:B------:R-:W-:Y:S01]  /*0220*/  IADD3 R7, PT, PT, R5, R0, RZ ;  /* 0x0000000005077210 */ /* 0x000fe20007ffe0ff */
[----:B------:R-:W-:Y:S01]  /*0230*/  IMAD.MOV.U32 R9, RZ, RZ, R0 ;  /* 0x000000ffff097224 */ /* 0x000fe200078e0000 */
[----:B------:R-:W-:Y:S01]  /*0240*/  UMOV UR4, 0x100 ;  /* 0x0000010000047882 */ /* 0x000fe20000000000 */
[----:B------:R-:W-:-:S03]  /*0250*/  UMOV UR6, UR7 ;  /* 0x0000000700067c82 */ /* 0x000fc60008000000 */
[----:B------:R-:W1:Y:S02]  /*0260*/  LDC.64 R12, c[0x0][0x388] ;  /* 0x0000e200ff0c7b82 */ /* 0x000e640000000a00 */
.L_x_3:
[----:B--2---:R-:W2:Y:S01]  /*0270*/  LDC.64 R26, c[0x0][0x380] ;  /* 0x0000e000ff1a7b82 */ /* 0x004ea20000000a00 */
[----:B0-----:R-:W-:Y:S01]  /*0280*/  MOV R4, R6 ;  /* 0x0000000600047202 */ /* 0x001fe20000000f00 */
[----:B------:R-:W-:-:S03]  /*0290*/  VIADD R11, R9, 0x40 ;  /* 0x00000040090b7836 */ /* 0x000fc60000000000 */
[----:B------:R-:W-:-:S03]  /*02a0*/  ISETP.GE.U32.AND P5, PT, R9, R4, PT ;  /* 0x000000040900720c */ /* 0x000fc60003fa6070 */
[----:B------:R-:W0:Y:S01]  /*02b0*/  LDC.64 R16, c[0x0][0x388] ;  /* 0x0000e200ff107b82 */ /* 0x000e220000000a00 */
[----:B------:R-:W-:Y:S01]  /*02c0*/  ISETP.GE.U32.AND P4, PT, R11, R4, PT ;  /* 0x000000040b00720c */ /* 0x000fe20003f86070 */
[----:B-1----:R-:W-:-:S04]  /*02d0*/  IMAD.WIDE.U32 R14, R7, 0x4, R12 ;  /* 0x00000004070e7825 */ /* 0x002fc800078e000c */
[----:B------:R-:W-:-:S04]  /*02e0*/  VIADD R21, R9, 0x80 ;  /* 0x0000008009157836 */ /* 0x000fc80000000000 */
[----:B------:R-:W1:Y:S04]  /*02f0*/  @!P5 LDS R24, [R2] ;  /* 0x000000000218d984 */ /* 0x000e680000000800 */
[----:B------:R-:W3:Y:S01]  /*0300*/  @!P4 LDC.64 R18, c[0x0][0x380] ;  /* 0x0000e000ff12cb82 */ /* 0x000ee20000000a00 */
[----:B--2---:R-:W-:-:S06]  /*0310*/  @!P5 IMAD.WIDE.U32 R26, R8, 0x4, R26 ;  /* 0x00000004081ad825 */ /* 0x004fcc00078e001a */
[----:B------:R-:W1:Y:S01]  /*0320*/  @!P5 LDG.E R26, desc[UR10][R26.64] ;  /* 0x0000000a1a1ad981 */ /* 0x000e62000c1e1900 */
[----:B0-----:R-:W-:-:S05]  /*0330*/  @!P5 IMAD.WIDE.U32 R16, R7, 0x4, R16 ;  /* 0x000000040710d825 */ /* 0x001fca00078e0010 */
[----:B------:R0:W1:Y:S01]  /*0340*/  @!P5 LDG.E R25, desc[UR10][R16.64] ;  /* 0x0000000a1019d981 */ /* 0x000062000c1e1900 */
[----:B------:R-:W-:-:S05]  /*0350*/  @!P4 IADD3 R11, PT, PT, R8, 0x40, RZ ;  /* 0x00000040080bc810 */ /* 0x000fca0007ffe0ff */
[----:B---3--:R-:W-:Y:S02]  /*0360*/  @!P4 IMAD.WIDE.U32 R18, R11, 0x4, R18 ;  /* 0x000000040b12c825 */ /* 0x008fe400078e0012 */
[----:B------:R-:W2:Y:S04]  /*0370*/  @!P4 LDG.E R11, desc[UR10][R14.64+0x100] ;  /* 0x0001000a0e0bc981 */ /* 0x000ea8000c1e1900 */
[----:B------:R3:W2:Y:S01]  /*0380*/  @!P4 LDG.E R10, desc[UR10][R18.64] ;  /* 0x0000000a120ac981 */ /* 0x0006a2000c1e1900 */
[----:B------:R-:W-:-:S13]  /*0390*/  ISETP.GE.U32.AND P3, PT, R21, R4, PT ;  /* 0x000000041500720c */ /* 0x000fda0003f66070 */
[----:B0-----:R-:W0:Y:S01]  /*03a0*/  @!P3 LDC.64 R16, c[0x0][0x380] ;  /* 0x0000e000ff10bb82 */ /* 0x001e220000000a00 */
[----:B------:R-:W-:Y:S01]  /*03b0*/  @!P3 IADD3 R29, PT, PT, R8, 0x80, RZ ;  /* 0x00000080081db810 */ /* 0x000fe20007ffe0ff */
[----:B------:R-:W4:Y:S04]  /*03c0*/  @!P3 LDG.E R21, desc[UR10][R14.64+0x200] ;  /* 0x0002000a0e15b981 */ /* 0x000f28000c1e1900 */
[----:B0-----:R-:W-:-:S04]  /*03d0*/  @!P3 IMAD.WIDE.U32 R28, R29, 0x4, R16 ;  /* 0x000000041d1cb825 */ /* 0x001fc800078e0010 */
[----:B------:R-:W-:Y:S01]  /*03e0*/  VIADD R17, R9, 0xc0 ;  /* 0x000000c009117836 */ /* 0x000fe20000000000 */
[----:B------:R0:W4:Y:S04]  /*03f0*/  @!P3 LDG.E R20, desc[UR10][R28.64] ;  /* 0x0000000a1c14b981 */ /* 0x000128000c1e1900 */
[----:B------:R-:W-:-:S13]  /*0400*/  ISETP.GE.U32.AND P2, PT, R17, R4, PT ;  /* 0x000000041100720c */ /* 0x000fda0003f46070 */
[----:B------:R-:W5:Y:S01]  /*0410*/  @!P2 LDC.64 R16, c[0x0][0x380] ;  /* 0x0000e000ff10ab82 */ /* 0x000f620000000a00 */
[----:B---3--:R-:W-:Y:S01]  /*0420*/  @!P2 IADD3 R19, PT, PT, R8, 0xc0, RZ ;  /* 0x000000c00813a810 */ /* 0x008fe20007ffe0ff */
[----:B------:R-:W3:Y:S04]  /*0430*/  @!P2 LDG.E R23, desc[UR10][R14.64+0x300] ;  /* 0x0003000a0e17a981 */ /* 0x000ee8000c1e1900 */
[----:B-----5:R-:W-:-:S04]  /*0440*/  @!P2 IMAD.WIDE.U32 R18, R19, 0x4, R16 ;  /* 0x000000041312a825 */ /* 0x020fc800078e0010 */
[----:B------:R-:W-:Y:S01]  /*0450*/  VIADD R17, R9, 0x100 ;  /* 0x0000010009117836 */ /* 0x000fe20000000000 */
[----:B------:R5:W3:Y:S04]  /*0460*/  @!P2 LDG.E R22, desc[UR10][R18.64] ;  /* 0x0000000a1216a981 */ /* 0x000ae8000c1e1900 */
[----:B------:R-:W-:-:S13]  /*0470*/  ISETP.GE.U32.AND P1, PT, R17, R4, PT ;  /* 0x000000041100720c */ /* 0x000fda0003f26070 */
[----:B------:R-:W5:Y:S01]  /*0480*/  @!P1 LDC.64 R16, c[0x0][0x380] ;  /* 0x0000e000ff109b82 */ /* 0x000f620000000a00 */
[----:B------:R-:W-:Y:S01]  /*0490*/  @!P1 IADD3 R27, PT, PT, R8, 0x100, RZ ;  /* 0x00000100081b9810 */ /* 0x000fe20007ffe0ff */
[----:B0-----:R-:W-:-:S05]  /*04a0*/  VIADD R29, R9, 0x140 ;  /* 0x00000140091d7836 */ /* 0x001fca0000000000 */
[----:B------:R-:W-:-:S13]  /*04b0*/  ISETP.GE.U32.AND P0, PT, R29, R4, PT ;  /* 0x000000041d00720c */ /* 0x000fda0003f06070 */
[----:B-----5:R-:W0:Y:S01]  /*04c0*/  @!P0 LDC.64 R18, c[0x0][0x380] ;  /* 0x0000e000ff128b82 */ /* 0x020e220000000a00 */
[----:B------:R-:W-:Y:S02]  /*04d0*/  @!P1 IMAD.WIDE.U32 R16, R27, 0x4, R16 ;  /* 0x000000041b109825 */ /* 0x000fe400078e0010 */
[----:B------:R-:W5:Y:S04]  /*04e0*/  @!P1 LDG.E R27, desc[UR10][R14.64+0x400] ;  /* 0x0004000a0e1b9981 */ /* 0x000f68000c1e1900 */
[----:B------:R0:W5:Y:S01]  /*04f0*/  @!P1 LDG.E R28, desc[UR10][R16.64] ;  /* 0x0000000a101c9981 */ /* 0x000162000c1e1900 */
[----:B-1----:R-:W-:Y:S01]  /*0500*/  @!P5 FFMA R29, R25, R26, R24 ;  /* 0x0000001a191dd223 */ /* 0x002fe20000000018 */
[----:B------:R-:W-:-:S04]  /*0510*/  @!P0 IADD3 R25, PT, PT, R8, 0x140, RZ ;  /* 0x0000014008198810 */ /* 0x000fc80007ffe0ff */
[----:B------:R-:W-:Y:S01]  /*0520*/  @!P5 STS [R2], R29 ;  /* 0x0000001d0200d388 */ /* 0x000fe20000000800 */
[----:B0-----:R-:W-:-:S03]  /*0530*/  @!P0 IMAD.WIDE.U32 R18, R25, 0x4, R18 ;  /* 0x0000000419128825 */ /* 0x001fc600078e0012 */
[----:B------:R-:W2:Y:S01]  /*0540*/  @!P4 LDS R24, [R2] ;  /* 0x000000000218c984 */ /* 0x000ea20000000800 */
[----:B------:R-:W-:-:S03]  /*0550*/  VIADD R25, R9, 0x180 ;  /* 0x0000018009197836 */ /* 0x000fc60000000000 */
[----:B------:R-:W5:Y:S02]  /*0560*/  @!P0 LDG.E R19, desc[UR10][R18.64] ;  /* 0x0000000a12138981 */ /* 0x000f64000c1e1900 */
[----:B------:R-:W-:Y:S02]  /*0570*/  ISETP.GE.U32.AND P5, PT, R25, R4, PT ;  /* 0x000000041900720c */ /* 0x000fe40003fa6070 */
[----:B------:R-:W5:Y:S11]  /*0580*/  @!P0 LDG.E R18, desc[UR10][R14.64+0x500] ;  /* 0x0005000a0e128981 */ /* 0x000f76000c1e1900 */
[----:B------:R-:W0:Y:S01]  /*0590*/  @!P5 LDC.64 R16, c[0x0][0x380] ;  /* 0x0000e000ff10db82 */ /* 0x000e220000000a00 */
[----:B--2---:R-:W-:Y:S01]  /*05a0*/  @!P4 FFMA R25, R11, R10, R24 ;  /* 0x0000000a0b19c223 */ /* 0x004fe20000000018 */
[----:B------:R-:W-:Y:S01]  /*05b0*/  @!P5 IADD3 R11, PT, PT, R8, 0x180, RZ ;  /* 0x00000180080bd810 */ /* 0x000fe20007ffe0ff */
[----:B------:R-:W2:Y:S04]  /*05c0*/  @!P5 LDG.E R24, desc[UR10][R14.64+0x600] ;  /* 0x0006000a0e18d981 */ /* 0x000ea8000c1e1900 */
[----:B0-----:R-:W-:-:S04]  /*05d0*/  @!P5 IMAD.WIDE.U32 R16, R11, 0x4, R16 ;  /* 0x000000040b10d825 */ /* 0x001fc800078e0010 */
[----:B------:R-:W-:Y:S02]  /*05e0*/  VIADD R11, R9, 0x1c0 ;  /* 0x000001c0090b7836 */ /* 0x000fe40000000000 */
[----:B------:R0:W2:Y:S03]  /*05f0*/  @!P5 LDG.E R17, desc[UR10][R16.64] ;  /* 0x0000000a1011d981 */ /* 0x0000a6000c1e1900 */
[----:B------:R-:W-:-:S13]  /*0600*/  ISETP.GE.U32.AND P6, PT, R11, R4, PT ;  /* 0x000000040b00720c */ /* 0x000fda0003fc6070 */
[----:B------:R-:W1:Y:S01]  /*0610*/  @!P6 LDC.64 R10, c[0x0][0x380] ;  /* 0x0000e000ff0aeb82 */ /* 0x000e620000000a00 */
[----:B------:R-:W-:Y:S01]  /*0620*/  @!P6 IADD3 R29, PT, PT, R8, 0x1c0, RZ ;  /* 0x000001c0081de810 */ /* 0x000fe20007ffe0ff */
[----:B------:R3:W2:Y:S04]  /*0630*/  @!P6 LDG.E R26, desc[UR10][R14.64+0x700] ;  /* 0x0007000a0e1ae981 */ /* 0x0006a8000c1e1900 */
[----:B-1----:R-:W-:-:S06]  /*0640*/  @!P6 IMAD.WIDE.U32 R10, R29, 0x4, R10 ;  /* 0x000000041d0ae825 */ /* 0x002fcc00078e000a */
[----:B------:R-:W2:Y:S04]  /*0650*/  @!P6 LDG.E R11, desc[UR10][R10.64] ;  /* 0x0000000a0a0be981 */ /* 0x000ea8000c1e1900 */
[----:B------:R-:W-:Y:S04]  /*0660*/  @!P4 STS [R2], R25 ;  /* 0x000000190200c388 */ /* 0x000fe80000000800 */
[----:B------:R-:W4:Y:S02]  /*0670*/  @!P3 LDS R29, [R2] ;  /* 0x00000000021db984 */ /* 0x000f240000000800 */
[----:B----4-:R-:W-:-:S05]  /*0680*/  @!P3 FFMA R21, R21, R20, R29 ;  /* 0x000000141515b223 */ /* 0x010fca000000001d */
[----:B------:R-:W-:Y:S04]  /*0690*/  @!P3 STS [R2], R21 ;  /* 0x000000150200b388 */ /* 0x000fe80000000800 */
[----:B0-----:R-:W3:Y:S02]  /*06a0*/  @!P2 LDS R16, [R2] ;  /* 0x000000000210a984 */ /* 0x001ee40000000800 */
[----:B---3--:R-:W-:-:S05]  /*06b0*/  @!P2 FFMA R23, R23, R22, R16 ;  /* 0x000000161717a223 */ /* 0x008fca0000000010 */
[----:B------:R-:W-:Y:S04]  /*06c0*/  @!P2 STS [R2], R23 ;  /* 0x000000170200a388 */ /* 0x000fe80000000800 */
[----:B------:R-:W5:Y:S02]  /*06d0*/  @!P1 LDS R14, [R2] ;  /* 0x00000000020e9984 */ /* 0x000f640000000800 */
[----:B-----5:R-:W-:-:S05]  /*06e0*/  @!P1 FFMA R27, R27, R28, R14 ;  /* 0x0000001c1b1b9223 */ /* 0x020fca000000000e */
[----:B------:R-:W-:Y:S04]  /*06f0*/  @!P1 STS [R2], R27 ;  /* 0x0000001b02009388 */ /* 0x000fe80000000800 */
[----:B------:R-:W0:Y:S02]  /*0700*/  @!P0 LDS R15, [R2] ;  /* 0x00000000020f8984 */ /* 0x000e240000000800 */
[----:B0-----:R-:W-:-:S05]  /*0710*/  @!P0 FFMA R15, R18, R19, R15 ;  /* 0x00000013120f8223 */ /* 0x001fca000000000f */
[----:B------:R-:W-:Y:S04]  /*0720*/  @!P0 STS [R2], R15 ;  /* 0x0000000f02008388 */ /* 0x000fe80000000800 */
[----:B------:R-:W2:Y:S02]  /*0730*/  @!P5 LDS R19, [R2] ;  /* 0x000000000213d984 */ /* 0x000ea40000000800 */
[----:B--2---:R-:W-:-:S05]  /*0740*/  @!P5 FFMA R17, R24, R17, R19 ;  /* 0x000000111811d223 */ /* 0x004fca0000000013 */
[----:B------:R-:W-:Y:S04]  /*0750*/  @!P5 STS [R2], R17 ;  /* 0x000000110200d388 */ /* 0x000fe80000000800 */
[----:B------:R-:W0:Y:S01]  /*0760*/  @!P6 LDS R19, [R2] ;  /* 0x000000000213e984 */ /* 0x000e220000000800 */
[----:B------:R-:W-:-:S04]  /*0770*/  UIADD3 UR6, UPT, UPT, UR6, 0x8, URZ ;  /* 0x0000000806067890 */ /* 0x000fc8000fffe0ff */
[----:B------:R-:W-:Y:S01]  /*0780*/  UISETP.NE.AND UP0, UPT, UR6, URZ, UPT ;  /* 0x000000ff0600728c */ /* 0x000fe2000bf05270 */
[----:B------:R-:W-:Y:S01]  /*0790*/  VIADD R9, R9, 0x200 ;  /* 0x0000020009097836 */ /* 0x000fe20000000000 */
[----:B------:R-:W-:Y:S01]  /*07a0*/  IADD3 R7, PT, PT, R7, 0x200, RZ ;  /* 0x0000020007077810 */ /* 0x000fe20007ffe0ff */
[----:B------:R-:W-:Y:S01]  /*07b0*/  VIADD R8, R8, 0x200 ;  /* 0x0000020008087836 */ /* 0x000fe20000000000 */
[----:B------:R-:W-:Y:S01]  /*07c0*/  UIADD3 UR4, UPT, UPT, UR4, 0x200, URZ ;  /* 0x0000020004047890 */ /* 0x000fe2000fffe0ff */
[----:B0-----:R-:W-:-:S05]  /*07d0*/  @!P6 FFMA R11, R26, R11, R19 ;  /* 0x0000000b1a0be223 */ /* 0x001fca0000000013 */
[----:B------:R2:W-:Y:S01]  /*07e0*/  @!P6 STS [R2], R11 ;  /* 0x0000000b0200e388 */ /* 0x0005e20000000800 */
[----:B------:R-:W-:Y:S05]  /*07f0*/  BRA.U UP0, `(.L_x_3) ;  /* 0xfffffff9009c7547 */ /* 0x000fea000b83ffff */
[----:B------:R-:W-:-:S12]  /*0800*/  UIADD3 UR4, UPT, UPT, UR4, -0x100, URZ ;  /* 0xffffff0004047890 */ /* 0x000fd8000fffe0ff */
.L_x_2:
[----:B------:R-:W-:-:S09]  /*0810*/  UISETP.NE.AND UP0, UPT, UR9, URZ, UPT ;  /* 0x000000ff0900728c */ /* 0x000fd2000bf05270 */
[----:B------:R-:W-:Y:S05]  /*0820*/  BRA.U !UP0, `(.L_x_1) ;  /* 0x00000005089c7547 */ /* 0x000fea000b800000 */
[----:B------:R-:W-:Y:S02]  /*0830*/  UIADD3 UR6, UPT, UPT, UR9, -0x1, URZ ;  /* 0xffffffff09067890 */ /* 0x000fe4000fffe0ff */
[----:B------:R-:W-:Y:S02]  /*0840*/  ULOP3.LUT UP1, URZ, UR8, 0x3, URZ, 0xc0, !UPT ;  /* 0x0000000308ff7892 */ /* 0x000fe4000f82c0ff */
[----:B------:R-:W-:-:S09]  /*0850*/  UISETP.GE.U32.AND UP0, UPT, UR6, 0x3, UPT ;  /* 0x000000030600788c */ /* 0x000fd2000bf06070 */
[----:B------:R-:W-:Y:S05]  /*0860*/  BRA.U !UP0, `(.L_x_4) ;  /* 0x0000000108c47547 */ /* 0x000fea000b800000 */
[----:B------:R-:W0:Y:S01]  /*0870*/  LDC.64 R12, c[0x0][0x388] ;  /* 0x0000e200ff0c7b82 */ /* 0x000e220000000a00 */
[----:B------:R-:W-:Y:S01]  /*0880*/  IADD3 R9, PT, PT, R0, UR4, RZ ;  /* 0x0000000400097c10 */ /* 0x000fe2000fffe0ff */
[----:B------:R-:W1:Y:S03]  /*0890*/  LDCU.64 UR14, c[0x0][0x388] ;  /* 0x00007100ff0e77ac */ /* 0x000e660008000a00 */
[----:B------:R-:W-:-:S03]  /*08a0*/  ISETP.GE.U32.AND P0, PT, R9, R4, PT ;  /* 0x000000040900720c */ /* 0x000fc60003f06070 */
[----:B------:R-:W3:Y:S10]  /*08b0*/  LDC.64 R14, c[0x0][0x380] ;  /* 0x0000e000ff0e7b82 */ /* 0x000ef40000000a00 */
[----:B------:R-:W-:-:S02]  /*08c0*/  @!P0 IMAD.IADD R7, R5, 0x1, R9 ;  /* 0x0000000105078824 */ /* 0x000fc400078e0209 */
[----:B--2---:R-:W-:Y:S02]  /*08d0*/  @!P0 IMAD R11, R4, UR12, R9 ;  /* 0x0000000c040b8c24 */ /* 0x004fe4000f8e0209 */
[----:B0-----:R-:W-:Y:S01]  /*08e0*/  @!P0 IMAD.WIDE.U32 R12, R7, 0x4, R12 ;  /* 0x00000004070c8825 */ /* 0x001fe200078e000c */
[----:B------:R-:W-:-:S04]  /*08f0*/  IADD3 R7, PT, PT, R9, 0x40, RZ ;  /* 0x0000004009077810 */ /* 0x000fc80007ffe0ff */
[----:B------:R-:W2:Y:S01]  /*0900*/  @!P0 LDG.E R8, desc[UR10][R12.64] ;  /* 0x0000000a0c088981 */ /* 0x000ea2000c1e1900 */
[----:B---3--:R-:W-:Y:S01]  /*0910*/  @!P0 IMAD.WIDE.U32 R14, R11, 0x4, R14 ;  /* 0x000000040b0e8825 */ /* 0x008fe200078e000e */
[----:B------:R-:W-:-:S04]  /*0920*/  ISETP.GE.U32.AND P1, PT, R7, R4, PT ;  /* 0x000000040700720c */ /* 0x000fc80003f26070 */
[----:B------:R0:W2:Y:S09]  /*0930*/  @!P0 LDG.E R11, desc[UR10][R14.64] ;  /* 0x0000000a0e0b8981 */ /* 0x0000b2000c1e1900 */
[----:B------:R-:W3:Y:S01]  /*0940*/  @!P1 LDC.64 R16, c[0x0][0x380] ;  /* 0x0000e000ff109b82 */ /* 0x000ee20000000a00 */
[----:B------:R-:W-:Y:S01]  /*0950*/  IADD3 R10, P2, P3, R5, UR4, R0 ;  /* 0x00000004050a7c10 */ /* 0x000fe2000fb5e000 */
[----:B------:R-:W-:-:S03]  /*0960*/  @!P1 IMAD R7, R4, UR12, R7 ;  /* 0x0000000c04079c24 */ /* 0x000fc6000f8e0207 */
[----:B------:R-:W-:Y:S02]  /*0970*/  IADD3.X R19, PT, PT, RZ, RZ, RZ, P2, P3 ;  /* 0x000000ffff137210 */ /* 0x000fe400017e64ff */
[C---:B-1----:R-:W-:Y:S01]  /*0980*/  LEA R6, P2, R10.reuse, UR14, 0x2 ;  /* 0x0000000e0a067c11 */ /* 0x042fe2000f8410ff */
[----:B0-----:R-:W-:Y:S02]  /*0990*/  VIADD R15, R9, 0x80 ;  /* 0x00000080090f7836 */ /* 0x001fe40000000000 */
[----:B---3--:R-:W-:Y:S01]  /*09a0*/  @!P1 IMAD.WIDE.U32 R16, R7, 0x4, R16 ;  /* 0x0000000407109825 */ /* 0x008fe200078e0010 */
[----:B------:R-:W-:-:S04]  /*09b0*/  LEA.HI.X R7, R10, UR15, R19, 0x2, P2 ;  /* 0x0000000f0a077c11 */ /* 0x000fc800090f1413 */
[----:B------:R-:W3:Y:S01]  /*09c0*/  @!P1 LDG.E R10, desc[UR10][R16.64] ;  /* 0x0000000a100a9981 */ /* 0x000ee2000c1e1900 */
[----:B------:R-:W-:-:S03]  /*09d0*/  ISETP.GE.U32.AND P2, PT, R15, R4, PT ;  /* 0x000000040f00720c */ /* 0x000fc60003f46070 */
[----:B------:R-:W3:Y:S10]  /*09e0*/  @!P1 LDG.E R13, desc[UR10][R6.64+0x100] ;  /* 0x0001000a060d9981 */ /* 0x000ef4000c1e1900 */
[----:B------:R-:W0:Y:S01]  /*09f0*/  @!P2 LDC.64 R18, c[0x0][0x380] ;  /* 0x0000e000ff12ab82 */ /* 0x000e220000000a00 */
[----:B------:R-:W-:Y:S01]  /*0a00*/  @!P2 IMAD R15, R4, UR12, R15 ;  /* 0x0000000c040fac24 */ /* 0x000fe2000f8e020f */
[----:B------:R-:W-:Y:S01]  /*0a10*/  IADD3 R9, PT, PT, R9, 0xc0, RZ ;  /* 0x000000c009097810 */ /* 0x000fe20007ffe0ff */
[----:B------:R-:W4:Y:S03]  /*0a20*/  @!P2 LDG.E R12, desc[UR10][R6.64+0x200] ;  /* 0x0002000a060ca981 */ /* 0x000f26000c1e1900 */
[----:B------:R-:W-:Y:S01]  /*0a30*/  ISETP.GE.U32.AND P3, PT, R9, R4, PT ;  /* 0x000000040900720c */ /* 0x000fe20003f66070 */
[----:B0-----:R-:W-:-:S12]  /*0a40*/  @!P2 IMAD.WIDE.U32 R18, R15, 0x4, R18 ;  /* 0x000000040f12a825 */ /* 0x001fd800078e0012 */
[----:B------:R0:W5:Y:S01]  /*0a50*/  @!P3 LDG.E R16, desc[UR10][R6.64+0x300] ;  /* 0x0003000a0610b981 */ /* 0x000162000c1e1900 */
[----:B------:R-:W1:Y:S03]  /*0a60*/  @!P3 LDC.64 R14, c[0x0][0x380] ;  /* 0x0000e000ff0ebb82 */ /* 0x000e660000000a00 */
[----:B------:R-:W4:Y:S01]  /*0a70*/  @!P2 LDG.E R19, desc[UR10][R18.64] ;  /* 0x0000000a1213a981 */ /* 0x000f22000c1e1900 */
[----:B------:R-:W-:-:S04]  /*0a80*/  @!P3 IMAD R9, R4, UR12, R9 ;  /* 0x0000000c0409bc24 */ /* 0x000fc8000f8e0209 */
[----:B-1----:R-:W-:Y:S02]  /*0a90*/  @!P3 IMAD.WIDE.U32 R14, R9, 0x4, R14 ;  /* 0x00000004090eb825 */ /* 0x002fe400078e000e */
[----:B------:R-:W2:Y:S04]  /*0aa0*/  @!P0 LDS R9, [R2] ;  /* 0x0000000002098984 */ /* 0x000ea80000000800 */
[----:B------:R-:W5:Y:S01]  /*0ab0*/  @!P3 LDG.E R15, desc[UR10][R14.64] ;  /* 0x0000000a0e0fb981 */ /* 0x000f62000c1e1900 */
[----:B------:R-:W-:Y:S01]  /*0ac0*/  UIADD3 UR4, UPT, UPT, UR4, 0x100, URZ ;  /* 0x0000010004047890 */ /* 0x000fe2000fffe0ff */
[----:B--2---:R-:W-:-:S05]  /*0ad0*/  @!P0 FFMA R9, R8, R11, R9 ;  /* 0x0000000b08098223 */ /* 0x004fca0000000009 */
[----:B------:R-:W-:Y:S04]  /*0ae0*/  @!P0 STS [R2], R9 ;  /* 0x0000000902008388 */ /* 0x000fe80000000800 */
[----:B------:R-:W3:Y:S02]  /*0af0*/  @!P1 LDS R8, [R2] ;  /* 0x0000000002089984 */ /* 0x000ee40000000800 */
[----:B---3--:R-:W-:-:S05]  /*0b00*/  @!P1 FFMA R13, R13, R10, R8 ;  /* 0x0000000a0d0d9223 */ /* 0x008fca0000000008 */
[----:B------:R-:W-:Y:S04]  /*0b10*/  @!P1 STS [R2], R13 ;  /* 0x0000000d02009388 */ /* 0x000fe80000000800 */
[----:B------:R-:W4:Y:S02]  /*0b20*/  @!P2 LDS R11, [R2] ;  /* 0x00000000020ba984 */ /* 0x000f240000000800 */
[----:B----4-:R-:W-:-:S05]  /*0b30*/  @!P2 FFMA R11, R12, R19, R11 ;  /* 0x000000130c0ba223 */ /* 0x010fca000000000b */
[----:B------:R-:W-:Y:S04]  /*0b40*/  @!P2 STS [R2], R11 ;  /* 0x0000000b0200a388 */ /* 0x000fe80000000800 */
[----:B0-----:R-:W5:Y:S02]  /*0b50*/  @!P3 LDS R7, [R2] ;  /* 0x000000000207b984 */ /* 0x001f640000000800 */
[----:B-----5:R-:W-:-:S05]  /*0b60*/  @!P3 FFMA R7, R16, R15, R7 ;  /* 0x0000000f1007b223 */ /* 0x020fca0000000007 */
[----:B------:R0:W-:Y:S02]  /*0b70*/  @!P3 STS [R2], R7 ;  /* 0x000000070200b388 */ /* 0x0001e40000000800 */
.L_x_4:
[----:B------:R-:W-:Y:S05]  /*0b80*/  BRA.U !UP1, `(.L_x_1) ;  /* 0x0000000109c47547 */ /* 0x000fea000b800000 */
[----:B------:R-:W-:Y:S02]  /*0b90*/  ULOP3.LUT UP1, URZ, UR5, 0xc0, URZ, 0xc0, !UPT ;  /* 0x000000c005ff7892 */ /* 0x000fe4000f82c0ff */
[----:B------:R-:W-:-:S07]  /*0ba0*/  ULOP3.LUT UP0, URZ, UR5, 0x40, URZ, 0xc0, !UPT ;  /* 0x0000004005ff7892 */ /* 0x000fce000f80c0ff */
[----:B------:R-:W-:Y:S05]  /*0bb0*/  BRA.U !UP1, `(.L_x_5) ;  /* 0x0000000109747547 */ /* 0x000fea000b800000 */
[----:B------:R-:W1:Y:S01]  /*0bc0*/  LDC.64 R8, c[0x0][0x388] ;  /* 0x0000e200ff087b82 */ /* 0x000e620000000a00 */
[----:B------:R-:W-:-:S05]  /*0bd0*/  VIADD R15, R0, UR4 ;  /* 0x00000004000f7c36 */ /* 0x000fca0008000000 */
[----:B------:R-:W-:Y:S02]  /*0be0*/  ISETP.GE.U32.AND P0, PT, R15, R4, PT ;  /* 0x000000040f00720c */ /* 0x000fe40003f06070 */
[----:B--2---:R-:W2:Y:S11]  /*0bf0*/  LDC.64 R10, c[0x0][0x380] ;  /* 0x0000e000ff0a7b82 */ /* 0x004eb60000000a00 */
[----:B0-----:R-:W-:Y:S01]  /*0c00*/  @!P0 IADD3 R7, PT, PT, R5, R15, RZ ;  /* 0x0000000f05078210 */ /* 0x001fe20007ffe0ff */
[----:B------:R-:W-:-:S02]  /*0c10*/  @!P0 IMAD R13, R4, UR12, R15 ;  /* 0x0000000c040d8c24 */ /* 0x000fc4000f8e020f */
[----:B------:R-:W-:Y:S02]  /*0c20*/  VIADD R15, R15, 0x40 ;  /* 0x000000400f0f7836 */ /* 0x000fe40000000000 */
[----:B-1----:R-:W-:-:S03]  /*0c30*/  @!P0 IMAD.WIDE.U32 R8, R7, 0x4, R8 ;  /* 0x0000000407088825 */ /* 0x002fc600078e0008 */
[----:B------:R-:W-:-:S03]  /*0c40*/  ISETP.GE.U32.AND P1, PT, R15, R4, PT ;  /* 0x000000040f00720c */ /* 0x000fc60003f26070 */
[----:B------:R0:W3:Y:S01]  /*0c50*/  @!P0 LDG.E R8, desc[UR10][R8.64] ;  /* 0x0000000a08088981 */ /* 0x0000e2000c1e1900 */
[----:B--2---:R-:W-:-:S06]  /*0c60*/  @!P0 IMAD.WIDE.U32 R10, R13, 0x4, R10 ;  /* 0x000000040d0a8825 */ /* 0x004fcc00078e000a */
[----:B------:R-:W3:Y:S03]  /*0c70*/  @!P0 LDG.E R11, desc[UR10][R10.64] ;  /* 0x0000000a0a0b8981 */ /* 0x000ee6000c1e1900 */
[----:B------:R-:W1:Y:S01]  /*0c80*/  @!P1 LDC.64 R16, c[0x0][0x388] ;  /* 0x0000e200ff109b82 */ /* 0x000e620000000a00 */
[----:B------:R-:W-:Y:S01]  /*0c90*/  @!P1 IADD3 R7, P2, P3, R5, UR4, R0 ;  /* 0x0000000405079c10 */ /* 0x000fe2000fb5e000 */
[----:B------:R-:W-:Y:S01]  /*0ca0*/  @!P1 IMAD R15, R4, UR12, R15 ;  /* 0x0000000c040f9c24 */ /* 0x000fe2000f8e020f */
[----:B0-----:R-:W3:Y:S05]  /*0cb0*/  @!P0 LDS R9, [R2] ;  /* 0x0000000002098984 */ /* 0x001eea0000000800 */
[----:B------:R-:W0:Y:S01]  /*0cc0*/  @!P1 LDC.64 R12, c[0x0][0x380] ;  /* 0x0000e000ff0c9b82 */ /* 0x000e220000000a00 */
[----:B------:R-:W-:-:S02]  /*0cd0*/  @!P1 IADD3.X R14, PT, PT, RZ, RZ, RZ, P2, P3 ;  /* 0x000000ffff0e9210 */ /* 0x000fc400017e64ff */
[----:B-1----:R-:W-:-:S04]  /*0ce0*/  @!P1 LEA R6, P2, R7, R16, 0x2 ;  /* 0x0000001007069211 */ /* 0x002fc800078410ff */
[----:B------:R-:W-:Y:S01]  /*0cf0*/  @!P1 LEA.HI.X R7, R7, R17, R14, 0x2, P2 ;  /* 0x0000001107079211 */ /* 0x000fe200010f140e */
[----:B0-----:R-:W-:-:S04]  /*0d00*/  @!P1 IMAD.WIDE.U32 R12, R15, 0x4, R12 ;  /* 0x000000040f0c9825 */ /* 0x001fc800078e000c */
[----:B------:R-:W2:Y:S04]  /*0d10*/  @!P1 LDG.E R6, desc[UR10][R6.64+0x100] ;  /* 0x0001000a06069981 */ /* 0x000ea8000c1e1900 */
[----:B------:R-:W2:Y:S01]  /*0d20*/  @!P1 LDG.E R13, desc[UR10][R12.64] ;  /* 0x0000000a0c0d9981 */ /* 0x000ea2000c1e1900 */
[----:B------:R-:W-:Y:S01]  /*0d30*/  UIADD3 UR4, UPT, UPT, UR4, 0x80, URZ ;  /* 0x0000008004047890 */ /* 0x000fe2000fffe0ff */
[----:B---3--:R-:W-:-:S05]  /*0d40*/  @!P0 FFMA R9, R8, R11, R9 ;  /* 0x0000000b08098223 */ /* 0x008fca0000000009 */
[----:B------:R-:W-:Y:S04]  /*0d50*/  @!P0 STS [R2], R9 ;  /* 0x0000000902008388 */ /* 0x000fe80000000800 */
[----:B------:R-:W2:Y:S02]  /*0d60*/  @!P1 LDS R11, [R2] ;  /* 0x00000000020b9984 */ /* 0x000ea40000000800 */
[----:B--2---:R-:W-:-:S05]  /*0d70*/  @!P1 FFMA R11, R6, R13, R11 ;  /* 0x0000000d060b9223 */ /* 0x004fca000000000b */
[----:B------:R1:W-:Y:S02]  /*0d80*/  @!P1 STS [R2], R11 ;  /* 0x0000000b02009388 */ /* 0x0003e40000000800 */
.L_x_5:
[----:B------:R-:W-:Y:S05]  /*0d90*/  BRA.U UP0, `(.L_x_1) ;  /* 0x0000000100407547 */ /* 0x000fea000b800000 */
[----:B-12---:R-:W-:Y:S01]  /*0da0*/  IADD3 R11, PT, PT, R0, UR4, RZ ;  /* 0x00000004000b7c10 */ /* 0x006fe2000fffe0ff */
[----:B------:R-:W-:Y:S03]  /*0db0*/  BSSY.RECONVERGENT B0, `(.L_x_1) ;  /* 0x000000e000007945 */ /* 0x000fe60003800200 */
[----:B------:R-:W-:-:S13]  /*0dc0*/  ISETP.GE.U32.AND P0, PT, R11, R4, PT ;  /* 0x000000040b00720c */ /* 0x000fda0003f06070 */
[----:B------:R-:W-:Y:S05]  /*0dd0*/  @P0 BRA `(.L_x_6) ;  /* 0x00000000002c0947 */ /* 0x000fea0003800000 */
[----:B0-----:R-:W0:Y:S01]  /*0de0*/  LDC.64 R6, c[0x0][0x388] ;  /* 0x0000e200ff067b82 */ /* 0x001e220000000a00 */
[--C-:B------:R-:W-:Y:S02]  /*0df0*/  IMAD.IADD R5, R5, 0x1, R11.reuse ;  /* 0x0000000105057824 */ /* 0x100fe400078e020b */
[----:B------:R-:W-:-:S05]  /*0e00*/  IMAD R11, R4, UR12, R11 ;  /* 0x0000000c040b7c24 */ /* 0x000fca000f8e020b */
[----:B------:R-:W1:Y:S01]  /*0e10*/  LDC.64 R8, c[0x0][0x380] ;  /* 0x0000e000ff087b82 */ /* 0x000e620000000a00 */
[----:B0-----:R-:W-:-:S06]  /*0e20*/  IMAD.WIDE.U32 R4, R5, 0x4, R6 ;  /* 0x0000000405047825 */ /* 0x001fcc00078e0006 */
[----:B------:R-:W2:Y:S01]  /*0e30*/  LDG.E R4, desc[UR10][R4.64] ;  /* 0x0000000a04047981 */ /* 0x000ea2000c1e1900 */
[----:B-1----:R-:W-:-:S03]  /*0e40*/  IMAD.WIDE.U32 R6, R11, 0x4, R8 ;  /* 0x000000040b067825 */ /* 0x002fc600078e0008 */
[----:B------:R-:W2:Y:S04]  /*0e50*/  LDS R9, [R2] ;  /* 0x0000000002097984 */ /* 0x000ea80000000800 */
[----:B------:R-:W2:Y:S02]  /*0e60*/  LDG.E R7, desc[UR10][R6.64] ;  /* 0x0000000a06077981 */ /* 0x000ea4000c1e1900 */
[----:B--2---:R-:W-:-:S05]  /*0e70*/  FFMA R9, R4, R7, R9 ;  /* 0x0000000704097223 */ /* 0x004fca0000000009 */
[----:B------:R1:W-:Y:S02]  /*0e80*/  STS [R2], R9 ;  /* 0x0000000902007388 */ /* 0x0003e40000000800 */
.L_x_6:
[----:B------:R-:W-:Y:S05]  /*0e90*/  BSYNC.RECONVERGENT B0 ;  /* 0x0000000000007941 */ /* 0x000fea0003800200 */
.L_x_1:
[----:B------:R-:W-:Y:S01]  /*0ea0*/  BAR.SYNC.DEFER_BLOCKING 0x0 ;  /* 0x0000000000007b1d */ /* 0x000fe20000010000 */
[----:B------:R-:W-:-:S05]  /*0eb0*/  ISETP.GT.U32.AND P0, PT, R0, 0x1f, PT ;  /* 0x0000001f0000780c */ /* 0x000fca0003f04070 */
[----:B------:R-:W-:Y:S08]  /*0ec0*/  BSSY.RECONVERGENT B0, `(.L_x_7) ;  /* 0x000002c000007945 */ /* 0x000ff00003800200 */
[----:B------:R-:W-:Y:S05]  /*0ed0*/  @P0 BRA `(.L_x_8) ;  /* 0x0000000000a80947 */ /* 0x000fea0003800000 */
[----:B------:R-:W-:Y:S01]  /*0ee0*/  LDS R4, [R2+0x80] ;  /* 0x0000800002047984 */ /* 0x000fe20000000800 */
[----:B------:R-:W-:-:S03]  /*0ef0*/  ISETP.NE.AND P0, PT, R0, RZ, PT ;  /* 0x000000ff0000720c */ /* 0x000fc60003f05270 */
[----:B------:R-:W3:Y:S02]  /*0f00*/  LDS R5, [R2] ;  /* 0x0000000002057984 */ /* 0x000ee40000000800 */
[----:B---3--:R-:W-:-:S05]  /*0f10*/  FADD R5, R4, R5 ;  /* 0x0000000504057221 */ /* 0x008fca0000000000 */
[----:B------:R-:W-:Y:S04]  /*0f20*/  STS [R2], R5 ;  /* 0x0000000502007388 */ /* 0x000fe80000000800 */
[----:B------:R-:W-:Y:S04]  /*0f30*/  LDS R4, [R2+0x40] ;  /* 0x0000400002047984 */ /* 0x000fe80000000800 */
[----:B0-----:R-:W0:Y:S02]  /*0f40*/  LDS R7, [R2] ;  /* 0x0000000002077984 */ /* 0x001e240000000800 */
[----:B0-----:R-:W-:-:S05]  /*0f50*/  FADD R7, R4, R7 ;  /* 0x0000000704077221 */ /* 0x001fca0000000000 */
[----:B------:R-:W-:Y:S04]  /*0f60*/  STS [R2], R7 ;  /* 0x0000000702007388 */ /* 0x000fe80000000800 */
[----:B------:R-:W-:Y:S04]  /*0f70*/  LDS R4, [R2+0x20] ;  /* 0x0000200002047984 */ /* 0x000fe80000000800 */
[----:B-1----:R-:W0:Y:S02]  /*0f80*/  LDS R9, [R2] ;  /* 0x0000000002097984 */ /* 0x002e240000000800 */
[----:B0-----:R-:W-:-:S05]  /*0f90*/  FADD R9, R4, R9 ;  /* 0x0000000904097221 */ /* 0x001fca0000000000 */
[----:B------:R-:W-:Y:S04]  /*0fa0*/  STS [R2], R9 ;  /* 0x0000000902007388 */ /* 0x000fe80000000800 */
[----:B------:R-:W-:Y:S04]  /*0fb0*/  LDS R4, [R2+0x10] ;  /* 0x0000100002047984 */ /* 0x000fe80000000800 */
[----:B--2---:R-:W0:Y:S02]  /*0fc0*/  LDS R11, [R2] ;  /* 0x00000000020b7984 */ /* 0x004e240000000800 */
[----:B0-----:R-:W-:-:S05]  /*0fd0*/  FADD R11, R4, R11 ;  /* 0x0000000b040b7221 */ /* 0x001fca0000000000 */
[----:B------:R-:W-:Y:S04]  /*0fe0*/  STS [R2], R11 ;  /* 0x0000000b02007388 */ /* 0x000fe80000000800 */
[----:B------:R-:W-:Y:S04]  /*0ff0*/  LDS R4, [R2+0x8] ;  /* 0x0000080002047984 */ /* 0x000fe80000000800 */
[----:B------:R-:W0:Y:S02]  /*1000*/  LDS R5, [R2] ;  /* 0x0000000002057984 */ /* 0x000e240000000800 */
[----:B0-----:R-:W-:-:S05]  /*1010*/  FADD R5, R4, R5 ;  /* 0x0000000504057221 */ /* 0x001fca0000000000 */
[----:B------:R-:W-:Y:S04]  /*1020*/  STS [R2], R5 ;  /* 0x0000000502007388 */ /* 0x000fe80000000800 */
[----:B------:R-:W-:Y:S04]  /*1030*/  LDS R4, [R2+0x4] ;  /* 0x0000040002047984 */ /* 0x000fe80000000800 */
[----:B------:R-:W0:Y:S02]  /*1040*/  LDS R7, [R2] ;  /* 0x0000000002077984 */ /* 0x000e240000000800 */
[----:B0-----:R-:W-:-:S05]  /*1050*/  FADD R7, R4, R7 ;  /* 0x0000000704077221 */ /* 0x001fca0000000000 */
[----:B------:R3:W-:Y:S01]  /*1060*/  STS [R2], R7 ;  /* 0x0000000702007388 */ /* 0x0007e20000000800 */
[----:B------:R-:W-:Y:S05]  /*1070*/  @P0 BRA `(.L_x_8) ;  /* 0x0000000000400947 */ /* 0x000fea0003800000 */
[----:B------:R-:W0:Y:S08]  /*1080*/  LDC.64 R4, c[0x0][0x390] ;  /* 0x0000e400ff047b82 */ /* 0x000e300000000a00 */
[----:B------:R-:W1:Y:S01]  /*1090*/  S2UR UR6, SR_CgaCtaId ;  /* 0x00000000000679c3 */ /* 0x000e620000008800 */
[----:B------:R-:W-:-:S07]  /*10a0*/  UMOV UR4, 0x400 ;  /* 0x0000040000047882 */ /* 0x000fce0000000000 */
[----:B------:R-:W2:Y:S01]  /*10b0*/  LDC R10, c[0x0][0x3a8] ;  /* 0x0000ea00ff0a7b82 */ /* 0x000ea20000000800 */
[----:B0-----:R-:W-:-:S07]  /*10c0*/  IMAD.WIDE.U32 R4, R3, 0x4, R4 ;  /* 0x0000000403047825 */ /* 0x001fce00078e0004 */
[----:B---3--:R-:W0:Y:S01]  /*10d0*/  LDC.64 R6, c[0x0][0x398] ;  /* 0x0000e600ff067b82 */ /* 0x008e220000000a00 */
[----:B------:R-:W3:Y:S01]  /*10e0*/  LDG.E R5, desc[UR10][R4.64] ;  /* 0x0000000a04057981 */ /* 0x000ee2000c1e1900 */
[----:B-1----:R-:W-:-:S09]  /*10f0*/  ULEA UR4, UR6, UR4, 0x18 ;  /* 0x0000000406047291 */ /* 0x002fd2000f8ec0ff */
[----:B------:R-:W3:Y:S04]  /*1100*/  LDS R8, [UR4] ;  /* 0x00000004ff087984 */ /* 0x000ee80008000800 */
[----:B------:R-:W1:Y:S01]  /*1110*/  LDS R9, [UR4+0x100] ;  /* 0x00010004ff097984 */ /* 0x000e620008000800 */
[----:B---3--:R-:W-:-:S05]  /*1120*/  FADD R8, R8, R5 ;  /* 0x0000000508087221 */ /* 0x008fca0000000000 */
[----:B-1----:R-:W-:Y:S01]  /*1130*/  FSETP.GT.AND P0, PT, R8, R9, PT ;  /* 0x000000090800720b */ /* 0x002fe20003f04000 */
[----:B--2---:R-:W-:-:S04]  /*1140*/  IMAD R9, R10, UR12, R3 ;  /* 0x0000000c0a097c24 */ /* 0x004fc8000f8e0203 */
[----:B0-----:R-:W-:-:S05]  /*1150*/  IMAD.WIDE.U32 R4, R9, 0x4, R6 ;  /* 0x0000000409047825 */ /* 0x001fca00078e0006 */
[----:B------:R4:W-:Y:S04]  /*1160*/  STG.E desc[UR10][R4.64], R8 ;  /* 0x0000000804007986 */ /* 0x0009e8000c10190a */
[----:B------:R4:W-:Y:S02]  /*1170*/  @P0 STS [UR4+0x100], R8 ;  /* 0x00010008ff000988 */ /* 0x0009e40008000804 */
.L_x_8:
[----:B------:R-:W-:Y:S05]  /*1180*/  BSYNC.RECONVERGENT B0 ;  /* 0x0000000000007941 */ /* 0x000fea0003800200 */
.L_x_7:
[----:B0--3--:R-:W0:Y:S01]  /*1190*/  LDC R7, c[0x0][0x3a8] ;  /* 0x0000ea00ff077b82 */ /* 0x009e220000000800 */
[----:B------:R-:W-:-:S07]  /*11a0*/  IADD3 R3, PT, PT, R3, 0x1, RZ ;  /* 0x0000000103037810 */ /* 0x000fce0007ffe0ff */
[----:B------:R-:W-:Y:S01]  /*11b0*/  BAR.SYNC.DEFER_BLOCKING 0x0 ;  /* 0x0000000000007b1d */ /* 0x000fe20000010000 */
[----:B0-----:R-:W-:-:S13]  /*11c0*/  ISETP.NE.AND P0, PT, R3, R7, PT ;  /* 0x000000070300720c */ /* 0x001fda0003f05270 */
[----:B------:R-:W-:Y:S05]  /*11d0*/  @P0 BRA `(.L_x_9) ;  /* 0xffffffec00e40947 */ /* 0x000fea000383ffff */
.L_x_0:
[----:B------:R-:W-:-:S13]  /*11e0*/  ISETP.GE.U32.AND P0, PT, R0, R7, PT ;  /* 0x000000070000720c */ /* 0x000fda0003f06070 */
[----:B------:R-:W-:Y:S05]  /*11f0*/  @P0 EXIT ;  /* 0x000000000000094d */ /* 0x000fea0003800000 */
[----:B----4-:R-:W0:Y:S01]  /*1200*/  LDC.64 R4, c[0x0][0x398] ;  /* 0x0000e600ff047b82 */ /* 0x010e220000000a00 */
[----:B------:R-:W-:-:S04]  /*1210*/  IMAD R3, R7, UR12, R0 ;  /* 0x0000000c07037c24 */ /* 0x000fc8000f8e0200 */
[----:B0-----:R-:W-:-:S05]  /*1220*/  IMAD.WIDE.U32 R4, R3, 0x4, R4 ;  /* 0x0000000403047825 */ /* 0x001fca00078e0004 */
[----:B------:R-:W3:Y:S01]  /*1230*/  LDG.E R3, desc[UR10][R4.64] ;  /* 0x0000000a04037981 */ /* 0x000ee2000c1e1900 */
[----:B------:R-:W0:Y:S01]  /*1240*/  S2UR UR5, SR_CgaCtaId ;  /* 0x00000000000579c3 */ /* 0x000e220000008800 */
[----:B------:R-:W-:Y:S01]  /*1250*/  UMOV UR4, 0x400 ;  /* 0x0000040000047882 */ /* 0x000fe20000000000 */
[----:B------:R-:W-:Y:S01]  /*1260*/  BSSY B0, `(.L_x_10) ;  /* 0x00000a7000007945 */ /* 0x000fe20003800000 */
[----:B0-----:R-:W-:-:S09]  /*1270*/  ULEA UR4, UR5, UR4, 0x18 ;  /* 0x0000000405047291 */ /* 0x001fd2000f8ec0ff */
[----:B------:R-:W3:Y:S02]  /*1280*/  LDS R6, [UR4+0x100] ;  /* 0x00010004ff067984 */ /* 0x000ee40008000800 */
[----:B---3--:R-:W-:-:S04]  /*1290*/  FADD R3, R3, -R6 ;  /* 0x8000000603037221 */ /* 0x008fc80000000000 */
[----:B------:R-:W-:-:S05]  /*12a0*/  FMUL R3, R3, 1.4426950216293334961 ;  /* 0x3fb8aa3b03037820 */ /* 0x000fca0000400000 */
[----:B------:R-:W-:-:S13]  /*12b0*/  FSETP.GEU.AND P0, PT, R3, -126, PT ;  /* 0xc2fc00000300780b */ /* 0x000fda0003f0e000 */
[----:B------:R-:W-:-:S04]  /*12c0*/  @!P0 FMUL R3, R3, 0.5 ;  /* 0x3f00000003038820 */ /* 0x000fc80000400000 */
[----:B-1----:R-:W0:Y:S02]  /*12d0*/  MUFU.EX2 R9, R3 ;  /* 0x0000000300097308 */ /* 0x002e240000000800 */
[----:B0-----:R-:W-:Y:S01]  /*12e0*/  @!P0 FMUL R9, R9, R9 ;  /* 0x0000000909098220 */ /* 0x001fe20000400000 */
[----:B------:R-:W-:-:S04]  /*12f0*/  ISETP.NE.AND P0, PT, R0, RZ, PT ;  /* 0x000000ff0000720c */ /* 0x000fc80003f05270 */
[----:B------:R0:W-:Y:S09]  /*1300*/  STS [R2], R9 ;  /* 0x0000000902007388 */ /* 0x0001f20000000800 */
[----:B------:R-:W-:Y:S05]  /*1310*/  @P0 BRA `(.L_x_11) ;  /* 0x00000008006c0947 */ /* 0x000fea0003800000 */
[----:B------:R-:W-:Y:S01]  /*1320*/  STS [UR4+0x104], RZ ;  /* 0x000104ffff007988 */ /* 0x000fe20008000804 */
[----:B------:R-:W-:-:S13]  /*1330*/  ISETP.GE.AND P0, PT, R7, 0x1, PT ;  /* 0x000000010700780c */ /* 0x000fda0003f06270 */
[----:B------:R-:W-:Y:S05]  /*1340*/  @!P0 BRA `(.L_x_11) ;  /* 0x0000000800608947 */ /* 0x000fea0003800000 */
[C---:B------:R-:W-:Y:S01]  /*1350*/  ISETP.GE.U32.AND P0, PT, R7.reuse, 0x10, PT ;  /* 0x000000100700780c */ /* 0x040fe20003f06070 */
[----:B------:R-:W-:Y:S01]  /*1360*/  IMAD.MOV.U32 R0, RZ, RZ, RZ ;  /* 0x000000ffff007224 */ /* 0x000fe200078e00ff */
[----:B------:R-:W-:-:S04]  /*1370*/  LOP3.LUT R14, R7, 0xf, RZ, 0xc0, !PT ;  /* 0x0000000f070e7812 */ /* 0x000fc800078ec0ff */
[----:B------:R-:W-:-:S07]  /*1380*/  ISETP.NE.AND P1, PT, R14, RZ, PT ;  /* 0x000000ff0e00720c */ /* 0x000fce0003f25270 */
[----:B------:R-:W-:Y:S06]  /*1390*/  @!P0 BRA `(.L_x_12) ;  /* 0x0000000400248947 */ /* 0x000fec0003800000 */
[----:B------:R-:W-:Y:S01]  /*13a0*/  UIADD3 UR5, UPT, UPT, UR4, 0x20, URZ ;  /* 0x0000002004057890 */ /* 0x000fe2000fffe0ff */
[----:B------:R-:W-:-:S05]  /*13b0*/  LOP3.LUT R0, R7, 0x7ffffff0, RZ, 0xc0, !PT ;  /* 0x7ffffff007007812 */ /* 0x000fca00078ec0ff */
[----:B------:R-:W-:Y:S01]  /*13c0*/  MOV R3, UR5 ;  /* 0x0000000500037c02 */ /* 0x000fe20008000f00 */
[----:B------:R-:W-:-:S07]  /*13d0*/  IMAD.MOV R6, RZ, RZ, -R0 ;  /* 0x000000ffff067224 */ /* 0x000fce00078e0a00 */
.L_x_13:
[----:B------:R-:W-:Y:S01]  /*13e0*/  LDS R8, [R3+-0x20] ;  /* 0xffffe00003087984 */ /* 0x000fe20000000800 */
[----:B------:R-:W-:Y:S01]  /*13f0*/  IADD3 R6, PT, PT, R6, 0x10, RZ ;  /* 0x0000001006067810 */ /* 0x000fe20007ffe0ff */
[----:B------:R-:W-:Y:S05]  /*1400*/  YIELD ;  /* 0x0000000000007946 */ /* 0x000fea0003800000 */
[----:B0-----:R-:W0:Y:S01]  /*1410*/  LDS R9, [UR4+0x104] ;  /* 0x00010404ff097984 */ /* 0x001e220008000800 */
[----:B------:R-:W-:Y:S01]  /*1420*/  ISETP.NE.AND P0, PT, R6, RZ, PT ;  /* 0x000000ff0600720c */ /* 0x000fe20003f05270 */
[----:B0-----:R-:W-:-:S05]  /*1430*/  FADD R8, R8, R9 ;  /* 0x0000000908087221 */ /* 0x001fca0000000000 */
[----:B------:R-:W-:Y:S04]  /*1440*/  STS [UR4+0x104], R8 ;  /* 0x00010408ff007988 */ /* 0x000fe80008000804 */
[----:B------:R-:W-:Y:S04]  /*1450*/  LDS R9, [R3+-0x1c] ;  /* 0xffffe40003097984 */ /* 0x000fe80000000800 */
[----:B------:R-:W0:Y:S02]  /*1460*/  LDS R10, [UR4+0x104] ;  /* 0x00010404ff0a7984 */ /* 0x000e240008000800 */
[----:B0-----:R-:W-:-:S05]  /*1470*/  FADD R9, R9, R10 ;  /* 0x0000000a09097221 */ /* 0x001fca0000000000 */
[----:B------:R-:W-:Y:S04]  /*1480*/  STS [UR4+0x104], R9 ;  /* 0x00010409ff007988 */ /* 0x000fe80008000804 */
[----:B------:R-:W-:Y:S04]  /*1490*/  LDS R10, [R3+-0x18] ;  /* 0xffffe800030a7984 */ /* 0x000fe80000000800 */
[----:B-12---:R-:W0:Y:S02]  /*14a0*/  LDS R11, [UR4+0x104] ;  /* 0x00010404ff0b7984 */ /* 0x006e240008000800 */
[----:B0-----:R-:W-:-:S05]  /*14b0*/  FADD R10, R10, R11 ;  /* 0x0000000b0a0a7221 */ /* 0x001fca0000000000 */
[----:B------:R-:W-:Y:S04]  /*14c0*/  STS [UR4+0x104], R10 ;  /* 0x0001040aff007988 */ /* 0x000fe80008000804 */
[----:B------:R-:W-:Y:S04]  /*14d0*/  LDS R11, [R3+-0x14] ;  /* 0xffffec00030b7984 */ /* 0x000fe80000000800 */
[----:B------:R-:W0:Y:S02]  /*14e0*/  LDS R12, [UR4+0x104] ;  /* 0x00010404ff0c7984 */ /* 0x000e240008000800 */
        /* <DEDUP_REMOVED lines=18> */
[----:B------:R-:W-:Y:S04]  /*1610*/  LDS R8, [R3] ;  /* 0x0000000003087984 */ /* 0x000fe80000000800 */
[----:B------:R-:W0:Y:S02]  /*1620*/  LDS R13, [UR4+0x104] ;  /* 0x00010404ff0d7984 */ /* 0x000e240008000800 */
[----:B0-----:R-:W-:-:S05]  /*1630*/  FADD R8, R8, R13 ;  /* 0x0000000d08087221 */ /* 0x001fca0000000000 */
[----:B------:R-:W-:Y:S04]  /*1640*/  STS [UR4+0x104], R8 ;  /* 0x00010408ff007988 */ /* 0x000fe80008000804 */
[----:B------:R-:W-:Y:S04]  /*1650*/  LDS R9, [R3+0x4] ;  /* 0x0000040003097984 */ /* 0x000fe80000000800 */
        /* <DEDUP_REMOVED lines=23> */
[----:B------:R0:W-:Y:S04]  /*17d0*/  LDS R11, [R3+0x1c] ;  /* 0x00001c00030b7984 */ /* 0x0001e80000000800 */
[----:B------:R-:W1:Y:S01]  /*17e0*/  LDS R12, [UR4+0x104] ;  /* 0x00010404ff0c7984 */ /* 0x000e620008000800 */
[----:B0-----:R-:W-:Y:S01]  /*17f0*/  IADD3 R3, PT, PT, R3, 0x40, RZ ;  /* 0x0000004003037810 */ /* 0x001fe20007ffe0ff */
[----:B-1----:R-:W-:-:S05]  /*1800*/  FADD R11, R11, R12 ;  /* 0x0000000c0b0b7221 */ /* 0x002fca0000000000 */
[----:B------:R1:W-:Y:S01]  /*1810*/  STS [UR4+0x104], R11 ;  /* 0x0001040bff007988 */ /* 0x0003e20008000804 */
[----:B------:R-:W-:Y:S05]  /*1820*/  @P0 BRA `(.L_x_13) ;  /* 0xfffffff800ec0947 */ /* 0x000fea000383ffff */
.L_x_12:
[----:B------:R-:W-:Y:S05]  /*1830*/  @!P1 BRA `(.L_x_11) ;  /* 0x0000000400249947 */ /* 0x000fea0003800000 */
[----:B------:R-:W-:Y:S02]  /*1840*/  ISETP.GE.U32.AND P0, PT, R14, 0x8, PT ;  /* 0x000000080e00780c */ /* 0x000fe40003f06070 */
[----:B------:R-:W-:-:S04]  /*1850*/  LOP3.LUT R13, R7, 0x7, RZ, 0xc0, !PT ;  /* 0x00000007070d7812 */ /* 0x000fc800078ec0ff */
[----:B------:R-:W-:-:S07]  /*1860*/  ISETP.NE.AND P1, PT, R13, RZ, PT ;  /* 0x000000ff0d00720c */ /* 0x000fce0003f25270 */
[----:B------:R-:W-:Y:S06]  /*1870*/  @!P0 BRA `(.L_x_14) ;  /* 0x0000000000888947 */ /* 0x000fec0003800000 */
[C---:B------:R-:W-:Y:S01]  /*1880*/  LEA R3, R0.reuse, UR4, 0x2 ;  /* 0x0000000400037c11 */ /* 0x040fe2000f8e10ff */
[----:B------:R-:W-:-:S04]  /*1890*/  VIADD R0, R0, 0x8 ;  /* 0x0000000800007836 */ /* 0x000fc80000000000 */
[----:B------:R-:W-:Y:S04]  /*18a0*/  LDS R6, [R3] ;  /* 0x0000000003067984 */ /* 0x000fe80000000800 */
[----:B0-----:R-:W0:Y:S02]  /*18b0*/  LDS R9, [UR4+0x104] ;  /* 0x00010404ff097984 */ /* 0x001e240008000800 */
        /* <DEDUP_REMOVED lines=11> */
[----:B-12---:R-:W0:Y:S02]  /*1970*/  LDS R11, [UR4+0x104] ;  /* 0x00010404ff0b7984 */ /* 0x006e240008000800 */
        /* <DEDUP_REMOVED lines=17> */
[----:B------:R3:W-:Y:S02]  /*1a90*/  STS [UR4+0x104], R10 ;  /* 0x0001040aff007988 */ /* 0x0007e40008000804 */
.L_x_14:
[----:B------:R-:W-:Y:S05]  /*1aa0*/  @!P1 BRA `(.L_x_11) ;  /* 0x0000000000889947 */ /* 0x000fea0003800000 */
[----:B------:R-:W-:Y:S02]  /*1ab0*/  ISETP.GE.U32.AND P0, PT, R13, 0x4, PT ;  /* 0x000000040d00780c */ /* 0x000fe40003f06070 */
[----:B------:R-:W-:-:S04]  /*1ac0*/  LOP3.LUT R7, R7, 0x3, RZ, 0xc0, !PT ;  /* 0x0000000307077812 */ /* 0x000fc800078ec0ff */
[----:B------:R-:W-:-:S07]  /*1ad0*/  ISETP.NE.AND P1, PT, R7, RZ, PT ;  /* 0x000000ff0700720c */ /* 0x000fce0003f25270 */
[----:B------:R-:W-:Y:S06]  /*1ae0*/  @!P0 BRA `(.L_x_15) ;  /* 0x0000000000488947 */ /* 0x000fec0003800000 */
[C---:B-12---:R-:W-:Y:S02]  /*1af0*/  LEA R11, R0.reuse, UR4, 0x2 ;  /* 0x00000004000b7c11 */ /* 0x046fe4000f8e10ff */
[----:B------:R-:W-:-:S03]  /*1b00*/  IADD3 R0, PT, PT, R0, 0x4, RZ ;  /* 0x0000000400007810 */ /* 0x000fc60007ffe0ff */
[----:B------:R-:W-:Y:S04]  /*1b10*/  LDS R3, [R11] ;  /* 0x000000000b037984 */ /* 0x000fe80000000800 */
[----:B------:R-:W1:Y:S02]  /*1b20*/  LDS R6, [UR4+0x104] ;  /* 0x00010404ff067984 */ /* 0x000e640008000800 */
[----:B-1----:R-:W-:-:S05]  /*1b30*/  FADD R3, R3, R6 ;  /* 0x0000000603037221 */ /* 0x002fca0000000000 */
[----:B------:R-:W-:Y:S04]  /*1b40*/  STS [UR4+0x104], R3 ;  /* 0x00010403ff007988 */ /* 0x000fe80008000804 */
[----:B------:R-:W-:Y:S04]  /*1b50*/  LDS R6, [R11+0x4] ;  /* 0x000004000b067984 */ /* 0x000fe80000000800 */
        /* <DEDUP_REMOVED lines=8> */
[----:B---3--:R-:W0:Y:S02]  /*1be0*/  LDS R10, [UR4+0x104] ;  /* 0x00010404ff0a7984 */ /* 0x008e240008000800 */
[----:B0-----:R-:W-:-:S05]  /*1bf0*/  FADD R9, R9, R10 ;  /* 0x0000000a09097221 */ /* 0x001fca0000000000 */
[----:B------:R4:W-:Y:S02]  /*1c00*/  STS [UR4+0x104], R9 ;  /* 0x00010409ff007988 */ /* 0x0009e40008000804 */
.L_x_15:
[----:B------:R-:W-:Y:S05]  /*1c10*/  @!P1 BRA `(.L_x_11) ;  /* 0x00000000002c9947 */ /* 0x000fea0003800000 */
[----:B------:R-:W-:Y:S02]  /*1c20*/  LEA R0, R0, UR4, 0x2 ;  /* 0x0000000400007c11 */ /* 0x000fe4000f8e10ff */
[----:B------:R-:W-:-:S07]  /*1c30*/  IADD3 R7, PT, PT, -R7, RZ, RZ ;  /* 0x000000ff07077210 */ /* 0x000fce0007ffe1ff */
.L_x_16:
[----:B0-----:R5:W-:Y:S01]  /*1c40*/  LDS R3, [R0] ;  /* 0x0000000000037984 */ /* 0x001be20000000800 */
[----:B------:R-:W-:Y:S01]  /*1c50*/  VIADD R7, R7, 0x1 ;  /* 0x0000000107077836 */ /* 0x000fe20000000000 */
[----:B------:R-:W-:Y:S05]  /*1c60*/  YIELD ;  /* 0x0000000000007946 */ /* 0x000fea0003800000 */
[----:B------:R-:W0:Y:S01]  /*1c70*/  LDS R6, [UR4+0x104] ;  /* 0x00010404ff067984 */ /* 0x000e220008000800 */
[----:B------:R-:W-:Y:S02]  /*1c80*/  ISETP.NE.AND P0, PT, R7, RZ, PT ;  /* 0x000000ff0700720c */ /* 0x000fe40003f05270 */
[----:B-----5:R-:W-:Y:S01]  /*1c90*/  IADD3 R0, PT, PT, R0, 0x4, RZ ;  /* 0x0000000400007810 */ /* 0x020fe20007ffe0ff */
[----:B0-----:R-:W-:-:S05]  /*1ca0*/  FADD R3, R3, R6 ;  /* 0x0000000603037221 */ /* 0x001fca0000000000 */
[----:B------:R0:W-:Y:S05]  /*1cb0*/  STS [UR4+0x104], R3 ;  /* 0x00010403ff007988 */ /* 0x0001ea0008000804 */
[----:B------:R-:W-:Y:S05]  /*1cc0*/  @P0 BRA `(.L_x_16) ;  /* 0xfffffffc00dc0947 */ /* 0x000fea000383ffff */
.L_x_11:
[----:B------:R-:W-:Y:S05]  /*1cd0*/  BSYNC B0 ;  /* 0x0000000000007941 */ /* 0x000fea0003800000 */
.L_x_10:
[----:B0-2---:R-:W-:Y:S01]  /*1ce0*/  LDS R2, [R2] ;  /* 0x0000000002027984 */ /* 0x005fe20000000800 */
[----:B------:R-:W-:Y:S03]  /*1cf0*/  BSSY.RECONVERGENT B0, `(.L_x_17) ;  /* 0x000000d000007945 */ /* 0x000fe60003800200 */
[----:B------:R-:W0:Y:S02]  /*1d00*/  LDS R3, [UR4+0x104] ;  /* 0x00010404ff037984 */ /* 0x000e240008000800 */
[----:B0-----:R-:W0:Y:S08]  /*1d10*/  MUFU.RCP R0, R3 ;  /* 0x0000000300007308 */ /* 0x001e300000001000 */
[----:B------:R-:W2:Y:S01]  /*1d20*/  FCHK P0, R2, R3 ;  /* 0x0000000302007302 */ /* 0x000ea20000000000 */
[----:B0-----:R-:W-:-:S04]  /*1d30*/  FFMA R7, -R3, R0, 1 ;  /* 0x3f80000003077423 */ /* 0x001fc80000000100 */
[----:B------:R-:W-:-:S04]  /*1d40*/  FFMA R7, R0, R7, R0 ;  /* 0x0000000700077223 */ /* 0x000fc80000000000 */
[----:B------:R-:W-:-:S04]  /*1d50*/  FFMA R0, R2, R7, RZ ;  /* 0x0000000702007223 */ /* 0x000fc800000000ff */
[----:B------:R-:W-:-:S04]  /*1d60*/  FFMA R6, -R3, R0, R2 ;  /* 0x0000000003067223 */ /* 0x000fc80000000102 */
[----:B------:R-:W-:Y:S01]  /*1d70*/  FFMA R7, R7, R6, R0 ;  /* 0x0000000607077223 */ /* 0x000fe20000000000 */
[----:B--2---:R-:W-:Y:S06]  /*1d80*/  @!P0 BRA `(.L_x_18) ;  /* 0x00000000000c8947 */ /* 0x004fec0003800000 */
[----:B------:R-:W-:-:S07]  /*1d90*/  MOV R6, 0x1db0 ;  /* 0x00001db000067802 */ /* 0x000fce0000000f00 */
[----:B-1-34-:R-:W-:Y:S05]  /*1da0*/  CALL.REL.NOINC `($__internal_0_$__cuda_sm3x_div_rn_noftz_f32_slowpath) ;  /* 0x0000000000107944 */ /* 0x01afea0003c00000 */
[----:B------:R-:W-:-:S07]  /*1db0*/  MOV R7, R0 ;  /* 0x0000000000077202 */ /* 0x000fce0000000f00 */
.L_x_18:
[----:B------:R-:W-:Y:S05]  /*1dc0*/  BSYNC.RECONVERGENT B0 ;  /* 0x0000000000007941 */ /* 0x000fea0003800200 */
.L_x_17:
[----:B------:R-:W-:Y:S01]  /*1dd0*/  STG.E desc[UR10][R4.64], R7 ;  /* 0x0000000704007986 */ /* 0x000fe2000c10190a */
[----:B------:R-:W-:Y:S05]  /*1de0*/  EXIT ;  /* 0x000000000000794d */ /* 0x000fea0003800000 */
        .weak           $__internal_0_$__cuda_sm3x_div_rn_noftz_f32_slowpath
        .type           $__internal_0_$__cuda_sm3x_div_rn_noftz_f32_slowpath,@function
        .size           $__internal_0_$__cuda_sm3x_div_rn_noftz_f32_slowpath,(.L_x_203 - $__internal_0_$__cuda_sm3x_div_rn_noftz_f32_slowpath)
$__internal_0_$__cuda_sm3x_div_rn_noftz_f32_slowpath:
[--C-:B------:R-:W-:Y:S01]  /*1df0*/  SHF.R.U32.HI R7, RZ, 0x17, R3.reuse ;  /* 0x00000017ff077819 */ /* 0x100fe20000011603 */
[----:B------:R-:W-:Y:S01]  /*1e00*/  BSSY.RECONVERGENT B1, `(.L_x_19) ;  /* 0x0000064000017945 */ /* 0x000fe20003800200 */
[----:B------:R-:W-:Y:S01]  /*1e10*/  SHF.R.U32.HI R0, RZ, 0x17, R2 ;  /* 0x00000017ff007819 */ /* 0x000fe20000011602 */
[----:B------:R-:W-:Y:S01]  /*1e20*/  IMAD.MOV.U32 R9, RZ, RZ, R3 ;  /* 0x000000ffff097224 */ /* 0x000fe200078e0003 */
[----:B------:R-:W-:Y:S02]  /*1e30*/  LOP3.LUT R7, R7, 0xff, RZ, 0xc0, !PT ;  /* 0x000000ff07077812 */ /* 0x000fe400078ec0ff */
[----:B------:R-:W-:Y:S02]  /*1e40*/  LOP3.LUT R0, R0, 0xff, RZ, 0xc0, !PT ;  /* 0x000000ff00007812 */ /* 0x000fe400078ec0ff */
[----:B------:R-:W-:Y:S01]  /*1e50*/  MOV R8, R2 ;  /* 0x0000000200087202 */ /* 0x000fe20000000f00 */
[----:B------:R-:W-:Y:S01]  /*1e60*/  VIADD R12, R7, 0xffffffff ;  /* 0xffffffff070c7836 */ /* 0x000fe20000000000 */
[----:B------:R-:W-:-:S04]  /*1e70*/  IADD3 R11, PT, PT, R0, -0x1, RZ ;  /* 0xffffffff000b7810 */ /* 0x000fc80007ffe0ff */
[----:B------:R-:W-:-:S04]  /*1e80*/  ISETP.GT.U32.AND P0, PT, R12, 0xfd, PT ;  /* 0x000000fd0c00780c */ /* 0x000fc80003f04070 */
[----:B------:R-:W-:-:S13]  /*1e90*/  ISETP.GT.U32.OR P0, PT, R11, 0xfd, P0 ;  /* 0x000000fd0b00780c */ /* 0x000fda0000704470 */
[----:B------:R-:W-:Y:S01]  /*1ea0*/  @!P0 MOV R10, RZ ;  /* 0x000000ff000a8202 */ /* 0x000fe20000000f00 */
[----:B------:R-:W-:Y:S06]  /*1eb0*/  @!P0 BRA `(.L_x_20) ;  /* 0x00000000005c8947 */ /* 0x000fec0003800000 */
[----:B------:R-:W-:Y:S02]  /*1ec0*/  FSETP.GTU.FTZ.AND P0, PT, |R2|, +INF , PT ;  /* 0x7f8000000200780b */ /* 0x000fe40003f1c200 */
[----:B------:R-:W-:-:S04]  /*1ed0*/  FSETP.GTU.FTZ.AND P1, PT, |R3|, +INF , PT ;  /* 0x7f8000000300780b */ /* 0x000fc80003f3c200 */
[----:B------:R-:W-:-:S13]  /*1ee0*/  PLOP3.LUT P0, PT, P0, P1, PT, 0xf8, 0x8f ;  /* 0x00000000008f781c */ /* 0x000fda0000703f70 */
[----:B------:R-:W-:Y:S05]  /*1ef0*/  @P0 BRA `(.L_x_21) ;  /* 0x00000004004c0947 */ /* 0x000fea0003800000 */
[----:B------:R-:W-:-:S13]  /*1f00*/  LOP3.LUT P0, RZ, R9, 0x7fffffff, R8, 0xc8, !PT ;  /* 0x7fffffff09ff7812 */ /* 0x000fda000780c808 */
[----:B------:R-:W-:Y:S05]  /*1f10*/  @!P0 BRA `(.L_x_22) ;  /* 0x00000004003c8947 */ /* 0x000fea0003800000 */
[C---:B------:R-:W-:Y:S02]  /*1f20*/  FSETP.NEU.FTZ.AND P2, PT, |R2|.reuse, +INF , PT ;  /* 0x7f8000000200780b */ /* 0x040fe40003f5d200 */
[----:B------:R-:W-:Y:S02]  /*1f30*/  FSETP.NEU.FTZ.AND P0, PT, |R3|, +INF , PT ;  /* 0x7f8000000300780b */ /* 0x000fe40003f1d200 */
[----:B------:R-:W-:-:S11]  /*1f40*/  FSETP.NEU.FTZ.AND P1, PT, |R2|, +INF , PT ;  /* 0x7f8000000200780b */ /* 0x000fd60003f3d200 */
[----:B------:R-:W-:Y:S05]  /*1f50*/  @!P0 BRA !P2, `(.L_x_22) ;  /* 0x00000004002c8947 */ /* 0x000fea0005000000 */
[----:B------:R-:W-:-:S04]  /*1f60*/  LOP3.LUT P2, RZ, R8, 0x7fffffff, RZ, 0xc0, !PT ;  /* 0x7fffffff08ff7812 */ /* 0x000fc8000784c0ff */
[----:B------:R-:W-:-:S13]  /*1f70*/  PLOP3.LUT P0, PT, P0, P2, PT, 0x2f, 0xf2 ;  /* 0x0000000000f2781c */ /* 0x000fda0000704577 */
[----:B------:R-:W-:Y:S05]  /*1f80*/  @P0 BRA `(.L_x_23) ;  /* 0x0000000400180947 */ /* 0x000fea0003800000 */
[----:B------:R-:W-:-:S04]  /*1f90*/  LOP3.LUT P0, RZ, R9, 0x7fffffff, RZ, 0xc0, !PT ;  /* 0x7fffffff09ff7812 */ /* 0x000fc8000780c0ff */
[----:B------:R-:W-:-:S13]  /*1fa0*/  PLOP3.LUT P0, PT, P1, P0, PT, 0x2f, 0xf2 ;  /* 0x0000000000f2781c */ /* 0x000fda0000f00577 */
[----:B------:R-:W-:Y:S05]  /*1fb0*/  @P0 BRA `(.L_x_24) ;  /* 0x0000000400000947 */ /* 0x000fea0003800000 */
[----:B------:R-:W-:Y:S02]  /*1fc0*/  ISETP.GE.AND P0, PT, R11, RZ, PT ;  /* 0x000000ff0b00720c */ /* 0x000fe40003f06270 */
[----:B------:R-:W-:-:S11]  /*1fd0*/  ISETP.GE.AND P1, PT, R12, RZ, PT ;  /* 0x000000ff0c00720c */ /* 0x000fd60003f26270 */
[----:B------:R-:W-:Y:S01]  /*1fe0*/  @P0 MOV R10, RZ ;  /* 0x000000ff000a0202 */ /* 0x000fe20000000f00 */
[----:B------:R-:W-:Y:S02]  /*1ff0*/  @!P0 IMAD.MOV.U32 R10, RZ, RZ, -0x40 ;  /* 0xffffffc0ff0a8424 */ /* 0x000fe400078e00ff */
[----:B------:R-:W-:Y:S01]  /*2000*/  @!P0 FFMA R8, R2, 1.84467440737095516160e+19, RZ ;  /* 0x5f80000002088823 */ /* 0x000fe200000000ff */
[----:B------:R-:W-:Y:S02]  /*2010*/  @!P1 FFMA R9, R3, 1.84467440737095516160e+19, RZ ;  /* 0x5f80000003099823 */ /* 0x000fe400000000ff */
[----:B------:R-:W-:-:S07]  /*2020*/  @!P1 IADD3 R10, PT, PT, R10, 0x40, RZ ;  /* 0x000000400a0a9810 */ /* 0x000fce0007ffe0ff */
.L_x_20:
[----:B------:R-:W-:Y:S01]  /*2030*/  LEA R2, R7, 0xc0800000, 0x17 ;  /* 0xc080000007027811 */ /* 0x000fe200078eb8ff */
[----:B------:R-:W-:Y:S03]  /*2040*/  BSSY.RECONVERGENT B2, `(.L_x_25) ;  /* 0x0000036000027945 */ /* 0x000fe60003800200 */
[----:B------:R-:W-:Y:S01]  /*2050*/  IADD3 R9, PT, PT, -R2, R9, RZ ;  /* 0x0000000902097210 */ /* 0x000fe20007ffe1ff */
[----:B------:R-:W-:-:S03]  /*2060*/  VIADD R2, R0, 0xffffff81 ;  /* 0xffffff8100027836 */ /* 0x000fc60000000000 */
[----:B------:R-:W0:Y:S01]  /*2070*/  MUFU.RCP R3, R9 ;  /* 0x0000000900037308 */ /* 0x000e220000001000 */
[----:B------:R-:W-:Y:S01]  /*2080*/  FADD.FTZ R11, -R9, -RZ ;  /* 0x800000ff090b7221 */ /* 0x000fe20000010100 */
[C---:B------:R-:W-:Y:S01]  /*2090*/  IMAD R0, R2.reuse, -0x800000, R8 ;  /* 0xff80000002007824 */ /* 0x040fe200078e0208 */
[----:B------:R-:W-:-:S04]  /*20a0*/  IADD3 R7, PT, PT, R2, 0x7f, -R7 ;  /* 0x0000007f02077810 */ /* 0x000fc80007ffe807 */
[----:B------:R-:W-:Y:S01]  /*20b0*/  IADD3 R7, PT, PT, R7, R10, RZ ;  /* 0x0000000a07077210 */ /* 0x000fe20007ffe0ff */
[----:B0-----:R-:W-:-:S04]  /*20c0*/  FFMA R12, R3, R11, 1 ;  /* 0x3f800000030c7423 */ /* 0x001fc8000000000b */
[----:B------:R-:W-:-:S04]  /*20d0*/  FFMA R12, R3, R12, R3 ;  /* 0x0000000c030c7223 */ /* 0x000fc80000000003 */
[----:B------:R-:W-:-:S04]  /*20e0*/  FFMA R3, R0, R12, RZ ;  /* 0x0000000c00037223 */ /* 0x000fc800000000ff */
[----:B------:R-:W-:-:S04]  /*20f0*/  FFMA R8, R11, R3, R0 ;  /* 0x000000030b087223 */ /* 0x000fc80000000000 */
[----:B------:R-:W-:-:S04]  /*2100*/  FFMA R3, R12, R8, R3 ;  /* 0x000000080c037223 */ /* 0x000fc80000000003 */
[----:B------:R-:W-:-:S04]  /*2110*/  FFMA R8, R11, R3, R0 ;  /* 0x000000030b087223 */ /* 0x000fc80000000000 */
[----:B------:R-:W-:-:S05]  /*2120*/  FFMA R0, R12, R8, R3 ;  /* 0x000000080c007223 */ /* 0x000fca0000000003 */
[----:B------:R-:W-:-:S04]  /*2130*/  SHF.R.U32.HI R2, RZ, 0x17, R0 ;  /* 0x00000017ff027819 */ /* 0x000fc80000011600 */
[----:B------:R-:W-:-:S04]  /*2140*/  LOP3.LUT R2, R2, 0xff, RZ, 0xc0, !PT ;  /* 0x000000ff02027812 */ /* 0x000fc800078ec0ff */
[----:B------:R-:W-:-:S05]  /*2150*/  IADD3 R9, PT, PT, R2, R7, RZ ;  /* 0x0000000702097210 */ /* 0x000fca0007ffe0ff */
[----:B------:R-:W-:-:S05]  /*2160*/  VIADD R2, R9, 0xffffffff ;  /* 0xffffffff09027836 */ /* 0x000fca0000000000 */
[----:B------:R-:W-:-:S13]  /*2170*/  ISETP.GE.U32.AND P0, PT, R2, 0xfe, PT ;  /* 0x000000fe0200780c */ /* 0x000fda0003f06070 */
[----:B------:R-:W-:Y:S05]  /*2180*/  @!P0 BRA `(.L_x_26) ;  /* 0x0000000000808947 */ /* 0x000fea0003800000 */
[----:B------:R-:W-:-:S13]  /*2190*/  ISETP.GT.AND P0, PT, R9, 0xfe, PT ;  /* 0x000000fe0900780c */ /* 0x000fda0003f04270 */
[----:B------:R-:W-:Y:S05]  /*21a0*/  @P0 BRA `(.L_x_27) ;  /* 0x00000000006c0947 */ /* 0x000fea0003800000 */
[----:B------:R-:W-:-:S13]  /*21b0*/  ISETP.GE.AND P0, PT, R9, 0x1, PT ;  /* 0x000000010900780c */ /* 0x000fda0003f06270 */
[----:B------:R-:W-:Y:S05]  /*21c0*/  @P0 BRA `(.L_x_28) ;  /* 0x0000000000740947 */ /* 0x000fea0003800000 */
[----:B------:R-:W-:Y:S02]  /*21d0*/  ISETP.GE.AND P0, PT, R9, -0x18, PT ;  /* 0xffffffe80900780c */ /* 0x000fe40003f06270 */
[----:B------:R-:W-:-:S11]  /*21e0*/  LOP3.LUT R0, R0, 0x80000000, RZ, 0xc0, !PT ;  /* 0x8000000000007812 */ /* 0x000fd600078ec0ff */
[----:B------:R-:W-:Y:S05]  /*21f0*/  @!P0 BRA `(.L_x_28) ;  /* 0x0000000000688947 */ /* 0x000fea0003800000 */
[-CC-:B------:R-:W-:Y:S01]  /*2200*/  FFMA.RZ R2, R12, R8.reuse, R3.reuse ;  /* 0x000000080c027223 */ /* 0x180fe2000000c003 */
[C---:B------:R-:W-:Y:S02]  /*2210*/  ISETP.NE.AND P2, PT, R9.reuse, RZ, PT ;  /* 0x000000ff0900720c */ /* 0x040fe40003f45270 */
[C---:B------:R-:W-:Y:S02]  /*2220*/  ISETP.NE.AND P1, PT, R9.reuse, RZ, PT ;  /* 0x000000ff0900720c */ /* 0x040fe40003f25270 */
[----:B------:R-:W-:Y:S01]  /*2230*/  LOP3.LUT R7, R2, 0x7fffff, RZ, 0xc0, !PT ;  /* 0x007fffff02077812 */ /* 0x000fe200078ec0ff */
[CCC-:B------:R-:W-:Y:S01]  /*2240*/  FFMA.RP R2, R12.reuse, R8.reuse, R3.reuse ;  /* 0x000000080c027223 */ /* 0x1c0fe20000008003 */
[----:B------:R-:W-:Y:S01]  /*2250*/  FFMA.RM R3, R12, R8, R3 ;  /* 0x000000080c037223 */ /* 0x000fe20000004003 */
[----:B------:R-:W-:Y:S02]  /*2260*/  IADD3 R8, PT, PT, R9, 0x20, RZ ;  /* 0x0000002009087810 */ /* 0x000fe40007ffe0ff */
[----:B------:R-:W-:-:S02]  /*2270*/  LOP3.LUT R7, R7, 0x800000, RZ, 0xfc, !PT ;  /* 0x0080000007077812 */ /* 0x000fc400078efcff */
[----:B------:R-:W-:Y:S02]  /*2280*/  IADD3 R9, PT, PT, -R9, RZ, RZ ;  /* 0x000000ff09097210 */ /* 0x000fe40007ffe1ff */
[----:B------:R-:W-:Y:S02]  /*2290*/  SHF.L.U32 R8, R7, R8, RZ ;  /* 0x0000000807087219 */ /* 0x000fe400000006ff */
[----:B------:R-:W-:Y:S02]  /*22a0*/  FSETP.NEU.FTZ.AND P0, PT, R2, R3, PT ;  /* 0x000000030200720b */ /* 0x000fe40003f1d000 */
[----:B------:R-:W-:Y:S02]  /*22b0*/  SEL R2, R9, RZ, P2 ;  /* 0x000000ff09027207 */ /* 0x000fe40001000000 */
[----:B------:R-:W-:Y:S02]  /*22c0*/  ISETP.NE.AND P1, PT, R8, RZ, P1 ;  /* 0x000000ff0800720c */ /* 0x000fe40000f25270 */
[----:B------:R-:W-:-:S02]  /*22d0*/  SHF.R.U32.HI R2, RZ, R2, R7 ;  /* 0x00000002ff027219 */ /* 0x000fc40000011607 */
[----:B------:R-:W-:Y:S02]  /*22e0*/  PLOP3.LUT P0, PT, P0, P1, PT, 0xf8, 0x8f ;  /* 0x00000000008f781c */ /* 0x000fe40000703f70 */
[----:B------:R-:W-:Y:S02]  /*22f0*/  SHF.R.U32.HI R8, RZ, 0x1, R2 ;  /* 0x00000001ff087819 */ /* 0x000fe40000011602 */
[----:B------:R-:W-:-:S04]  /*2300*/  SEL R3, RZ, 0x1, !P0 ;  /* 0x00000001ff037807 */ /* 0x000fc80004000000 */
[----:B------:R-:W-:-:S04]  /*2310*/  LOP3.LUT R3, R3, 0x1, R8, 0xf8, !PT ;  /* 0x0000000103037812 */ /* 0x000fc800078ef808 */
[----:B------:R-:W-:-:S05]  /*2320*/  LOP3.LUT R3, R3, R2, RZ, 0xc0, !PT ;  /* 0x0000000203037212 */ /* 0x000fca00078ec0ff */
[----:B------:R-:W-:-:S05]  /*2330*/  IMAD.IADD R3, R8, 0x1, R3 ;  /* 0x0000000108037824 */ /* 0x000fca00078e0203 */
[----:B------:R-:W-:Y:S01]  /*2340*/  LOP3.LUT R0, R3, R0, RZ, 0xfc, !PT ;  /* 0x0000000003007212 */ /* 0x000fe200078efcff */
[----:B------:R-:W-:Y:S06]  /*2350*/  BRA `(.L_x_28) ;  /* 0x0000000000107947 */ /* 0x000fec0003800000 */
.L_x_27:
[----:B------:R-:W-:-:S04]  /*2360*/  LOP3.LUT R0, R0, 0x80000000, RZ, 0xc0, !PT ;  /* 0x8000000000007812 */ /* 0x000fc800078ec0ff */
[----:B------:R-:W-:Y:S01]  /*2370*/  LOP3.LUT R0, R0, 0x7f800000, RZ, 0xfc, !PT ;  /* 0x7f80000000007812 */ /* 0x000fe200078efcff */
[----:B------:R-:W-:Y:S06]  /*2380*/  BRA `(.L_x_28) ;  /* 0x0000000000047947 */ /* 0x000fec0003800000 */
.L_x_26:
[----:B------:R-:W-:-:S07]  /*2390*/  LEA R0, R7, R0, 0x17 ;  /* 0x0000000007007211 */ /* 0x000fce00078eb8ff */
.L_x_28:
[----:B------:R-:W-:Y:S05]  /*23a0*/  BSYNC.RECONVERGENT B2 ;  /* 0x0000000000027941 */ /* 0x000fea0003800200 */
.L_x_25:
[----:B------:R-:W-:Y:S05]  /*23b0*/  BRA `(.L_x_29) ;  /* 0x0000000000207947 */ /* 0x000fea0003800000 */
.L_x_24:
[----:B------:R-:W-:-:S04]  /*23c0*/  LOP3.LUT R0, R9, 0x80000000, R8, 0x48, !PT ;  /* 0x8000000009007812 */ /* 0x000fc800078e4808 */
[----:B------:R-:W-:Y:S01]  /*23d0*/  LOP3.LUT R0, R0, 0x7f800000, RZ, 0xfc, !PT ;  /* 0x7f80000000007812 */ /* 0x000fe200078efcff */
[----:B------:R-:W-:Y:S06]  /*23e0*/  BRA `(.L_x_29) ;  /* 0x0000000000147947 */ /* 0x000fec0003800000 */
.L_x_23:
[----:B------:R-:W-:Y:S01]  /*23f0*/  LOP3.LUT R0, R9, 0x80000000, R8, 0x48, !PT ;  /* 0x8000000009007812 */ /* 0x000fe200078e4808 */
[----:B------:R-:W-:Y:S06]  /*2400*/  BRA `(.L_x_29) ;  /* 0x00000000000c7947 */ /* 0x000fec0003800000 */
.L_x_22:
[----:B------:R-:W0:Y:S01]  /*2410*/  MUFU.RSQ R0, -QNAN ;  /* 0xffc0000000007908 */ /* 0x000e220000001400 */
[----:B------:R-:W-:Y:S05]  /*2420*/  BRA `(.L_x_29) ;  /* 0x0000000000047947 */ /* 0x000fea0003800000 */
.L_x_21:
[----:B------:R-:W-:-:S07]  /*2430*/  FADD.FTZ R0, R2, R3 ;  /* 0x0000000302007221 */ /* 0x000fce0000010000 */
.L_x_29:
[----:B------:R-:W-:Y:S05]  /*2440*/  BSYNC.RECONVERGENT B1 ;  /* 0x0000000000017941 */ /* 0x000fea0003800200 */
.L_x_19:
[----:B------:R-:W-:-:S04]  /*2450*/  HFMA2 R7, -RZ, RZ, 0, 0 ;  /* 0x00000000ff077431 */ /* 0x000fc800000001ff */
[----:B0-----:R-:W-:Y:S05]  /*2460*/  RET.REL.NODEC R6 `(softmax_layer) ;  /* 0xffffffd806e47950 */ /* 0x001fea0003c3ffff */
.L_x_30:
[----:B------:R-:W-:-:S00]  /*2470*/  BRA `(.L_x_30) ;  /* 0xfffffffc00fc7947 */ /* 0x000fc0000383ffff */
[----:B------:R-:W-:-:S00]  /*2480*/  NOP ;  /* 0x0000000000007918 */ /* 0x000fc00000000000 */
[----:B------:R-:W-:-:S00]  /*2490*/  NOP ;  /* 0x0000000000007918 */ /* 0x000fc00000000000 */
[----:B------:R-:W-:-:S00]  /*24a0*/  NOP ;  /* 0x0000000000007918 */ /* 0x000fc00000000000 */
[----:B------:R-:W-:-:S00]  /*24b0*/  NOP ;  /* 0x0000000000007918 */ /* 0x000fc00000000000 */
[----:B------:R-:W-:-:S00]  /*24c0*/  NOP ;  /* 0x0000000000007918 */ /* 0x000fc00000000000 */
[----:B------:R-:W-:-:S00]  /*24d0*/  NOP ;  /* 0x0000000000007918 */ /* 0x000fc00000000000 */
[----:B------:R-:W-:-:S00]  /*24e0*/  NOP ;  /* 0x0000000000007918 */ /* 0x000fc00000000000 */
[----:B------:R-:W-:-:S00]  /*24f0*/  NOP ;  /* 0x0000000000007918 */ /* 0x000fc00000000000 */
.L_x_203:


//--------------------- .text.maxout_layer        --------------------------
	.section	.text.maxout_layer,"ax",@progbits
	.align	128
        .global         maxout_layer
        .type           maxout_layer,@function
        .size           maxout_layer,(.L_x_205 - maxout_layer)
        .other          maxout_layer,@"STO_CUDA_ENTRY STV_DEFAULT"
maxout_layer:
.text.maxout_layer:
[----:B------:R-:W0:Y:S08]  /*0000*/  LDC R1, c[0x0][0x37c] ;  /* 0x0000df00ff017b82 */ /* 0x000e300000000800 */
[----:B------:R-:W1:Y:S01]  /*0010*/  LDC.64 R10, c[0x0][0x3b8] ;  /* 0x0000ee00ff0a7b82 */ /* 0x000e620000000a00 */
[----:B------:R-:W2:Y:S01]  /*0020*/  LDCU UR4, c[0x0][0x2f8] ;  /* 0x00005f00ff0477ac */ /* 0x000ea20008000800 */
[----:B0-----:R-:W-:Y:S01]  /*0030*/  IADD3 R1, PT, PT, R1, -0x10, RZ ;  /* 0xfffffff001017810 */ /* 0x001fe20007ffe0ff */
[----:B------:R-:W0:Y:S05]  /*0040*/  LDCU UR5, c[0x0][0x2fc] ;  /* 0x00005f80ff0577ac */ /* 0x000e2a0008000800 */
[----:B------:R-:W3:Y:S01]  /*0050*/  LDC R8, c[0x0][0x3b4] ;  /* 0x0000ed00ff087b82 */ /* 0x000ee20000000800 */
[----:B------:R-:W4:Y:S01]  /*0060*/  LDCU.64 UR8, c[0x0][0x358] ;  /* 0x00006b00ff0877ac */ /* 0x000f220008000a00 */
[----:B--2---:R-:W-:-:S04]  /*0070*/  IADD3 R6, P1, PT, R1, UR4, RZ ;  /* 0x0000000401067c10 */ /* 0x004fc8000ff3e0ff */
[----:B0-----:R-:W-:Y:S02]  /*0080*/  IADD3.X R7, PT, PT, RZ, UR5, RZ, P1, !PT ;  /* 0x00000005ff077c10 */ /* 0x001fe40008ffe4ff */
[----:B-1----:R-:W-:-:S04]  /*0090*/  ISETP.NE.AND P0, PT, R10, 0x2, PT ;  /* 0x000000020a00780c */ /* 0x002fc80003f05270 */
[----:B---3--:R-:W-:-:S04]  /*00a0*/  ISETP.NE.OR P0, PT, R8, 0x4, P0 ;  /* 0x000000040800780c */ /* 0x008fc80000705670 */
[----:B------:R-:W-:-:S13]  /*00b0*/  ISETP.NE.OR P0, PT, R11, 0x2, P0 ;  /* 0x000000020b00780c */ /* 0x000fda0000705670 */
[----:B----4-:R-:W-:Y:S05]  /*00c0*/  @P0 BRA `(.L_x_31) ;  /* 0x00000054009c0947 */ /* 0x010fea0003800000 */
[----:B------:R-:W0:Y:S01]  /*00d0*/  LDC R7, c[0x0][0x3ac] ;  /* 0x0000eb00ff077b82 */ /* 0x000e220000000800 */
[----:B------:R-:W1:Y:S01]  /*00e0*/  S2R R9, SR_TID.Z ;  /* 0x0000000000097919 */ /* 0x000e620000002300 */
[----:B------:R-:W2:Y:S01]  /*00f0*/  LDCU UR6, c[0x0][0x3a0] ;  /* 0x00007400ff0677ac */ /* 0x000ea20008000800 */
[----:B------:R-:W3:Y:S05]  /*0100*/  LDCU UR7, c[0x0][0x3b0] ;  /* 0x00007600ff0777ac */ /* 0x000eea0008000800 */
[----:B------:R-:W4:Y:S08]  /*0110*/  LDC R5, c[0x0][0x360] ;  /* 0x0000d800ff057b82 */ /* 0x000f300000000800 */
[----:B------:R-:W5:Y:S01]  /*0120*/  LDC R6, c[0x0][0x364] ;  /* 0x0000d900ff067b82 */ /* 0x000f620000000800 */
[----:B0-----:R-:W-:-:S07]  /*0130*/  IABS R8, R7 ;  /* 0x0000000700087213 */ /* 0x001fce0000000000 */
[----:B------:R-:W1:Y:S01]  /*0140*/  S2UR UR4, SR_CTAID.Z ;  /* 0x00000000000479c3 */ /* 0x000e620000002700 */
[----:B------:R-:W0:Y:S07]  /*0150*/  I2F.RP R4, R8 ;  /* 0x0000000800047306 */ /* 0x000e2e0000209400 */
[----:B------:R-:W1:Y:S08]  /*0160*/  LDC R0, c[0x0][0x368] ;  /* 0x0000da00ff007b82 */ /* 0x000e700000000800 */
[----:B------:R-:W-:Y:S01]  /*0170*/  S2UR UR5, SR_CTAID.Y ;  /* 0x00000000000579c3 */ /* 0x000fe20000002600 */
[----:B0-----:R-:W0:Y:S01]  /*0180*/  MUFU.RCP R4, R4 ;  /* 0x0000000400047308 */ /* 0x001e220000001000 */
[----:B-1----:R-:W-:-:S06]  /*0190*/  IMAD R0, R0, UR4, R9 ;  /* 0x0000000400007c24 */ /* 0x002fcc000f8e0209 */
[----:B------:R-:W4:Y:S01]  /*01a0*/  S2UR UR4, SR_CTAID.X ;  /* 0x00000000000479c3 */ /* 0x000f220000002500 */
[----:B0-----:R-:W-:Y:S02]  /*01b0*/  IADD3 R2, PT, PT, R4, 0xffffffe, RZ ;  /* 0x0ffffffe04027810 */ /* 0x001fe40007ffe0ff */
[----:B------:R-:W-:Y:S02]  /*01c0*/  IABS R4, R0 ;  /* 0x0000000000047213 */ /* 0x000fe40000000000 */
[----:B------:R0:W1:Y:S02]  /*01d0*/  F2I.FTZ.U32.TRUNC.NTZ R3, R2 ;  /* 0x0000000200037305 */ /* 0x000064000021f000 */
[----:B0-----:R-:W-:Y:S01]  /*01e0*/  HFMA2 R2, -RZ, RZ, 0, 0 ;  /* 0x00000000ff027431 */ /* 0x001fe200000001ff */
[----:B-1----:R-:W-:-:S05]  /*01f0*/  IADD3 R11, PT, PT, RZ, -R3, RZ ;  /* 0x80000003ff0b7210 */ /* 0x002fca0007ffe0ff */
[----:B------:R-:W-:-:S04]  /*0200*/  IMAD R9, R11, R8, RZ ;  /* 0x000000080b097224 */ /* 0x000fc800078e02ff */
[----:B------:R-:W-:Y:S02]  /*0210*/  IMAD.HI.U32 R3, R3, R9, R2 ;  /* 0x0000000903037227 */ /* 0x000fe400078e0002 */
[----:B------:R-:W5:Y:S04]  /*0220*/  S2R R9, SR_TID.Y ;  /* 0x0000000000097919 */ /* 0x000f680000002200 */
[----:B------:R-:W-:-:S05]  /*0230*/  IMAD.HI.U32 R2, R3, R4, RZ ;  /* 0x0000000403027227 */ /* 0x000fca00078e00ff */
[----:B------:R-:W-:-:S05]  /*0240*/  IADD3 R3, PT, PT, -R2, RZ, RZ ;  /* 0x000000ff02037210 */ /* 0x000fca0007ffe1ff */
[C---:B------:R-:W-:Y:S02]  /*0250*/  IMAD R3, R8.reuse, R3, R4 ;  /* 0x0000000308037224 */ /* 0x040fe400078e0204 */
[----:B------:R-:W4:Y:S03]  /*0260*/  S2R R4, SR_TID.X ;  /* 0x0000000000047919 */ /* 0x000f260000002100 */
[----:B------:R-:W-:-:S13]  /*0270*/  ISETP.GT.U32.AND P2, PT, R8, R3, PT ;  /* 0x000000030800720c */ /* 0x000fda0003f44070 */
[-C--:B------:R-:W-:Y:S02]  /*0280*/  @!P2 IADD3 R3, PT, PT, R3, -R8.reuse, RZ ;  /* 0x800000080303a210 */ /* 0x080fe40007ffe0ff */
[----:B------:R-:W-:Y:S02]  /*0290*/  @!P2 IADD3 R2, PT, PT, R2, 0x1, RZ ;  /* 0x000000010202a810 */ /* 0x000fe40007ffe0ff */
[----:B------:R-:W-:Y:S02]  /*02a0*/  ISETP.GE.U32.AND P0, PT, R3, R8, PT ;  /* 0x000000080300720c */ /* 0x000fe40003f06070 */
[----:B------:R-:W-:Y:S02]  /*02b0*/  LOP3.LUT R3, R0, R7, RZ, 0x3c, !PT ;  /* 0x0000000700037212 */ /* 0x000fe400078e3cff */
[----:B------:R-:W-:Y:S02]  /*02c0*/  ISETP.NE.AND P2, PT, R7, RZ, PT ;  /* 0x000000ff0700720c */ /* 0x000fe40003f45270 */
[----:B------:R-:W-:Y:S01]  /*02d0*/  ISETP.GE.AND P1, PT, R3, RZ, PT ;  /* 0x000000ff0300720c */ /* 0x000fe20003f26270 */
[----:B----4-:R-:W-:-:S06]  /*02e0*/  IMAD R5, R5, UR4, R4 ;  /* 0x0000000405057c24 */ /* 0x010fcc000f8e0204 */
[----:B------:R-:W-:Y:S01]  /*02f0*/  @P0 IADD3 R2, PT, PT, R2, 0x1, RZ ;  /* 0x0000000102020810 */ /* 0x000fe20007ffe0ff */
[----:B-----5:R-:W-:-:S05]  /*0300*/  IMAD R4, R6, UR5, R9 ;  /* 0x0000000506047c24 */ /* 0x020fca000f8e0209 */
[----:B------:R-:W-:Y:S02]  /*0310*/  @!P1 IADD3 R2, PT, PT, -R2, RZ, RZ ;  /* 0x000000ff02029210 */ /* 0x000fe40007ffe1ff */
[----:B------:R-:W-:Y:S02]  /*0320*/  @!P2 LOP3.LUT R2, RZ, R7, RZ, 0x33, !PT ;  /* 0x00000007ff02a212 */ /* 0x000fe400078e33ff */
[----:B------:R-:W-:Y:S02]  /*0330*/  VIMNMX R6, PT, PT, R5, R4, !PT ;  /* 0x0000000405067248 */ /* 0x000fe40007fe0100 */
[----:B------:R-:W-:-:S05]  /*0340*/  IADD3 R3, PT, PT, -R2, RZ, RZ ;  /* 0x000000ff02037210 */ /* 0x000fca0007ffe1ff */
[----:B------:R-:W-:-:S05]  /*0350*/  IMAD R3, R7, R3, R0 ;  /* 0x0000000307037224 */ /* 0x000fca00078e0200 */
[----:B------:R-:W-:-:S04]  /*0360*/  ISETP.GE.AND P0, PT, R3, R7, PT ;  /* 0x000000070300720c */ /* 0x000fc80003f06270 */
[----:B--2---:R-:W-:-:S04]  /*0370*/  ISETP.LT.AND P0, PT, R2, UR6, !P0 ;  /* 0x0000000602007c0c */ /* 0x004fc8000c701270 */
[----:B---3--:R-:W-:-:S13]  /*0380*/  ISETP.GE.OR P0, PT, R6, UR7, !P0 ;  /* 0x0000000706007c0c */ /* 0x008fda000c706670 */
[----:B------:R-:W-:Y:S05]  /*0390*/  @P0 EXIT ;  /* 0x000000000000094d */ /* 0x000fea0003800000 */
[----:B------:R-:W0:Y:S01]  /*03a0*/  LDCU UR6, c[0x0][0x3a4] ;  /* 0x00007480ff0677ac */ /* 0x000e220008000800 */
[----:B------:R-:W-:Y:S02]  /*03b0*/  SHF.L.U32 R6, R4, 0x1, RZ ;  /* 0x0000000104067819 */ /* 0x000fe400000006ff */
[----:B------:R-:W-:Y:S01]  /*03c0*/  SHF.L.U32 R7, R5, 0x1, RZ ;  /* 0x0000000105077819 */ /* 0x000fe200000006ff */
[----:B------:R-:W-:Y:S01]  /*03d0*/  UMOV UR4, URZ ;  /* 0x000000ff00047c82 */ /* 0x000fe20008000000 */
[----:B------:R-:W-:Y:S01]  /*03e0*/  MOV R9, RZ ;  /* 0x000000ff00097202 */ /* 0x000fe20000000f00 */
[----:B0-----:R-:W-:Y:S02]  /*03f0*/  UIADD3 UR10, UPT, UPT, UR6, -0x1, URZ ;  /* 0xffffffff060a7890 */ /* 0x001fe4000fffe0ff */
[----:B------:R-:W-:Y:S02]  /*0400*/  ULOP3.LUT UR11, UR6, 0x7, URZ, 0xc0, !UPT ;  /* 0x00000007060b7892 */ /* 0x000fe4000f8ec0ff */
[----:B------:R-:W-:-:S02]  /*0410*/  ULOP3.LUT UR13, UR6, 0x3, URZ, 0xc0, !UPT ;  /* 0x00000003060d7892 */ /* 0x000fc4000f8ec0ff */
[----:B------:R-:W-:Y:S02]  /*0420*/  ULOP3.LUT UR14, UR6, 0x7ffffff8, URZ, 0xc0, !UPT ;  /* 0x7ffffff8060e7892 */ /* 0x000fe4000f8ec0ff */
[----:B------:R-:W-:-:S12]  /*0430*/  ULOP3.LUT UR6, UR6, 0x1, URZ, 0xc0, !UPT ;  /* 0x0000000106067892 */ /* 0x000fd8000f8ec0ff */
.L_x_38:
[----:B------:R-:W-:Y:S01]  /*0440*/  IADD3 R21, PT, PT, R7, UR4, RZ ;  /* 0x0000000407157c10 */ /* 0x000fe2000fffe0ff */
[----:B------:R-:W-:-:S06]  /*0450*/  UMOV UR5, URZ ;  /* 0x000000ff00057c82 */ /* 0x000fcc0008000000 */
.L_x_37:
[----:B------:R-:W0:Y:S01]  /*0460*/  LDC R23, c[0x0][0x3a4] ;  /* 0x0000e900ff177b82 */ /* 0x000e220000000800 */
[----:B------:R-:W1:Y:S01]  /*0470*/  LDCU UR12, c[0x0][0x3a8] ;  /* 0x00007500ff0c77ac */ /* 0x000e620008000800 */
[----:B------:R-:W-:Y:S01]  /*0480*/  IADD3 R8, PT, PT, R6, UR5, RZ ;  /* 0x0000000506087c10 */ /* 0x000fe2000fffe0ff */
[----:B------:R-:W-:Y:S03]  /*0490*/  BSSY.RECONVERGENT B0, `(.L_x_32) ;  /* 0x0000081000007945 */ /* 0x000fe60003800200 */
[----:B------:R-:W-:Y:S02]  /*04a0*/  VIMNMX R10, PT, PT, R21, R8, !PT ;  /* 0x00000008150a7248 */ /* 0x000fe40007fe0100 */
[----:B0-----:R-:W-:-:S04]  /*04b0*/  ISETP.GE.AND P0, PT, R23, 0x1, PT ;  /* 0x000000011700780c */ /* 0x001fc80003f06270 */
[----:B-1----:R-:W-:-:S13]  /*04c0*/  ISETP.GE.OR P0, PT, R10, UR12, !P0 ;  /* 0x0000000c0a007c0c */ /* 0x002fda000c706670 */
[----:B------:R-:W-:Y:S05]  /*04d0*/  @P0 BRA `(.L_x_33) ;  /* 0x0000000400f00947 */ /* 0x000fea0003800000 */
[----:B------:R-:W-:Y:S01]  /*04e0*/  UISETP.GE.U32.AND UP0, UPT, UR10, 0x7, UPT ;  /* 0x000000070a00788c */ /* 0x000fe2000bf06070 */
[----:B------:R-:W-:Y:S01]  /*04f0*/  IMAD R20, R2, UR12, R21 ;  /* 0x0000000c02147c24 */ /* 0x000fe2000f8e0215 */
[----:B------:R-:W-:-:S03]  /*0500*/  ULEA UR7, UR4, UR5, 0x2 ;  /* 0x0000000504077291 */ /* 0x000fc6000f8e10ff */
[----:B------:R-:W-:Y:S02]  /*0510*/  IMAD R20, R20, UR12, R8 ;  /* 0x0000000c14147c24 */ /* 0x000fe4000f8e0208 */
[----:B------:R-:W-:Y:S01]  /*0520*/  HFMA2 R8, -RZ, RZ, 0, 0 ;  /* 0x00000000ff087431 */ /* 0x000fe200000001ff */
[----:B------:R-:W-:Y:S01]  /*0530*/  USHF.L.U32 UR7, UR7, 0x1, URZ ;  /* 0x0000000107077899 */ /* 0x000fe200080006ff */
[----:B------:R-:W-:Y:S11]  /*0540*/  BRA.U !UP0, `(.L_x_34) ;  /* 0x0000000108d07547 */ /* 0x000ff6000b800000 */
[----:B------:R-:W-:Y:S01]  /*0550*/  MOV R22, RZ ;  /* 0x000000ff00167202 */ /* 0x000fe20000000f00 */
[----:B------:R-:W0:Y:S01]  /*0560*/  LDCU UR15, c[0x0][0x3ac] ;  /* 0x00007580ff0f77ac */ /* 0x000e220008000800 */
[----:B------:R-:W-:-:S05]  /*0570*/  NOP ;  /* 0x0000000000007918 */ /* 0x000fca0000000000 */
.L_x_35:
[----:B------:R-:W1:Y:S01]  /*0580*/  LDC.64 R12, c[0x0][0x388] ;  /* 0x0000e200ff0c7b82 */ /* 0x000e620000000a00 */
[--C-:B------:R-:W-:Y:S02]  /*0590*/  IMAD R8, R23, UR7, R22.reuse ;  /* 0x0000000717087c24 */ /* 0x100fe4000f8e0216 */
[----:B------:R-:W-:Y:S02]  /*05a0*/  IMAD R15, R20, R23, R22 ;  /* 0x00000017140f7224 */ /* 0x000fe400078e0216 */
[----:B0-----:R-:W-:-:S03]  /*05b0*/  IMAD R11, R8, UR15, R3 ;  /* 0x0000000f080b7c24 */ /* 0x001fc6000f8e0203 */
[----:B------:R-:W0:Y:S02]  /*05c0*/  LDC.64 R16, c[0x0][0x380] ;  /* 0x0000e000ff107b82 */ /* 0x000e240000000a00 */
[C---:B------:R-:W-:Y:S01]  /*05d0*/  IADD3 R19, PT, PT, R11.reuse, UR15, RZ ;  /* 0x0000000f0b137c10 */ /* 0x040fe2000fffe0ff */
[----:B-1----:R-:W-:-:S06]  /*05e0*/  IMAD.WIDE.U32 R10, R11, 0x4, R12 ;  /* 0x000000040b0a7825 */ /* 0x002fcc00078e000c */
[----:B------:R-:W2:Y:S01]  /*05f0*/  LDG.E R10, desc[UR8][R10.64] ;  /* 0x000000080a0a7981 */ /* 0x000ea2000c1e1900 */
[----:B0-----:R-:W-:-:S04]  /*0600*/  IMAD.WIDE R16, R15, 0x4, R16 ;  /* 0x000000040f107825 */ /* 0x001fc800078e0210 */
[C-C-:B------:R-:W-:Y:S01]  /*0610*/  IMAD.WIDE.U32 R14, R19.reuse, 0x4, R12.reuse ;  /* 0x00000004130e7825 */ /* 0x140fe200078e000c */
[----:B------:R-:W-:Y:S01]  /*0620*/  IADD3 R19, PT, PT, R19, UR15, RZ ;  /* 0x0000000f13137c10 */ /* 0x000fe2000fffe0ff */
[----:B------:R-:W2:Y:S04]  /*0630*/  LDG.E R24, desc[UR8][R16.64] ;  /* 0x0000000810187981 */ /* 0x000ea8000c1e1900 */
[C---:B------:R-:W-:Y:S01]  /*0640*/  IMAD.WIDE.U32 R26, R19.reuse, 0x4, R12 ;  /* 0x00000004131a7825 */ /* 0x040fe200078e000c */
[----:B------:R-:W3:Y:S04]  /*0650*/  LDG.E R14, desc[UR8][R14.64] ;  /* 0x000000080e0e7981 */ /* 0x000ee8000c1e1900 */
[----:B------:R-:W3:Y:S04]  /*0660*/  LDG.E R8, desc[UR8][R16.64+0x4] ;  /* 0x0000040810087981 */ /* 0x000ee8000c1e1900 */
[----:B------:R0:W4:Y:S04]  /*0670*/  LDG.E R26, desc[UR8][R26.64] ;  /* 0x000000081a1a7981 */ /* 0x000128000c1e1900 */
[----:B------:R-:W4:Y:S01]  /*0680*/  LDG.E R29, desc[UR8][R16.64+0x8] ;  /* 0x00000808101d7981 */ /* 0x000f22000c1e1900 */
[----:B------:R-:W-:-:S03]  /*0690*/  IADD3 R19, PT, PT, R19, UR15, RZ ;  /* 0x0000000f13137c10 */ /* 0x000fc6000fffe0ff */
[----:B------:R-:W5:Y:S01]  /*06a0*/  LDG.E R15, desc[UR8][R16.64+0xc] ;  /* 0x00000c08100f7981 */ /* 0x000f62000c1e1900 */
[C---:B------:R-:W-:Y:S01]  /*06b0*/  IADD3 R25, PT, PT, R19.reuse, UR15, RZ ;  /* 0x0000000f13197c10 */ /* 0x040fe2000fffe0ff */
[----:B------:R-:W-:-:S06]  /*06c0*/  IMAD.WIDE.U32 R18, R19, 0x4, R12 ;  /* 0x0000000413127825 */ /* 0x000fcc00078e000c */
[----:B------:R-:W5:Y:S04]  /*06d0*/  LDG.E R18, desc[UR8][R18.64] ;  /* 0x0000000812127981 */ /* 0x000f68000c1e1900 */
[----:B------:R-:W5:Y:S01]  /*06e0*/  LDG.E R19, desc[UR8][R16.64+0x1c] ;  /* 0x00001c0810137981 */ /* 0x000f62000c1e1900 */
[----:B--2---:R-:W-:Y:S01]  /*06f0*/  FFMA R28, R24, R10, R9 ;  /* 0x0000000a181c7223 */ /* 0x004fe20000000009 */
[C---:B------:R-:W-:Y:S01]  /*0700*/  IADD3 R9, PT, PT, R25.reuse, UR15, RZ ;  /* 0x0000000f19097c10 */ /* 0x040fe2000fffe0ff */
[----:B------:R-:W-:-:S03]  /*0710*/  IMAD.WIDE.U32 R24, R25, 0x4, R12 ;  /* 0x0000000419187825 */ /* 0x000fc600078e000c */
[----:B0-----:R-:W-:-:S03]  /*0720*/  IADD3 R27, PT, PT, R9, UR15, RZ ;  /* 0x0000000f091b7c10 */ /* 0x001fc6000fffe0ff */
[----:B------:R-:W2:Y:S01]  /*0730*/  LDG.E R24, desc[UR8][R24.64] ;  /* 0x0000000818187981 */ /* 0x000ea2000c1e1900 */
[----:B---3--:R-:W-:Y:S01]  /*0740*/  FFMA R14, R8, R14, R28 ;  /* 0x0000000e080e7223 */ /* 0x008fe2000000001c */
[--C-:B------:R-:W-:Y:S02]  /*0750*/  IMAD.WIDE.U32 R8, R9, 0x4, R12.reuse ;  /* 0x0000000409087825 */ /* 0x100fe400078e000c */
[----:B------:R-:W3:Y:S02]  /*0760*/  LDG.E R28, desc[UR8][R16.64+0x18] ;  /* 0x00001808101c7981 */ /* 0x000ee4000c1e1900 */
[C---:B------:R-:W-:Y:S01]  /*0770*/  IMAD.WIDE.U32 R10, R27.reuse, 0x4, R12 ;  /* 0x000000041b0a7825 */ /* 0x040fe200078e000c */
[----:B------:R-:W-:Y:S01]  /*0780*/  IADD3 R27, PT, PT, R27, UR15, RZ ;  /* 0x0000000f1b1b7c10 */ /* 0x000fe2000fffe0ff */
[----:B------:R-:W3:Y:S02]  /*0790*/  LDG.E R9, desc[UR8][R8.64] ;  /* 0x0000000808097981 */ /* 0x000ee4000c1e1900 */
[----:B----4-:R-:W-:-:S02]  /*07a0*/  FFMA R26, R29, R26, R14 ;  /* 0x0000001a1d1a7223 */ /* 0x010fc4000000000e */
[----:B------:R-:W2:Y:S01]  /*07b0*/  LDG.E R29, desc[UR8][R16.64+0x10] ;  /* 0x00001008101d7981 */ /* 0x000ea2000c1e1900 */
[----:B------:R-:W-:-:S03]  /*07c0*/  IMAD.WIDE.U32 R12, R27, 0x4, R12 ;  /* 0x000000041b0c7825 */ /* 0x000fc600078e000c */
[----:B------:R-:W3:Y:S04]  /*07d0*/  LDG.E R14, desc[UR8][R16.64+0x14] ;  /* 0x00001408100e7981 */ /* 0x000ee8000c1e1900 */
[----:B------:R-:W4:Y:S04]  /*07e0*/  LDG.E R10, desc[UR8][R10.64] ;  /* 0x000000080a0a7981 */ /* 0x000f28000c1e1900 */
[----:B------:R-:W4:Y:S01]  /*07f0*/  LDG.E R12, desc[UR8][R12.64] ;  /* 0x000000080c0c7981 */ /* 0x000f22000c1e1900 */
[----:B------:R-:W-:Y:S01]  /*0800*/  IADD3 R22, PT, PT, R22, 0x8, RZ ;  /* 0x0000000816167810 */ /* 0x000fe20007ffe0ff */
[----:B-----5:R-:W-:-:S03]  /*0810*/  FFMA R18, R15, R18, R26 ;  /* 0x000000120f127223 */ /* 0x020fc6000000001a */
[----:B------:R-:W-:Y:S01]  /*0820*/  ISETP.NE.AND P0, PT, R22, UR14, PT ;  /* 0x0000000e16007c0c */ /* 0x000fe2000bf05270 */
[----:B--2---:R-:W-:-:S04]  /*0830*/  FFMA R29, R29, R24, R18 ;  /* 0x000000181d1d7223 */ /* 0x004fc80000000012 */
[----:B---3--:R-:W-:-:S04]  /*0840*/  FFMA R29, R14, R9, R29 ;  /* 0x000000090e1d7223 */ /* 0x008fc8000000001d */
[----:B----4-:R-:W-:-:S04]  /*0850*/  FFMA R28, R28, R10, R29 ;  /* 0x0000000a1c1c7223 */ /* 0x010fc8000000001d */
[----:B------:R-:W-:Y:S01]  /*0860*/  FFMA R9, R19, R12, R28 ;  /* 0x0000000c13097223 */ /* 0x000fe2000000001c */
[----:B------:R-:W-:Y:S06]  /*0870*/  @P0 BRA `(.L_x_35) ;  /* 0xfffffffc00400947 */ /* 0x000fec000383ffff */
[----:B------:R-:W-:-:S07]  /*0880*/  MOV R8, UR14 ;  /* 0x0000000e00087c02 */ /* 0x000fce0008000f00 */
.L_x_34:
[----:B------:R-:W-:-:S09]  /*0890*/  UISETP.NE.AND UP0, UPT, UR11, URZ, UPT ;  /* 0x000000ff0b00728c */ /* 0x000fd2000bf05270 */
[----:B------:R-:W-:Y:S05]  /*08a0*/  BRA.U !UP0, `(.L_x_33) ;  /* 0x0000000108fc7547 */ /* 0x000fea000b800000 */
[----:B------:R-:W-:Y:S02]  /*08b0*/  UIADD3 UR15, UPT, UPT, UR11, -0x1, URZ ;  /* 0xffffffff0b0f7890 */ /* 0x000fe4000fffe0ff */
[----:B------:R-:W-:Y:S02]  /*08c0*/  UISETP.NE.AND UP1, UPT, UR13, URZ, UPT ;  /* 0x000000ff0d00728c */ /* 0x000fe4000bf25270 */
[----:B------:R-:W-:-:S09]  /*08d0*/  UISETP.GE.U32.AND UP0, UPT, UR15, 0x3, UPT ;  /* 0x000000030f00788c */ /* 0x000fd2000bf06070 */
[----:B------:R-:W-:Y:S05]  /*08e0*/  BRA.U !UP0, `(.L_x_36) ;  /* 0x00000001086c7547 */ /* 0x000fea000b800000 */
[----:B------:R-:W0:Y:S01]  /*08f0*/  LDCU UR15, c[0x0][0x3ac] ;  /* 0x00007580ff0f77ac */ /* 0x000e220008000800 */
[----:B------:R-:W1:Y:S01]  /*0900*/  LDC.64 R10, c[0x0][0x388] ;  /* 0x0000e200ff0a7b82 */ /* 0x000e620000000a00 */
[--C-:B------:R-:W-:Y:S02]  /*0910*/  IMAD R12, R23, UR7, R8.reuse ;  /* 0x00000007170c7c24 */ /* 0x100fe4000f8e0208 */
[----:B------:R-:W-:-:S05]  /*0920*/  IMAD R13, R20, R23, R8 ;  /* 0x00000017140d7224 */ /* 0x000fca00078e0208 */
[----:B------:R-:W2:Y:S01]  /*0930*/  LDC.64 R16, c[0x0][0x380] ;  /* 0x0000e000ff107b82 */ /* 0x000ea20000000a00 */
[----:B0-----:R-:W-:-:S05]  /*0940*/  IMAD R19, R12, UR15, R3 ;  /* 0x0000000f0c137c24 */ /* 0x001fca000f8e0203 */
[C---:B------:R-:W-:Y:S01]  /*0950*/  IADD3 R15, PT, PT, R19.reuse, UR15, RZ ;  /* 0x0000000f130f7c10 */ /* 0x040fe2000fffe0ff */
[----:B-1----:R-:W-:-:S03]  /*0960*/  IMAD.WIDE.U32 R18, R19, 0x4, R10 ;  /* 0x0000000413127825 */ /* 0x002fc600078e000a */
[C---:B------:R-:W-:Y:S01]  /*0970*/  IADD3 R25, PT, PT, R15.reuse, UR15, RZ ;  /* 0x0000000f0f197c10 */ /* 0x040fe2000fffe0ff */
[----:B------:R-:W-:Y:S02]  /*0980*/  IMAD.WIDE.U32 R14, R15, 0x4, R10 ;  /* 0x000000040f0e7825 */ /* 0x000fe400078e000a */
[----:B------:R-:W3:Y:S02]  /*0990*/  LDG.E R18, desc[UR8][R18.64] ;  /* 0x0000000812127981 */ /* 0x000ee4000c1e1900 */
[----:B--2---:R-:W-:Y:S02]  /*09a0*/  IMAD.WIDE R16, R13, 0x4, R16 ;  /* 0x000000040d107825 */ /* 0x004fe400078e0210 */
[----:B------:R-:W2:Y:S02]  /*09b0*/  LDG.E R15, desc[UR8][R14.64] ;  /* 0x000000080e0f7981 */ /* 0x000ea4000c1e1900 */
[C-C-:B------:R-:W-:Y:S01]  /*09c0*/  IMAD.WIDE.U32 R12, R25.reuse, 0x4, R10.reuse ;  /* 0x00000004190c7825 */ /* 0x140fe200078e000a */
[----:B------:R-:W-:Y:S01]  /*09d0*/  IADD3 R25, PT, PT, R25, UR15, RZ ;  /* 0x0000000f19197c10 */ /* 0x000fe2000fffe0ff */
[----:B------:R-:W3:Y:S04]  /*09e0*/  LDG.E R22, desc[UR8][R16.64] ;  /* 0x0000000810167981 */ /* 0x000ee8000c1e1900 */
[----:B------:R-:W2:Y:S01]  /*09f0*/  LDG.E R24, desc[UR8][R16.64+0x4] ;  /* 0x0000040810187981 */ /* 0x000ea2000c1e1900 */
[----:B------:R-:W-:-:S03]  /*0a00*/  IMAD.WIDE.U32 R10, R25, 0x4, R10 ;  /* 0x00000004190a7825 */ /* 0x000fc600078e000a */
[----:B------:R-:W4:Y:S04]  /*0a10*/  LDG.E R12, desc[UR8][R12.64] ;  /* 0x000000080c0c7981 */ /* 0x000f28000c1e1900 */
[----:B------:R-:W4:Y:S04]  /*0a20*/  LDG.E R26, desc[UR8][R16.64+0x8] ;  /* 0x00000808101a7981 */ /* 0x000f28000c1e1900 */
[----:B------:R-:W5:Y:S04]  /*0a30*/  LDG.E R28, desc[UR8][R16.64+0xc] ;  /* 0x00000c08101c7981 */ /* 0x000f68000c1e1900 */
[----:B------:R-:W5:Y:S01]  /*0a40*/  LDG.E R10, desc[UR8][R10.64] ;  /* 0x000000080a0a7981 */ /* 0x000f62000c1e1900 */
[----:B------:R-:W-:Y:S01]  /*0a50*/  IADD3 R8, PT, PT, R8, 0x4, RZ ;  /* 0x0000000408087810 */ /* 0x000fe20007ffe0ff */
[----:B---3--:R-:W-:-:S04]  /*0a60*/  FFMA R9, R22, R18, R9 ;  /* 0x0000001216097223 */ /* 0x008fc80000000009 */
[----:B--2---:R-:W-:-:S04]  /*0a70*/  FFMA R9, R24, R15, R9 ;  /* 0x0000000f18097223 */ /* 0x004fc80000000009 */
[----:B----4-:R-:W-:-:S04]  /*0a80*/  FFMA R9, R26, R12, R9 ;  /* 0x0000000c1a097223 */ /* 0x010fc80000000009 */
[----:B-----5:R-:W-:-:S07]  /*0a90*/  FFMA R9, R28, R10, R9 ;  /* 0x0000000a1c097223 */ /* 0x020fce0000000009 */
.L_x_36:
[----:B------:R-:W-:Y:S05]  /*0aa0*/  BRA.U !UP1, `(.L_x_33) ;  /* 0x00000001097c7547 */ /* 0x000fea000b800000 */
[----:B------:R-:W-:Y:S01]  /*0ab0*/  UIADD3 UR15, UPT, UPT, UR13, -0x1, URZ ;  /* 0xffffffff0d0f7890 */ /* 0x000fe2000fffe0ff */
[----:B------:R-:W-:Y:S01]  /*0ac0*/  ISETP.NE.AND P1, PT, RZ, UR6, PT ;  /* 0x00000006ff007c0c */ /* 0x000fe2000bf25270 */
[----:B------:R-:W0:Y:S04]  /*0ad0*/  LDC.64 R18, c[0x0][0x388] ;  /* 0x0000e200ff127b82 */ /* 0x000e280000000a00 */
[----:B------:R-:W-:-:S04]  /*0ae0*/  ISETP.NE.AND P0, PT, RZ, UR15, PT ;  /* 0x0000000fff007c0c */ /* 0x000fc8000bf05270 */
[----:B------:R-:W1:Y:S08]  /*0af0*/  LDC.64 R10, c[0x0][0x380] ;  /* 0x0000e000ff0a7b82 */ /* 0x000e700000000a00 */
[----:B------:R-:W2:Y:S01]  /*0b00*/  @P1 LDC R22, c[0x0][0x3ac] ;  /* 0x0000eb00ff161b82 */ /* 0x000ea20000000800 */
[--C-:B------:R-:W-:Y:S02]  /*0b10*/  @P0 IMAD R16, R23, UR7, R8.reuse ;  /* 0x0000000717100c24 */ /* 0x100fe4000f8e0208 */
[----:B------:R-:W-:Y:S01]  /*0b20*/  @P0 IMAD R25, R20, R23, R8 ;  /* 0x0000001714190224 */ /* 0x000fe200078e0208 */
[----:B------:R-:W-:-:S04]  /*0b30*/  @P0 IADD3 R8, PT, PT, R8, 0x2, RZ ;  /* 0x0000000208080810 */ /* 0x000fc80007ffe0ff */
[----:B------:R-:W3:Y:S01]  /*0b40*/  @P0 LDC R17, c[0x0][0x3ac] ;  /* 0x0000eb00ff110b82 */ /* 0x000ee20000000800 */
[--C-:B------:R-:W-:Y:S02]  /*0b50*/  @P1 IMAD R24, R23, UR7, R8.reuse ;  /* 0x0000000717181c24 */ /* 0x100fe4000f8e0208 */
[----:B------:R-:W-:-:S05]  /*0b60*/  @P1 IMAD R23, R20, R23, R8 ;  /* 0x0000001714171224 */ /* 0x000fca00078e0208 */
[----:B------:R-:W4:Y:S01]  /*0b70*/  LDC.64 R12, c[0x0][0x380] ;  /* 0x0000e000ff0c7b82 */ /* 0x000f220000000a00 */
[----:B-1----:R-:W-:-:S05]  /*0b80*/  @P0 IMAD.WIDE R10, R25, 0x4, R10 ;  /* 0x00000004190a0825 */ /* 0x002fca00078e020a */
[----:B------:R-:W5:Y:S02]  /*0b90*/  @P0 LDG.E R8, desc[UR8][R10.64] ;  /* 0x000000080a080981 */ /* 0x000f64000c1e1900 */
[----:B------:R-:W1:Y:S01]  /*0ba0*/  LDC.64 R14, c[0x0][0x388] ;  /* 0x0000e200ff0e7b82 */ /* 0x000e620000000a00 */
[----:B---3--:R-:W-:-:S05]  /*0bb0*/  @P0 IMAD R16, R16, R17, R3 ;  /* 0x0000001110100224 */ /* 0x008fca00078e0203 */
[C---:B------:R-:W-:Y:S01]  /*0bc0*/  @P0 IADD3 R27, PT, PT, R16.reuse, R17, RZ ;  /* 0x00000011101b0210 */ /* 0x040fe20007ffe0ff */
[----:B0-----:R-:W-:-:S04]  /*0bd0*/  @P0 IMAD.WIDE.U32 R16, R16, 0x4, R18 ;  /* 0x0000000410100825 */ /* 0x001fc800078e0012 */
[----:B------:R-:W-:Y:S02]  /*0be0*/  @P0 IMAD.WIDE.U32 R18, R27, 0x4, R18 ;  /* 0x000000041b120825 */ /* 0x000fe400078e0012 */
[----:B------:R-:W5:Y:S02]  /*0bf0*/  @P0 LDG.E R16, desc[UR8][R16.64] ;  /* 0x0000000810100981 */ /* 0x000f64000c1e1900 */
[----:B--2---:R-:W-:Y:S02]  /*0c00*/  @P1 IMAD R25, R24, R22, R3 ;  /* 0x0000001618191224 */ /* 0x004fe400078e0203 */
[----:B----4-:R-:W-:Y:S01]  /*0c10*/  @P1 IMAD.WIDE R12, R23, 0x4, R12 ;  /* 0x00000004170c1825 */ /* 0x010fe200078e020c */
[----:B------:R-:W2:Y:S03]  /*0c20*/  @P0 LDG.E R18, desc[UR8][R18.64] ;  /* 0x0000000812120981 */ /* 0x000ea6000c1e1900 */
[----:B-1----:R-:W-:Y:S01]  /*0c30*/  @P1 IMAD.WIDE.U32 R14, R25, 0x4, R14 ;  /* 0x00000004190e1825 */ /* 0x002fe200078e000e */
[----:B------:R-:W2:Y:S04]  /*0c40*/  @P0 LDG.E R23, desc[UR8][R10.64+0x4] ;  /* 0x000004080a170981 */ /* 0x000ea8000c1e1900 */
[----:B------:R-:W3:Y:S04]  /*0c50*/  @P1 LDG.E R12, desc[UR8][R12.64] ;  /* 0x000000080c0c1981 */ /* 0x000ee8000c1e1900 */
[----:B------:R-:W3:Y:S01]  /*0c60*/  @P1 LDG.E R14, desc[UR8][R14.64] ;  /* 0x000000080e0e1981 */ /* 0x000ee2000c1e1900 */
[----:B-----5:R-:W-:-:S04]  /*0c70*/  @P0 FFMA R8, R8, R16, R9 ;  /* 0x0000001008080223 */ /* 0x020fc80000000009 */
[----:B--2---:R-:W-:-:S04]  /*0c80*/  @P0 FFMA R9, R23, R18, R8 ;  /* 0x0000001217090223 */ /* 0x004fc80000000008 */
[----:B---3--:R-:W-:-:S07]  /*0c90*/  @P1 FFMA R9, R12, R14, R9 ;  /* 0x0000000e0c091223 */ /* 0x008fce0000000009 */
.L_x_33:
[----:B------:R-:W-:Y:S05]  /*0ca0*/  BSYNC.RECONVERGENT B0 ;  /* 0x0000000000007941 */ /* 0x000fea0003800200 */
.L_x_32:
[----:B------:R-:W-:-:S04]  /*0cb0*/  UIADD3 UR5, UPT, UPT, UR5, 0x1, URZ ;  /* 0x0000000105057890 */ /* 0x000fc8000fffe0ff */
[----:B------:R-:W-:-:S09]  /*0cc0*/  UISETP.NE.AND UP0, UPT, UR5, 0x4, UPT ;  /* 0x000000040500788c */ /* 0x000fd2000bf05270 */
[----:B------:R-:W-:Y:S05]  /*0cd0*/  BRA.U UP0, `(.L_x_37) ;  /* 0xfffffff500e07547 */ /* 0x000fea000b83ffff */
[----:B------:R-:W-:-:S04]  /*0ce0*/  UIADD3 UR4, UPT, UPT, UR4, 0x1, URZ ;  /* 0x0000000104047890 */ /* 0x000fc8000fffe0ff */
[----:B------:R-:W-:-:S09]  /*0cf0*/  UISETP.NE.AND UP0, UPT, UR4, 0x4, UPT ;  /* 0x000000040400788c */ /* 0x000fd2000bf05270 */
[----:B------:R-:W-:Y:S05]  /*0d00*/  BRA.U UP0, `(.L_x_38) ;  /* 0xfffffff500cc7547 */ /* 0x000fea000b83ffff */
[----:B------:R-:W0:Y:S01]  /*0d10*/  LDCU UR4, c[0x0][0x3b0] ;  /* 0x00007600ff0477ac */ /* 0x000e220008000800 */
[----:B------:R-:W1:Y:S01]  /*0d20*/  LDC.64 R10, c[0x0][0x390] ;  /* 0x0000e400ff0a7b82 */ /* 0x000e620000000a00 */
[----:B------:R-:W-:Y:S01]  /*0d30*/  SHF.L.U32 R13, R5, 0x1, RZ ;  /* 0x00000001050d7819 */ /* 0x000fe200000006ff */
[----:B------:R-:W2:Y:S01]  /*0d40*/  LDCU UR5, c[0x0][0x3ac] ;  /* 0x00007580ff0577ac */ /* 0x000ea20008000800 */
[----:B------:R-:W-:Y:S01]  /*0d50*/  SHF.L.U32 R8, R3, 0x1, RZ ;  /* 0x0000000103087819 */ /* 0x000fe200000006ff */
[----:B0-----:R-:W-:Y:S02]  /*0d60*/  USHF.L.U32 UR4, UR4, 0x1, URZ ;  /* 0x0000000104047899 */ /* 0x001fe400080006ff */
[----:B--2---:R-:W-:-:S04]  /*0d70*/  USHF.L.U32 UR5, UR5, 0x1, URZ ;  /* 0x0000000105057899 */ /* 0x004fc800080006ff */
[----:B------:R-:W-:-:S04]  /*0d80*/  IMAD R13, R13, UR4, R6 ;  /* 0x000000040d0d7c24 */ /* 0x000fc8000f8e0206 */
[----:B------:R-:W-:-:S04]  /*0d90*/  IMAD R13, R13, UR5, R8 ;  /* 0x000000050d0d7c24 */ /* 0x000fc8000f8e0208 */
[----:B-1----:R-:W-:-:S06]  /*0da0*/  IMAD.WIDE.U32 R10, R13, 0x4, R10 ;  /* 0x000000040d0a7825 */ /* 0x002fcc00078e000a */
[----:B------:R-:W2:Y:S01]  /*0db0*/  LDG.E R10, desc[UR8][R10.64] ;  /* 0x000000080a0a7981 */ /* 0x000ea2000c1e1900 */
[----:B------:R-:W-:Y:S01]  /*0dc0*/  MOV R22, RZ ;  /* 0x000000ff00167202 */ /* 0x000fe20000000f00 */
[----:B------:R-:W-:Y:S01]  /*0dd0*/  UMOV UR4, URZ ;  /* 0x000000ff00047c82 */ /* 0x000fe20008000000 */
[----:B--2---:R-:W-:-:S07]  /*0de0*/  FADD R9, R9, R10 ;  /* 0x0000000a09097221 */ /* 0x004fce0000000000 */
.L_x_45:
[----:B------:R-:W-:-:S05]  /*0df0*/  UMOV UR5, URZ ;  /* 0x000000ff00057c82 */ /* 0x000fca0008000000 */
.L_x_44:
[----:B------:R-:W0:Y:S01]  /*0e00*/  LDC R21, c[0x0][0x3a4] ;  /* 0x0000e900ff157b82 */ /* 0x000e220000000800 */
[----:B------:R-:W1:Y:S01]  /*0e10*/  LDCU UR12, c[0x0][0x3a8] ;  /* 0x00007500ff0c77ac */ /* 0x000e620008000800 */
[----:B------:R-:W-:Y:S01]  /*0e20*/  IADD3 R20, PT, PT, R7, UR4, RZ ;  /* 0x0000000407147c10 */ /* 0x000fe2000fffe0ff */
[----:B------:R-:W-:Y:S01]  /*0e30*/  BSSY.RECONVERGENT B0, `(.L_x_39) ;  /* 0x0000084000007945 */ /* 0x000fe20003800200 */
[----:B------:R-:W-:-:S04]  /*0e40*/  IADD3 R11, PT, PT, R6, UR5, RZ ;  /* 0x00000005060b7c10 */ /* 0x000fc8000fffe0ff */
[----:B------:R-:W-:Y:S02]  /*0e50*/  VIMNMX R8, PT, PT, R20, R11, !PT ;  /* 0x0000000b14087248 */ /* 0x000fe40007fe0100 */
[----:B0-----:R-:W-:-:S04]  /*0e60*/  ISETP.GE.AND P0, PT, R21, 0x1, PT ;  /* 0x000000011500780c */ /* 0x001fc80003f06270 */
[----:B-1----:R-:W-:-:S13]  /*0e70*/  ISETP.GE.OR P1, PT, R8, UR12, !P0 ;  /* 0x0000000c08007c0c */ /* 0x002fda000c726670 */
[----:B------:R-:W-:Y:S05]  /*0e80*/  @P1 BRA `(.L_x_40) ;  /* 0x0000000400f81947 */ /* 0x000fea0003800000 */
[----:B------:R-:W-:Y:S01]  /*0e90*/  UISETP.GE.U32.AND UP0, UPT, UR10, 0x7, UPT ;  /* 0x000000070a00788c */ /* 0x000fe2000bf06070 */
[----:B------:R-:W-:Y:S02]  /*0ea0*/  IMAD R20, R2, UR12, R20 ;  /* 0x0000000c02147c24 */ /* 0x000fe4000f8e0214 */
[----:B------:R-:W-:Y:S01]  /*0eb0*/  HFMA2 R8, -RZ, RZ, 0, 0 ;  /* 0x00000000ff087431 */ /* 0x000fe200000001ff */
[----:B------:R-:W-:Y:S01]  /*0ec0*/  ULEA UR7, UR4, UR5, 0x2 ;  /* 0x0000000504077291 */ /* 0x000fe2000f8e10ff */
[----:B------:R-:W-:-:S03]  /*0ed0*/  IMAD R20, R20, UR12, R11 ;  /* 0x0000000c14147c24 */ /* 0x000fc6000f8e020b */
[----:B------:R-:W-:Y:S01]  /*0ee0*/  ULEA UR7, UR7, 0x1, 0x1 ;  /* 0x0000000107077891 */ /* 0x000fe2000f8e08ff */
[----:B------:R-:W-:Y:S11]  /*0ef0*/  BRA.U !UP0, `(.L_x_41) ;  /* 0x0000000108d07547 */ /* 0x000ff6000b800000 */
[----:B------:R-:W-:Y:S01]  /*0f00*/  MOV R8, RZ ;  /* 0x000000ff00087202 */ /* 0x000fe20000000f00 */
[----:B------:R-:W0:Y:S01]  /*0f10*/  LDCU UR15, c[0x0][0x3ac] ;  /* 0x00007580ff0f77ac */ /* 0x000e220008000800 */
[----:B------:R-:W-:-:S05]  /*0f20*/  NOP ;  /* 0x0000000000007918 */ /* 0x000fca0000000000 */
.L_x_42:
[----:B------:R-:W1:Y:S01]  /*0f30*/  LDC.64 R12, c[0x0][0x388] ;  /* 0x0000e200ff0c7b82 */ /* 0x000e620000000a00 */
[--C-:B------:R-:W-:Y:S02]  /*0f40*/  IMAD R10, R21, UR7, R8.reuse ;  /* 0x00000007150a7c24 */ /* 0x100fe4000f8e0208 */
[----:B------:R-:W-:Y:S02]  /*0f50*/  IMAD R15, R20, R21, R8 ;  /* 0x00000015140f7224 */ /* 0x000fe400078e0208 */
[----:B0-----:R-:W-:-:S03]  /*0f60*/  IMAD R11, R10, UR15, R3 ;  /* 0x0000000f0a0b7c24 */ /* 0x001fc6000f8e0203 */
[----:B------:R-:W0:Y:S02]  /*0f70*/  LDC.64 R16, c[0x0][0x380] ;  /* 0x0000e000ff107b82 */ /* 0x000e240000000a00 */
[C---:B------:R-:W-:Y:S01]  /*0f80*/  IADD3 R19, PT, PT, R11.reuse, UR15, RZ ;  /* 0x0000000f0b137c10 */ /* 0x040fe2000fffe0ff */
[----:B-1----:R-:W-:-:S06]  /*0f90*/  IMAD.WIDE.U32 R10, R11, 0x4, R12 ;  /* 0x000000040b0a7825 */ /* 0x002fcc00078e000c */
[----:B------:R1:W2:Y:S01]  /*0fa0*/  LDG.E R10, desc[UR8][R10.64] ;  /* 0x000000080a0a7981 */ /* 0x0002a2000c1e1900 */
        /* <DEDUP_REMOVED lines=9> */
[----:B------:R-:W-:-:S04]  /*1040*/  IADD3 R19, PT, PT, R19, UR15, RZ ;  /* 0x0000000f13137c10 */ /* 0x000fc8000fffe0ff */
[C---:B------:R-:W-:Y:S01]  /*1050*/  IADD3 R28, PT, PT, R19.reuse, UR15, RZ ;  /* 0x0000000f131c7c10 */ /* 0x040fe2000fffe0ff */
[----:B------:R-:W-:-:S03]  /*1060*/  IMAD.WIDE.U32 R18, R19, 0x4, R12 ;  /* 0x0000000413127825 */ /* 0x000fc600078e000c */
[----:B-1----:R-:W-:-:S03]  /*1070*/  IADD3 R11, PT, PT, R28, UR15, RZ ;  /* 0x0000000f1c0b7c10 */ /* 0x002fc6000fffe0ff */
[----:B------:R-:W5:Y:S01]  /*1080*/  LDG.E R18, desc[UR8][R18.64] ;  /* 0x0000000812127981 */ /* 0x000f62000c1e1900 */
[----:B0-----:R-:W-:-:S03]  /*1090*/  IADD3 R25, PT, PT, R11, UR15, RZ ;  /* 0x0000000f0b197c10 */ /* 0x001fc6000fffe0ff */
[----:B------:R-:W5:Y:S01]  /*10a0*/  LDG.E R19, desc[UR8][R16.64+0x14] ;  /* 0x0000140810137981 */ /* 0x000f62000c1e1900 */
[----:B--2---:R-:W-:Y:S01]  /*10b0*/  FFMA R26, R23, R10, R22 ;  /* 0x0000000a171a7223 */ /* 0x004fe20000000016 */
[--C-:B------:R-:W-:Y:S02]  /*10c0*/  IMAD.WIDE.U32 R22, R28, 0x4, R12.reuse ;  /* 0x000000041c167825 */ /* 0x100fe400078e000c */
[----:B------:R-:W2:Y:S02]  /*10d0*/  LDG.E R28, desc[UR8][R16.64+0x1c] ;  /* 0x00001c08101c7981 */ /* 0x000ea4000c1e1900 */
[----:B------:R-:W-:Y:S02]  /*10e0*/  IMAD.WIDE.U32 R10, R11, 0x4, R12 ;  /* 0x000000040b0a7825 */ /* 0x000fe400078e000c */
[----:B------:R-:W2:Y:S02]  /*10f0*/  LDG.E R22, desc[UR8][R22.64] ;  /* 0x0000000816167981 */ /* 0x000ea4000c1e1900 */
[----:B---3--:R-:W-:-:S02]  /*1100*/  FFMA R14, R29, R14, R26 ;  /* 0x0000000e1d0e7223 */ /* 0x008fc4000000001a */
[----:B------:R-:W5:Y:S04]  /*1110*/  LDG.E R29, desc[UR8][R16.64+0xc] ;  /* 0x00000c08101d7981 */ /* 0x000f68000c1e1900 */
[----:B------:R-:W3:Y:S01]  /*1120*/  LDG.E R10, desc[UR8][R10.64] ;  /* 0x000000080a0a7981 */ /* 0x000ee2000c1e1900 */
[----:B----4-:R-:W-:Y:S01]  /*1130*/  FFMA R24, R27, R24, R14 ;  /* 0x000000181b187223 */ /* 0x010fe2000000000e */
[C---:B------:R-:W-:Y:S02]  /*1140*/  IMAD.WIDE.U32 R14, R25.reuse, 0x4, R12 ;  /* 0x00000004190e7825 */ /* 0x040fe400078e000c */
[----:B------:R-:W2:Y:S01]  /*1150*/  LDG.E R27, desc[UR8][R16.64+0x10] ;  /* 0x00001008101b7981 */ /* 0x000ea2000c1e1900 */
[----:B------:R-:W-:-:S03]  /*1160*/  IADD3 R25, PT, PT, R25, UR15, RZ ;  /* 0x0000000f19197c10 */ /* 0x000fc6000fffe0ff */
[----:B------:R-:W4:Y:S02]  /*1170*/  LDG.E R26, desc[UR8][R16.64+0x18] ;  /* 0x00001808101a7981 */ /* 0x000f24000c1e1900 */
[----:B------:R-:W-:Y:S02]  /*1180*/  IMAD.WIDE.U32 R12, R25, 0x4, R12 ;  /* 0x00000004190c7825 */ /* 0x000fe400078e000c */
[----:B------:R-:W4:Y:S04]  /*1190*/  LDG.E R14, desc[UR8][R14.64] ;  /* 0x000000080e0e7981 */ /* 0x000f28000c1e1900 */
[----:B------:R-:W4:Y:S01]  /*11a0*/  LDG.E R12, desc[UR8][R12.64] ;  /* 0x000000080c0c7981 */ /* 0x000f22000c1e1900 */
[----:B------:R-:W-:-:S04]  /*11b0*/  IADD3 R8, PT, PT, R8, 0x8, RZ ;  /* 0x0000000808087810 */ /* 0x000fc80007ffe0ff */
[----:B------:R-:W-:Y:S01]  /*11c0*/  ISETP.NE.AND P1, PT, R8, UR14, PT ;  /* 0x0000000e08007c0c */ /* 0x000fe2000bf25270 */
[----:B-----5:R-:W-:-:S04]  /*11d0*/  FFMA R18, R29, R18, R24 ;  /* 0x000000121d127223 */ /* 0x020fc80000000018 */
[----:B--2---:R-:W-:-:S04]  /*11e0*/  FFMA R18, R27, R22, R18 ;  /* 0x000000161b127223 */ /* 0x004fc80000000012 */
[----:B---3--:R-:W-:-:S04]  /*11f0*/  FFMA R19, R19, R10, R18 ;  /* 0x0000000a13137223 */ /* 0x008fc80000000012 */
[----:B----4-:R-:W-:-:S04]  /*1200*/  FFMA R19, R26, R14, R19 ;  /* 0x0000000e1a137223 */ /* 0x010fc80000000013 */
[----:B------:R-:W-:Y:S01]  /*1210*/  FFMA R22, R28, R12, R19 ;  /* 0x0000000c1c167223 */ /* 0x000fe20000000013 */
[----:B------:R-:W-:Y:S06]  /*1220*/  @P1 BRA `(.L_x_42) ;  /* 0xfffffffc00401947 */ /* 0x000fec000383ffff */
[----:B------:R-:W-:-:S07]  /*1230*/  MOV R8, UR14 ;  /* 0x0000000e00087c02 */ /* 0x000fce0008000f00 */
.L_x_41:
        /* <DEDUP_REMOVED lines=33> */
.L_x_43:
[----:B------:R-:W-:Y:S05]  /*1450*/  BRA.U !UP1, `(.L_x_40) ;  /* 0x0000000109847547 */ /* 0x000fea000b800000 */
[----:B------:R-:W-:Y:S01]  /*1460*/  UIADD3 UR7, UPT, UPT, UR13, -0x1, URZ ;  /* 0xffffffff0d077890 */ /* 0x000fe2000fffe0ff */
[----:B------:R-:W-:Y:S01]  /*1470*/  ISETP.NE.AND P2, PT, RZ, UR6, PT ;  /* 0x00000006ff007c0c */ /* 0x000fe2000bf45270 */
[----:B------:R-:W0:Y:S04]  /*1480*/  LDC.64 R10, c[0x0][0x380] ;  /* 0x0000e000ff0a7b82 */ /* 0x000e280000000a00 */
[----:B------:R-:W-:Y:S01]  /*1490*/  ISETP.NE.AND P1, PT, RZ, UR7, PT ;  /* 0x00000007ff007c0c */ /* 0x000fe2000bf25270 */
[----:B------:R-:W-:-:S03]  /*14a0*/  ULEA UR7, UR4, UR5, 0x2 ;  /* 0x0000000504077291 */ /* 0x000fc6000f8e10ff */
[----:B------:R-:W1:Y:S01]  /*14b0*/  LDC.64 R18, c[0x0][0x388] ;  /* 0x0000e200ff127b82 */ /* 0x000e620000000a00 */
[----:B------:R-:W-:-:S07]  /*14c0*/  ULEA UR7, UR7, 0x1, 0x1 ;  /* 0x0000000107077891 */ /* 0x000fce000f8e08ff */
[----:B------:R-:W2:Y:S01]  /*14d0*/  @P2 LDC R24, c[0x0][0x3ac] ;  /* 0x0000eb00ff182b82 */ /* 0x000ea20000000800 */
[--C-:B------:R-:W-:Y:S02]  /*14e0*/  @P1 IMAD R16, R21, UR7, R8.reuse ;  /* 0x0000000715101c24 */ /* 0x100fe4000f8e0208 */
[----:B------:R-:W-:Y:S01]  /*14f0*/  @P1 IMAD R23, R20, R21, R8 ;  /* 0x0000001514171224 */ /* 0x000fe200078e0208 */
[----:B------:R-:W-:-:S04]  /*1500*/  @P1 IADD3 R8, PT, PT, R8, 0x2, RZ ;  /* 0x0000000208081810 */ /* 0x000fc80007ffe0ff */
[----:B------:R-:W3:Y:S01]  /*1510*/  @P1 LDC R17, c[0x0][0x3ac] ;  /* 0x0000eb00ff111b82 */ /* 0x000ee20000000800 */
[----:B0-----:R-:W-:-:S04]  /*1520*/  @P1 IMAD.WIDE R10, R23, 0x4, R10 ;  /* 0x00000004170a1825 */ /* 0x001fc800078e020a */
[--C-:B------:R-:W-:Y:S02]  /*1530*/  @P2 IMAD R23, R21, UR7, R8.reuse ;  /* 0x0000000715172c24 */ /* 0x100fe4000f8e0208 */
[----:B------:R-:W-:Y:S01]  /*1540*/  @P2 IMAD R21, R20, R21, R8 ;  /* 0x0000001514152224 */ /* 0x000fe200078e0208 */
[----:B------:R-:W0:Y:S01]  /*1550*/  LDC.64 R12, c[0x0][0x380] ;  /* 0x0000e000ff0c7b82 */ /* 0x000e220000000a00 */
[----:B------:R-:W4:Y:S07]  /*1560*/  @P1 LDG.E R8, desc[UR8][R10.64+0x4] ;  /* 0x000004080a081981 */ /* 0x000f2e000c1e1900 */
[----:B------:R-:W5:Y:S01]  /*1570*/  LDC.64 R14, c[0x0][0x388] ;  /* 0x0000e200ff0e7b82 */ /* 0x000f620000000a00 */
[----:B---3--:R-:W-:-:S05]  /*1580*/  @P1 IMAD R16, R16, R17, R3 ;  /* 0x0000001110101224 */ /* 0x008fca00078e0203 */
[C---:B------:R-:W-:Y:S01]  /*1590*/  @P1 IADD3 R25, PT, PT, R16.reuse, R17, RZ ;  /* 0x0000001110191210 */ /* 0x040fe20007ffe0ff */
[----:B-1----:R-:W-:-:S04]  /*15a0*/  @P1 IMAD.WIDE.U32 R16, R16, 0x4, R18 ;  /* 0x0000000410101825 */ /* 0x002fc800078e0012 */
[----:B------:R-:W-:Y:S02]  /*15b0*/  @P1 IMAD.WIDE.U32 R18, R25, 0x4, R18 ;  /* 0x0000000419121825 */ /* 0x000fe400078e0012 */
[----:B------:R-:W3:Y:S02]  /*15c0*/  @P1 LDG.E R17, desc[UR8][R16.64] ;  /* 0x0000000810111981 */ /* 0x000ee4000c1e1900 */
[----:B--2---:R-:W-:Y:S02]  /*15d0*/  @P2 IMAD R23, R23, R24, R3 ;  /* 0x0000001817172224 */ /* 0x004fe400078e0203 */
[----:B------:R-:W3:Y:S01]  /*15e0*/  @P1 LDG.E R25, desc[UR8][R10.64] ;  /* 0x000000080a191981 */ /* 0x000ee2000c1e1900 */
[----:B0-----:R-:W-:-:S03]  /*15f0*/  @P2 IMAD.WIDE R12, R21, 0x4, R12 ;  /* 0x00000004150c2825 */ /* 0x001fc600078e020c */
[----:B------:R-:W4:Y:S01]  /*1600*/  @P1 LDG.E R18, desc[UR8][R18.64] ;  /* 0x0000000812121981 */ /* 0x000f22000c1e1900 */
[----:B-----5:R-:W-:-:S03]  /*1610*/  @P2 IMAD.WIDE.U32 R14, R23, 0x4, R14 ;  /* 0x00000004170e2825 */ /* 0x020fc600078e000e */
[----:B------:R-:W2:Y:S04]  /*1620*/  @P2 LDG.E R13, desc[UR8][R12.64] ;  /* 0x000000080c0d2981 */ /* 0x000ea8000c1e1900 */
[----:B------:R-:W2:Y:S01]  /*1630*/  @P2 LDG.E R14, desc[UR8][R14.64] ;  /* 0x000000080e0e2981 */ /* 0x000ea2000c1e1900 */
[----:B---3--:R-:W-:-:S04]  /*1640*/  @P1 FFMA R25, R25, R17, R22 ;  /* 0x0000001119191223 */ /* 0x008fc80000000016 */
[----:B----4-:R-:W-:-:S04]  /*1650*/  @P1 FFMA R22, R8, R18, R25 ;  /* 0x0000001208161223 */ /* 0x010fc80000000019 */
[----:B--2---:R-:W-:-:S07]  /*1660*/  @P2 FFMA R22, R13, R14, R22 ;  /* 0x0000000e0d162223 */ /* 0x004fce0000000016 */
.L_x_40:
[----:B------:R-:W-:Y:S05]  /*1670*/  BSYNC.RECONVERGENT B0 ;  /* 0x0000000000007941 */ /* 0x000fea0003800200 */
.L_x_39:
        /* <DEDUP_REMOVED lines=17> */
[----:B------:R-:W-:Y:S01]  /*1790*/  FMNMX R9, R9, -3.40282346638528859812e+38, !PT ;  /* 0xff7fffff09097809 */ /* 0x000fe20007800000 */
[----:B------:R-:W-:Y:S01]  /*17a0*/  HFMA2 R8, -RZ, RZ, 0, 0 ;  /* 0x00000000ff087431 */ /* 0x000fe200000001ff */
[----:B------:R-:W-:Y:S01]  /*17b0*/  MOV R20, RZ ;  /* 0x000000ff00147202 */ /* 0x000fe20000000f00 */
[----:B--2---:R-:W-:-:S05]  /*17c0*/  FADD R22, R22, R11 ;  /* 0x0000000b16167221 */ /* 0x004fca0000000000 */
[----:B------:R-:W-:-:S04]  /*17d0*/  FSETP.GT.AND P1, PT, R22, R9, PT ;  /* 0x000000091600720b */ /* 0x000fc80003f24000 */
[----:B------:R-:W-:-:S09]  /*17e0*/  FSEL R9, R22, R9, P1 ;  /* 0x0000000916097208 */ /* 0x000fd20000800000 */
.L_x_52:
[----:B------:R-:W-:Y:S02]  /*17f0*/  IADD3 R21, PT, PT, R7, R8, RZ ;  /* 0x0000000807157210 */ /* 0x000fe40007ffe0ff */
[----:B------:R-:W-:-:S07]  /*1800*/  MOV R23, RZ ;  /* 0x000000ff00177202 */ /* 0x000fce0000000f00 */
.L_x_51:
[----:B------:R-:W0:Y:S01]  /*1810*/  LDCU UR5, c[0x0][0x3a8] ;  /* 0x00007500ff0577ac */ /* 0x000e220008000800 */
[----:B------:R-:W-:Y:S01]  /*1820*/  IADD3 R10, PT, PT, R6, 0x1, R23 ;  /* 0x00000001060a7810 */ /* 0x000fe20007ffe017 */
[----:B------:R-:W-:Y:S03]  /*1830*/  BSSY.RECONVERGENT B0, `(.L_x_46) ;  /* 0x0000085000007945 */ /* 0x000fe60003800200 */
[----:B------:R-:W-:-:S04]  /*1840*/  VIMNMX R11, PT, PT, R21, R10, !PT ;  /* 0x0000000a150b7248 */ /* 0x000fc80007fe0100 */
[----:B0-----:R-:W-:-:S13]  /*1850*/  ISETP.GE.OR P1, PT, R11, UR5, !P0 ;  /* 0x000000050b007c0c */ /* 0x001fda000c726670 */
[----:B------:R-:W-:Y:S05]  /*1860*/  @P1 BRA `(.L_x_47) ;  /* 0x0000000800041947 */ /* 0x000fea0003800000 */
[----:B------:R-:W-:Y:S01]  /*1870*/  UISETP.GE.U32.AND UP0, UPT, UR10, 0x7, UPT ;  /* 0x000000070a00788c */ /* 0x000fe2000bf06070 */
[----:B------:R-:W-:Y:S01]  /*1880*/  IMAD R25, R2, UR5, R21 ;  /* 0x0000000502197c24 */ /* 0x000fe2000f8e0215 */
[----:B------:R-:W-:Y:S02]  /*1890*/  LEA R19, R8, R23, 0x2 ;  /* 0x0000001708137211 */ /* 0x000fe400078e10ff */
[----:B------:R-:W-:Y:S01]  /*18a0*/  MOV R22, RZ ;  /* 0x000000ff00167202 */ /* 0x000fe20000000f00 */
[----:B------:R-:W-:Y:S01]  /*18b0*/  IMAD R25, R25, UR5, R10 ;  /* 0x0000000519197c24 */ /* 0x000fe2000f8e020a */
[----:B------:R-:W-:-:S03]  /*18c0*/  SHF.L.U32 R19, R19, 0x1, RZ ;  /* 0x0000000113137819 */ /* 0x000fc600000006ff */
[----:B------:R-:W-:Y:S05]  /*18d0*/  BRA.U !UP0, `(.L_x_48) ;  /* 0x0000000108d07547 */ /* 0x000fea000b800000 */
[----:B------:R-:W0:Y:S01]  /*18e0*/  LDCU UR7, c[0x0][0x3ac] ;  /* 0x00007580ff0777ac */ /* 0x000e220008000800 */
[----:B------:R-:W-:-:S05]  /*18f0*/  UMOV UR4, URZ ;  /* 0x000000ff00047c82 */ /* 0x000fca0008000000 */
.L_x_49:
[----:B------:R-:W1:Y:S08]  /*1900*/  LDC R16, c[0x0][0x3a4] ;  /* 0x0000e900ff107b82 */ /* 0x000e700000000800 */
[----:B------:R-:W2:Y:S08]  /*1910*/  LDC.64 R10, c[0x0][0x388] ;  /* 0x0000e200ff0a7b82 */ /* 0x000eb00000000a00 */
[----:B------:R-:W3:Y:S01]  /*1920*/  LDC.64 R12, c[0x0][0x380] ;  /* 0x0000e000ff0c7b82 */ /* 0x000ee20000000a00 */
[----:B-1----:R-:W-:-:S02]  /*1930*/  IMAD R14, R19, R16, UR4 ;  /* 0x00000004130e7e24 */ /* 0x002fc4000f8e0210 */
[----:B------:R-:W-:Y:S02]  /*1940*/  IMAD R15, R25, R16, UR4 ;  /* 0x00000004190f7e24 */ /* 0x000fe4000f8e0210 */
[----:B0-----:R-:W-:-:S04]  /*1950*/  IMAD R17, R14, UR7, R3 ;  /* 0x000000070e117c24 */ /* 0x001fc8000f8e0203 */
[----:B--2---:R-:W-:-:S06]  /*1960*/  IMAD.WIDE.U32 R28, R17, 0x4, R10 ;  /* 0x00000004111c7825 */ /* 0x004fcc00078e000a */
[----:B------:R-:W2:Y:S01]  /*1970*/  LDG.E R28, desc[UR8][R28.64] ;  /* 0x000000081c1c7981 */ /* 0x000ea2000c1e1900 */
[----:B---3--:R-:W-:-:S05]  /*1980*/  IMAD.WIDE R12, R15, 0x4, R12 ;  /* 0x000000040f0c7825 */ /* 0x008fca00078e020c */
[----:B------:R-:W2:Y:S01]  /*1990*/  LDG.E R27, desc[UR8][R12.64] ;  /* 0x000000080c1b7981 */ /* 0x000ea2000c1e1900 */
[----:B------:R-:W-:-:S03]  /*19a0*/  IADD3 R15, PT, PT, R17, UR7, RZ ;  /* 0x00000007110f7c10 */ /* 0x000fc6000fffe0ff */
[----:B------:R-:W3:Y:S02]  /*19b0*/  LDG.E R22, desc[UR8][R12.64+0x4] ;  /* 0x000004080c167981 */ /* 0x000ee4000c1e1900 */
[C-C-:B------:R-:W-:Y:S01]  /*19c0*/  IMAD.WIDE.U32 R16, R15.reuse, 0x4, R10.reuse ;  /* 0x000000040f107825 */ /* 0x140fe200078e000a */
[----:B------:R-:W-:Y:S01]  /*19d0*/  IADD3 R15, PT, PT, R15, UR7, RZ ;  /* 0x000000070f0f7c10 */ /* 0x000fe2000fffe0ff */
[----:B------:R-:W4:Y:S03]  /*19e0*/  LDG.E R24, desc[UR8][R12.64+0x8] ;  /* 0x000008080c187981 */ /* 0x000f26000c1e1900 */
[C---:B------:R-:W-:Y:S01]  /*19f0*/  IADD3 R18, PT, PT, R15.reuse, UR7, RZ ;  /* 0x000000070f127c10 */ /* 0x040fe2000fffe0ff */
[----:B------:R-:W-:Y:S01]  /*1a00*/  IMAD.WIDE.U32 R14, R15, 0x4, R10 ;  /* 0x000000040f0e7825 */ /* 0x000fe200078e000a */
[----:B------:R2:W3:Y:S05]  /*1a10*/  LDG.E R16, desc[UR8][R16.64] ;  /* 0x0000000810107981 */ /* 0x0004ea000c1e1900 */
[----:B------:R-:W4:Y:S01]  /*1a20*/  LDG.E R15, desc[UR8][R14.64] ;  /* 0x000000080e0f7981 */ /* 0x000f22000c1e1900 */
[----:B--2---:R-:W-:Y:S01]  /*1a30*/  FFMA R17, R27, R28, R20 ;  /* 0x0000001c1b117223 */ /* 0x004fe20000000014 */
[----:B------:R-:W-:-:S02]  /*1a40*/  IMAD.WIDE.U32 R26, R18, 0x4, R10 ;  /* 0x00000004121a7825 */ /* 0x000fc400078e000a */
[----:B------:R-:W2:Y:S04]  /*1a50*/  LDG.E R20, desc[UR8][R12.64+0xc] ;  /* 0x00000c080c147981 */ /* 0x000ea8000c1e1900 */
[----:B------:R-:W2:Y:S01]  /*1a60*/  LDG.E R27, desc[UR8][R26.64] ;  /* 0x000000081a1b7981 */ /* 0x000ea2000c1e1900 */
[----:B------:R-:W-:Y:S01]  /*1a70*/  IADD3 R29, PT, PT, R18, UR7, RZ ;  /* 0x00000007121d7c10 */ /* 0x000fe2000fffe0ff */
[----:B---3--:R-:W-:-:S03]  /*1a80*/  FFMA R17, R22, R16, R17 ;  /* 0x0000001016117223 */ /* 0x008fc60000000011 */
[C---:B------:R-:W-:Y:S01]  /*1a90*/  IADD3 R16, PT, PT, R29.reuse, UR7, RZ ;  /* 0x000000071d107c10 */ /* 0x040fe2000fffe0ff */
[----:B------:R-:W-:-:S04]  /*1aa0*/  IMAD.WIDE.U32 R28, R29, 0x4, R10 ;  /* 0x000000041d1c7825 */ /* 0x000fc800078e000a */
[----:B----4-:R-:W-:Y:S01]  /*1ab0*/  FFMA R24, R24, R15, R17 ;  /* 0x0000000f18187223 */ /* 0x010fe20000000011 */
[C---:B------:R-:W-:Y:S01]  /*1ac0*/  IADD3 R18, PT, PT, R16.reuse, UR7, RZ ;  /* 0x0000000710127c10 */ /* 0x040fe2000fffe0ff */
[--C-:B------:R-:W-:Y:S01]  /*1ad0*/  IMAD.WIDE.U32 R16, R16, 0x4, R10.reuse ;  /* 0x0000000410107825 */ /* 0x100fe200078e000a */
[----:B------:R-:W3:Y:S02]  /*1ae0*/  LDG.E R28, desc[UR8][R28.64] ;  /* 0x000000081c1c7981 */ /* 0x000ee4000c1e1900 */
[C---:B------:R-:W-:Y:S01]  /*1af0*/  IADD3 R22, PT, PT, R18.reuse, UR7, RZ ;  /* 0x0000000712167c10 */ /* 0x040fe2000fffe0ff */
[--C-:B------:R-:W-:Y:S02]  /*1b00*/  IMAD.WIDE.U32 R14, R18, 0x4, R10.reuse ;  /* 0x00000004120e7825 */ /* 0x100fe400078e000a */
[----:B------:R-:W4:Y:S02]  /*1b10*/  LDG.E R17, desc[UR8][R16.64] ;  /* 0x0000000810117981 */ /* 0x000f24000c1e1900 */
[----:B------:R-:W-:-:S02]  /*1b20*/  IMAD.WIDE.U32 R10, R22, 0x4, R10 ;  /* 0x00000004160a7825 */ /* 0x000fc400078e000a */
[----:B------:R-:W4:Y:S04]  /*1b30*/  LDG.E R18, desc[UR8][R12.64+0x14] ;  /* 0x000014080c127981 */ /* 0x000f28000c1e1900 */
[----:B------:R-:W5:Y:S04]  /*1b40*/  LDG.E R14, desc[UR8][R14.64] ;  /* 0x000000080e0e7981 */ /* 0x000f68000c1e1900 */
[----:B------:R-:W5:Y:S04]  /*1b50*/  LDG.E R22, desc[UR8][R12.64+0x18] ;  /* 0x000018080c167981 */ /* 0x000f68000c1e1900 */
[----:B------:R-:W5:Y:S04]  /*1b60*/  LDG.E R29, desc[UR8][R12.64+0x1c] ;  /* 0x00001c080c1d7981 */ /* 0x000f68000c1e1900 */
[----:B------:R-:W5:Y:S01]  /*1b70*/  LDG.E R10, desc[UR8][R10.64] ;  /* 0x000000080a0a7981 */ /* 0x000f62000c1e1900 */
[----:B--2---:R-:W-:-:S03]  /*1b80*/  FFMA R20, R20, R27, R24 ;  /* 0x0000001b14147223 */ /* 0x004fc60000000018 */
[----:B------:R-:W3:Y:S01]  /*1b90*/  LDG.E R27, desc[UR8][R12.64+0x10] ;  /* 0x000010080c1b7981 */ /* 0x000ee2000c1e1900 */
[----:B------:R-:W-:-:S04]  /*1ba0*/  UIADD3 UR4, UPT, UPT, UR4, 0x8, URZ ;  /* 0x0000000804047890 */ /* 0x000fc8000fffe0ff */
[----:B------:R-:W-:Y:S01]  /*1bb0*/  UISETP.NE.AND UP0, UPT, UR4, UR14, UPT ;  /* 0x0000000e0400728c */ /* 0x000fe2000bf05270 */
[----:B---3--:R-:W-:-:S04]  /*1bc0*/  FFMA R27, R27, R28, R20 ;  /* 0x0000001c1b1b7223 */ /* 0x008fc80000000014 */
[----:B----4-:R-:W-:-:S04]  /*1bd0*/  FFMA R27, R18, R17, R27 ;  /* 0x00000011121b7223 */ /* 0x010fc8000000001b */
[----:B-----5:R-:W-:-:S04]  /*1be0*/  FFMA R22, R22, R14, R27 ;  /* 0x0000000e16167223 */ /* 0x020fc8000000001b */
[----:B------:R-:W-:Y:S01]  /*1bf0*/  FFMA R20, R29, R10, R22 ;  /* 0x0000000a1d147223 */ /* 0x000fe20000000016 */
[----:B------:R-:W-:Y:S06]  /*1c00*/  BRA.U UP0, `(.L_x_49) ;  /* 0xfffffffd003c7547 */ /* 0x000fec000b83ffff */
[----:B------:R-:W-:-:S07]  /*1c10*/  MOV R22, UR14 ;  /* 0x0000000e00167c02 */ /* 0x000fce0008000f00 */
.L_x_48:
        /* <DEDUP_REMOVED lines=8> */
[----:B------:R-:W2:Y:S07]  /*1ca0*/  LDCU UR7, c[0x0][0x3ac] ;  /* 0x00007580ff0777ac */ /* 0x000eae0008000800 */
[----:B------:R-:W3:Y:S01]  /*1cb0*/  LDC.64 R16, c[0x0][0x380] ;  /* 0x0000e000ff107b82 */ /* 0x000ee20000000a00 */
[----:B0-----:R-:W-:-:S02]  /*1cc0*/  IMAD R12, R19, UR4, R22 ;  /* 0x00000004130c7c24 */ /* 0x001fc4000f8e0216 */
[----:B------:R-:W-:Y:S02]  /*1cd0*/  IMAD R13, R25, UR4, R22 ;  /* 0x00000004190d7c24 */ /* 0x000fe4000f8e0216 */
[----:B--2---:R-:W-:-:S05]  /*1ce0*/  IMAD R19, R12, UR7, R3 ;  /* 0x000000070c137c24 */ /* 0x004fca000f8e0203 */
[C---:B------:R-:W-:Y:S01]  /*1cf0*/  IADD3 R15, PT, PT, R19.reuse, UR7, RZ ;  /* 0x00000007130f7c10 */ /* 0x040fe2000fffe0ff */
[----:B-1----:R-:W-:-:S03]  /*1d00*/  IMAD.WIDE.U32 R18, R19, 0x4, R10 ;  /* 0x0000000413127825 */ /* 0x002fc600078e000a */
[C---:B------:R-:W-:Y:S01]  /*1d10*/  IADD3 R29, PT, PT, R15.reuse, UR7, RZ ;  /* 0x000000070f1d7c10 */ /* 0x040fe2000fffe0ff */
[----:B------:R-:W-:Y:S02]  /*1d20*/  IMAD.WIDE.U32 R14, R15, 0x4, R10 ;  /* 0x000000040f0e7825 */ /* 0x000fe400078e000a */
[----:B------:R-:W2:Y:S02]  /*1d30*/  LDG.E R18, desc[UR8][R18.64] ;  /* 0x0000000812127981 */ /* 0x000ea4000c1e1900 */
[----:B---3--:R-:W-:Y:S02]  /*1d40*/  IMAD.WIDE R16, R13, 0x4, R16 ;  /* 0x000000040d107825 */ /* 0x008fe400078e0210 */
[----:B------:R-:W3:Y:S02]  /*1d50*/  LDG.E R15, desc[UR8][R14.64] ;  /* 0x000000080e0f7981 */ /* 0x000ee4000c1e1900 */
[C-C-:B------:R-:W-:Y:S01]  /*1d60*/  IMAD.WIDE.U32 R12, R29.reuse, 0x4, R10.reuse ;  /* 0x000000041d0c7825 */ /* 0x140fe200078e000a */
[----:B------:R-:W-:Y:S01]  /*1d70*/  IADD3 R29, PT, PT, R29, UR7, RZ ;  /* 0x000000071d1d7c10 */ /* 0x000fe2000fffe0ff */
[----:B------:R-:W2:Y:S04]  /*1d80*/  LDG.E R27, desc[UR8][R16.64] ;  /* 0x00000008101b7981 */ /* 0x000ea8000c1e1900 */
[----:B------:R-:W3:Y:S01]  /*1d90*/  LDG.E R24, desc[UR8][R16.64+0x4] ;  /* 0x0000040810187981 */ /* 0x000ee2000c1e1900 */
[----:B------:R-:W-:-:S03]  /*1da0*/  IMAD.WIDE.U32 R10, R29, 0x4, R10 ;  /* 0x000000041d0a7825 */ /* 0x000fc600078e000a */
[----:B------:R-:W4:Y:S04]  /*1db0*/  LDG.E R12, desc[UR8][R12.64] ;  /* 0x000000080c0c7981 */ /* 0x000f28000c1e1900 */
[----:B------:R-:W4:Y:S04]  /*1dc0*/  LDG.E R26, desc[UR8][R16.64+0x8] ;  /* 0x00000808101a7981 */ /* 0x000f28000c1e1900 */
[----:B------:R-:W5:Y:S04]  /*1dd0*/  LDG.E R29, desc[UR8][R16.64+0xc] ;  /* 0x00000c08101d7981 */ /* 0x000f68000c1e1900 */
[----:B------:R-:W5:Y:S01]  /*1de0*/  LDG.E R10, desc[UR8][R10.64] ;  /* 0x000000080a0a7981 */ /* 0x000f62000c1e1900 */
[----:B------:R-:W-:Y:S01]  /*1df0*/  IADD3 R22, PT, PT, R22, 0x4, RZ ;  /* 0x0000000416167810 */ /* 0x000fe20007ffe0ff */
[----:B--2---:R-:W-:-:S04]  /*1e00*/  FFMA R27, R27, R18, R20 ;  /* 0x000000121b1b7223 */ /* 0x004fc80000000014 */
[----:B---3--:R-:W-:-:S04]  /*1e10*/  FFMA R27, R24, R15, R27 ;  /* 0x0000000f181b7223 */ /* 0x008fc8000000001b */
[----:B----4-:R-:W-:-:S04]  /*1e20*/  FFMA R26, R26, R12, R27 ;  /* 0x0000000c1a1a7223 */ /* 0x010fc8000000001b */
[----:B-----5:R-:W-:-:S07]  /*1e30*/  FFMA R20, R29, R10, R26 ;  /* 0x0000000a1d147223 */ /* 0x020fce000000001a */
.L_x_50:
[----:B------:R-:W-:Y:S05]  /*1e40*/  BRA.U !UP1, `(.L_x_47) ;  /* 0x00000001098c7547 */ /* 0x000fea000b800000 */
[----:B------:R-:W-:Y:S01]  /*1e50*/  UIADD3 UR4, UPT, UPT, UR13, -0x1, URZ ;  /* 0xffffffff0d047890 */ /* 0x000fe2000fffe0ff */
[----:B------:R-:W-:Y:S01]  /*1e60*/  ISETP.NE.AND P2, PT, RZ, UR6, PT ;  /* 0x00000006ff007c0c */ /* 0x000fe2000bf45270 */
[----:B------:R-:W0:Y:S01]  /*1e70*/  LDC.64 R16, c[0x0][0x380] ;  /* 0x0000e000ff107b82 */ /* 0x000e220000000a00 */
[----:B------:R-:W-:-:S03]  /*1e80*/  LEA R10, R8, R23, 0x2 ;  /* 0x00000017080a7211 */ /* 0x000fc600078e10ff */
[----:B------:R-:W-:Y:S02]  /*1e90*/  ISETP.NE.AND P1, PT, RZ, UR4, PT ;  /* 0x00000004ff007c0c */ /* 0x000fe4000bf25270 */
[----:B------:R-:W-:Y:S02]  /*1ea0*/  SHF.L.U32 R12, R10, 0x1, RZ ;  /* 0x000000010a0c7819 */ /* 0x000fe400000006ff */
[----:B------:R-:W1:Y:S08]  /*1eb0*/  LDC.64 R10, c[0x0][0x388] ;  /* 0x0000e200ff0a7b82 */ /* 0x000e700000000a00 */
[----:B------:R-:W2:Y:S08]  /*1ec0*/  @P2 LDC R15, c[0x0][0x3a4] ;  /* 0x0000e900ff0f2b82 */ /* 0x000eb00000000800 */
[----:B------:R-:W3:Y:S08]  /*1ed0*/  @P1 LDC R13, c[0x0][0x3a4] ;  /* 0x0000e900ff0d1b82 */ /* 0x000ef00000000800 */
[----:B------:R-:W4:Y:S08]  /*1ee0*/  @P1 LDC R18, c[0x0][0x3ac] ;  /* 0x0000eb00ff121b82 */ /* 0x000f300000000800 */
[----:B------:R-:W5:Y:S01]  /*1ef0*/  @P2 LDC R24, c[0x0][0x3ac] ;  /* 0x0000eb00ff182b82 */ /* 0x000f620000000800 */
[----:B---3--:R-:W-:-:S02]  /*1f00*/  @P1 IMAD R19, R25, R13, R22 ;  /* 0x0000000d19131224 */ /* 0x008fc400078e0216 */
[----:B------:R-:W-:Y:S01]  /*1f10*/  @P1 IMAD R26, R12, R13, R22 ;  /* 0x0000000d0c1a1224 */ /* 0x000fe200078e0216 */
[----:B------:R-:W-:Y:S01]  /*1f20*/  @P1 IADD3 R22, PT, PT, R22, 0x2, RZ ;  /* 0x0000000216161810 */ /* 0x000fe20007ffe0ff */
[----:B0-----:R-:W-:-:S04]  /*1f30*/  @P1 IMAD.WIDE R16, R19, 0x4, R16 ;  /* 0x0000000413101825 */ /* 0x001fc800078e0210 */
[-CC-:B--2---:R-:W-:Y:S02]  /*1f40*/  @P2 IMAD R25, R25, R15.reuse, R22.reuse ;  /* 0x0000000f19192224 */ /* 0x184fe400078e0216 */
[----:B------:R-:W-:Y:S02]  /*1f50*/  @P2 IMAD R22, R12, R15, R22 ;  /* 0x0000000f0c162224 */ /* 0x000fe400078e0216 */
[----:B------:R-:W0:Y:S01]  /*1f60*/  LDC.64 R12, c[0x0][0x380] ;  /* 0x0000e000ff0c7b82 */ /* 0x000e220000000a00 */
[----:B----4-:R-:W-:-:S05]  /*1f70*/  @P1 IMAD R27, R26, R18, R3 ;  /* 0x000000121a1b1224 */ /* 0x010fca00078e0203 */
[C---:B------:R-:W-:Y:S01]  /*1f80*/  @P1 IADD3 R29, PT, PT, R27.reuse, R18, RZ ;  /* 0x000000121b1d1210 */ /* 0x040fe20007ffe0ff */
[--C-:B-1----:R-:W-:Y:S01]  /*1f90*/  @P1 IMAD.WIDE.U32 R18, R27, 0x4, R10.reuse ;  /* 0x000000041b121825 */ /* 0x102fe200078e000a */
[----:B------:R-:W1:Y:S01]  /*1fa0*/  LDC.64 R14, c[0x0][0x388] ;  /* 0x0000e200ff0e7b82 */ /* 0x000e620000000a00 */
[----:B------:R-:W2:Y:S02]  /*1fb0*/  @P1 LDG.E R27, desc[UR8][R16.64] ;  /* 0x00000008101b1981 */ /* 0x000ea4000c1e1900 */
[----:B------:R-:W-:Y:S02]  /*1fc0*/  @P1 IMAD.WIDE.U32 R10, R29, 0x4, R10 ;  /* 0x000000041d0a1825 */ /* 0x000fe400078e000a */
[----:B------:R-:W2:Y:S02]  /*1fd0*/  @P1 LDG.E R19, desc[UR8][R18.64] ;  /* 0x0000000812131981 */ /* 0x000ea4000c1e1900 */
[----:B-----5:R-:W-:Y:S02]  /*1fe0*/  @P2 IMAD R29, R22, R24, R3 ;  /* 0x00000018161d2224 */ /* 0x020fe400078e0203 */
[----:B------:R-:W3:Y:S04]  /*1ff0*/  @P1 LDG.E R22, desc[UR8][R16.64+0x4] ;  /* 0x0000040810161981 */ /* 0x000ee8000c1e1900 */
[----:B------:R-:W3:Y:S01]  /*2000*/  @P1 LDG.E R10, desc[UR8][R10.64] ;  /* 0x000000080a0a1981 */ /* 0x000ee2000c1e1900 */
[----:B0-----:R-:W-:-:S06]  /*2010*/  @P2 IMAD.WIDE R12, R25, 0x4, R12 ;  /* 0x00000004190c2825 */ /* 0x001fcc00078e020c */
[----:B------:R-:W4:Y:S01]  /*2020*/  @P2 LDG.E R13, desc[UR8][R12.64] ;  /* 0x000000080c0d2981 */ /* 0x000f22000c1e1900 */
[----:B-1----:R-:W-:-:S06]  /*2030*/  @P2 IMAD.WIDE.U32 R14, R29, 0x4, R14 ;  /* 0x000000041d0e2825 */ /* 0x002fcc00078e000e */
[----:B------:R-:W4:Y:S01]  /*2040*/  @P2 LDG.E R14, desc[UR8][R14.64] ;  /* 0x000000080e0e2981 */ /* 0x000f22000c1e1900 */
[----:B--2---:R-:W-:-:S04]  /*2050*/  @P1 FFMA R27, R27, R19, R20 ;  /* 0x000000131b1b1223 */ /* 0x004fc80000000014 */
[----:B---3--:R-:W-:-:S04]  /*2060*/  @P1 FFMA R20, R22, R10, R27 ;  /* 0x0000000a16141223 */ /* 0x008fc8000000001b */
[----:B----4-:R-:W-:-:S07]  /*2070*/  @P2 FFMA R20, R13, R14, R20 ;  /* 0x0000000e0d142223 */ /* 0x010fce0000000014 */
.L_x_47:
[----:B------:R-:W-:Y:S05]  /*2080*/  BSYNC.RECONVERGENT B0 ;  /* 0x0000000000007941 */ /* 0x000fea0003800200 */
.L_x_46:
[----:B------:R-:W-:-:S04]  /*2090*/  IADD3 R23, PT, PT, R23, 0x1, RZ ;  /* 0x0000000117177810 */ /* 0x000fc80007ffe0ff */
[----:B------:R-:W-:-:S13]  /*20a0*/  ISETP.NE.AND P1, PT, R23, 0x4, PT ;  /* 0x000000041700780c */ /* 0x000fda0003f25270 */
[----:B------:R-:W-:Y:S05]  /*20b0*/  @P1 BRA `(.L_x_51) ;  /* 0xfffffff400d41947 */ /* 0x000fea000383ffff */
[----:B------:R-:W-:-:S04]  /*20c0*/  IADD3 R8, PT, PT, R8, 0x1, RZ ;  /* 0x0000000108087810 */ /* 0x000fc80007ffe0ff */
[----:B------:R-:W-:-:S13]  /*20d0*/  ISETP.NE.AND P1, PT, R8, 0x4, PT ;  /* 0x000000040800780c */ /* 0x000fda0003f25270 */
[----:B------:R-:W-:Y:S05]  /*20e0*/  @P1 BRA `(.L_x_52) ;  /* 0xfffffff400c01947 */ /* 0x000fea000383ffff */
        /* <DEDUP_REMOVED lines=8> */
[----:B------:R-:W-:-:S05]  /*2170*/  IMAD R8, R13, UR5, R8 ;  /* 0x000000050d087c24 */ /* 0x000fca000f8e0208 */
[----:B------:R-:W-:-:S05]  /*2180*/  IADD3 R13, PT, PT, R8, UR5, RZ ;  /* 0x00000005080d7c10 */ /* 0x000fca000fffe0ff */
[----:B-1----:R-:W-:-:S06]  /*2190*/  IMAD.WIDE.U32 R12, R13, 0x4, R10 ;  /* 0x000000040d0c7825 */ /* 0x002fcc00078e000a */
[----:B------:R-:W2:Y:S01]  /*21a0*/  LDG.E R13, desc[UR8][R12.64] ;  /* 0x000000080c0d7981 */ /* 0x000ea2000c1e1900 */
[----:B------:R-:W-:Y:S01]  /*21b0*/  HFMA2 R19, -RZ, RZ, 0, 0 ;  /* 0x00000000ff137431 */ /* 0x000fe200000001ff */
[----:B------:R-:W-:Y:S01]  /*21c0*/  MOV R10, RZ ;  /* 0x000000ff000a7202 */ /* 0x000fe20000000f00 */
[----:B--2---:R-:W-:-:S05]  /*21d0*/  FADD R20, R20, R13 ;  /* 0x0000000d14147221 */ /* 0x004fca0000000000 */
[----:B------:R-:W-:-:S04]  /*21e0*/  FSETP.GT.AND P1, PT, R20, R9, PT ;  /* 0x000000091400720b */ /* 0x000fc80003f24000 */
[----:B------:R-:W-:-:S09]  /*21f0*/  FSEL R9, R20, R9, P1 ;  /* 0x0000000914097208 */ /* 0x000fd20000800000 */
.L_x_59:
[----:B------:R-:W-:-:S07]  /*2200*/  MOV R11, RZ ;  /* 0x000000ff000b7202 */ /* 0x000fce0000000f00 */
.L_x_58:
[----:B------:R-:W0:Y:S01]  /*2210*/  LDCU UR7, c[0x0][0x3a8] ;  /* 0x00007500ff0777ac */ /* 0x000e220008000800 */
[----:B------:R-:W-:Y:S01]  /*2220*/  IADD3 R18, PT, PT, R7, R10, RZ ;  /* 0x0000000a07127210 */ /* 0x000fe20007ffe0ff */
[----:B------:R-:W-:Y:S01]  /*2230*/  BSSY.RECONVERGENT B0, `(.L_x_53) ;  /* 0x0000084000007945 */ /* 0x000fe20003800200 */
[----:B------:R-:W-:-:S04]  /*2240*/  IADD3 R13, PT, PT, R6, 0x1, R11 ;  /* 0x00000001060d7810 */ /* 0x000fc80007ffe00b */
[----:B------:R-:W-:-:S04]  /*2250*/  VIMNMX R8, PT, PT, R18, R13, !PT ;  /* 0x0000000d12087248 */ /* 0x000fc80007fe0100 */
[----:B0-----:R-:W-:-:S13]  /*2260*/  ISETP.GE.OR P1, PT, R8, UR7, !P0 ;  /* 0x0000000708007c0c */ /* 0x001fda000c726670 */
[----:B------:R-:W-:Y:S05]  /*2270*/  @P1 BRA `(.L_x_54) ;  /* 0x0000000400fc1947 */ /* 0x000fea0003800000 */
[----:B------:R-:W-:Y:S01]  /*2280*/  UISETP.GE.U32.AND UP0, UPT, UR10, 0x7, UPT ;  /* 0x000000070a00788c */ /* 0x000fe2000bf06070 */
[----:B------:R-:W-:Y:S01]  /*2290*/  IMAD R18, R2, UR7, R18 ;  /* 0x0000000702127c24 */ /* 0x000fe2000f8e0212 */
[----:B------:R-:W-:Y:S01]  /*22a0*/  LEA R8, R10, R11, 0x2 ;  /* 0x0000000b0a087211 */ /* 0x000fe200078e10ff */
[----:B------:R-:W-:Y:S02]  /*22b0*/  HFMA2 R25, -RZ, RZ, 0, 0 ;  /* 0x00000000ff197431 */ /* 0x000fe400000001ff */
[----:B------:R-:W-:Y:S01]  /*22c0*/  IMAD R18, R18, UR7, R13 ;  /* 0x0000000712127c24 */ /* 0x000fe2000f8e020d */
[----:B------:R-:W-:-:S03]  /*22d0*/  LEA R8, R8, 0x1, 0x1 ;  /* 0x0000000108087811 */ /* 0x000fc600078e08ff */
[----:B------:R-:W-:Y:S05]  /*22e0*/  BRA.U !UP0, `(.L_x_55) ;  /* 0x0000000108d07547 */ /* 0x000fea000b800000 */
[----:B------:R-:W0:Y:S01]  /*22f0*/  LDCU UR12, c[0x0][0x3ac] ;  /* 0x00007580ff0c77ac */ /* 0x000e220008000800 */
[----:B------:R-:W-:-:S05]  /*2300*/  UMOV UR4, URZ ;  /* 0x000000ff00047c82 */ /* 0x000fca0008000000 */
.L_x_56:
[----:B------:R-:W1:Y:S08]  /*2310*/  LDC R15, c[0x0][0x3a4] ;  /* 0x0000e900ff0f7b82 */ /* 0x000e700000000800 */
[----:B------:R-:W2:Y:S08]  /*2320*/  LDC.64 R12, c[0x0][0x388] ;  /* 0x0000e200ff0c7b82 */ /* 0x000eb00000000a00 */
[----:B------:R-:W3:Y:S01]  /*2330*/  LDC.64 R22, c[0x0][0x380] ;  /* 0x0000e000ff167b82 */ /* 0x000ee20000000a00 */
[----:B-1----:R-:W-:-:S02]  /*2340*/  IMAD R14, R8, R15, UR4 ;  /* 0x00000004080e7e24 */ /* 0x002fc4000f8e020f */
[----:B------:R-:W-:Y:S02]  /*2350*/  IMAD R15, R18, R15, UR4 ;  /* 0x00000004120f7e24 */ /* 0x000fe4000f8e020f */
[----:B0-----:R-:W-:-:S05]  /*2360*/  IMAD R17, R14, UR12, R3 ;  /* 0x0000000c0e117c24 */ /* 0x001fca000f8e0203 */
[C---:B------:R-:W-:Y:S01]  /*2370*/  IADD3 R25, PT, PT, R17.reuse, UR12, RZ ;  /* 0x0000000c11197c10 */ /* 0x040fe2000fffe0ff */
[----:B--2---:R-:W-:-:S04]  /*2380*/  IMAD.WIDE.U32 R16, R17, 0x4, R12 ;  /* 0x0000000411107825 */ /* 0x004fc800078e000c */
[----:B---3--:R-:W-:Y:S02]  /*2390*/  IMAD.WIDE R22, R15, 0x4, R22 ;  /* 0x000000040f167825 */ /* 0x008fe400078e0216 */
[----:B------:R0:W2:Y:S02]  /*23a0*/  LDG.E R16, desc[UR8][R16.64] ;  /* 0x0000000810107981 */ /* 0x0000a4000c1e1900 */
[C-C-:B------:R-:W-:Y:S01]  /*23b0*/  IMAD.WIDE.U32 R14, R25.reuse, 0x4, R12.reuse ;  /* 0x00000004190e7825 */ /* 0x140fe200078e000c */
[----:B------:R-:W-:Y:S01]  /*23c0*/  IADD3 R25, PT, PT, R25, UR12, RZ ;  /* 0x0000000c19197c10 */ /* 0x000fe2000fffe0ff */
[----:B------:R-:W2:Y:S04]  /*23d0*/  LDG.E R26, desc[UR8][R22.64] ;  /* 0x00000008161a7981 */ /* 0x000ea8000c1e1900 */
[C---:B------:R-:W-:Y:S01]  /*23e0*/  IMAD.WIDE.U32 R20, R25.reuse, 0x4, R12 ;  /* 0x0000000419147825 */ /* 0x040fe200078e000c */
[----:B------:R-:W3:Y:S04]  /*23f0*/  LDG.E R14, desc[UR8][R14.64] ;  /* 0x000000080e0e7981 */ /* 0x000ee8000c1e1900 */
[----:B------:R-:W3:Y:S04]  /*2400*/  LDG.E R27, desc[UR8][R22.64+0x4] ;  /* 0x00000408161b7981 */ /* 0x000ee8000c1e1900 */
[----:B------:R-:W4:Y:S04]  /*2410*/  LDG.E R20, desc[UR8][R20.64] ;  /* 0x0000000814147981 */ /* 0x000f28000c1e1900 */
[----:B------:R-:W4:Y:S01]  /*2420*/  LDG.E R24, desc[UR8][R22.64+0x8] ;  /* 0x0000080816187981 */ /* 0x000f22000c1e1900 */
[----:B0-----:R-:W-:-:S03]  /*2430*/  IADD3 R17, PT, PT, R25, UR12, RZ ;  /* 0x0000000c19117c10 */ /* 0x001fc6000fffe0ff */
[----:B------:R-:W5:Y:S01]  /*2440*/  LDG.E R29, desc[UR8][R22.64+0xc] ;  /* 0x00000c08161d7981 */ /* 0x000f62000c1e1900 */
[----:B------:R-:W-:-:S03]  /*2450*/  IADD3 R28, PT, PT, R17, UR12, RZ ;  /* 0x0000000c111c7c10 */ /* 0x000fc6000fffe0ff */
[----:B------:R-:W5:Y:S01]  /*2460*/  LDG.E R25, desc[UR8][R22.64+0x18] ;  /* 0x0000180816197981 */ /* 0x000f62000c1e1900 */
[----:B--2---:R-:W-:-:S03]  /*2470*/  FFMA R26, R26, R16, R19 ;  /* 0x000000101a1a7223 */ /* 0x004fc60000000013 */
[----:B------:R-:W2:Y:S01]  /*2480*/  LDG.E R19, desc[UR8][R22.64+0x1c] ;  /* 0x00001c0816137981 */ /* 0x000ea2000c1e1900 */
[----:B---3--:R-:W-:-:S03]  /*2490*/  FFMA R15, R27, R14, R26 ;  /* 0x0000000e1b0f7223 */ /* 0x008fc6000000001a */
[----:B------:R-:W3:Y:S04]  /*24a0*/  LDG.E R27, desc[UR8][R22.64+0x10] ;  /* 0x00001008161b7981 */ /* 0x000ee8000c1e1900 */
[----:B------:R-:W2:Y:S01]  /*24b0*/  LDG.E R26, desc[UR8][R22.64+0x14] ;  /* 0x00001408161a7981 */ /* 0x000ea2000c1e1900 */
[----:B----4-:R-:W-:Y:S01]  /*24c0*/  FFMA R24, R24, R20, R15 ;  /* 0x0000001418187223 */ /* 0x010fe2000000000f */
[----:B------:R-:W-:-:S04]  /*24d0*/  IMAD.WIDE.U32 R14, R17, 0x4, R12 ;  /* 0x00000004110e7825 */ /* 0x000fc800078e000c */
[C-C-:B------:R-:W-:Y:S01]  /*24e0*/  IMAD.WIDE.U32 R16, R28.reuse, 0x4, R12.reuse ;  /* 0x000000041c107825 */ /* 0x140fe200078e000c */
[----:B------:R-:W-:Y:S01]  /*24f0*/  IADD3 R28, PT, PT, R28, UR12, RZ ;  /* 0x0000000c1c1c7c10 */ /* 0x000fe2000fffe0ff */
[----:B------:R0:W5:Y:S04]  /*2500*/  LDG.E R14, desc[UR8][R14.64] ;  /* 0x000000080e0e7981 */ /* 0x000168000c1e1900 */
[C-C-:B------:R-:W-:Y:S01]  /*2510*/  IMAD.WIDE.U32 R20, R28.reuse, 0x4, R12.reuse ;  /* 0x000000041c147825 */ /* 0x140fe200078e000c */
[----:B------:R-:W-:Y:S01]  /*2520*/  IADD3 R28, PT, PT, R28, UR12, RZ ;  /* 0x0000000c1c1c7c10 */ /* 0x000fe2000fffe0ff */
[----:B------:R-:W3:Y:S03]  /*2530*/  LDG.E R16, desc[UR8][R16.64] ;  /* 0x0000000810107981 */ /* 0x000ee6000c1e1900 */
[C---:B0-----:R-:W-:Y:S01]  /*2540*/  IADD3 R15, PT, PT, R28.reuse, UR12, RZ ;  /* 0x0000000c1c0f7c10 */ /* 0x041fe2000fffe0ff */
[--C-:B------:R-:W-:Y:S01]  /*2550*/  IMAD.WIDE.U32 R22, R28, 0x4, R12.reuse ;  /* 0x000000041c167825 */ /* 0x100fe200078e000c */
[----:B------:R-:W2:Y:S03]  /*2560*/  LDG.E R21, desc[UR8][R20.64] ;  /* 0x0000000814157981 */ /* 0x000ea6000c1e1900 */
[----:B------:R-:W-:-:S02]  /*2570*/  IMAD.WIDE.U32 R12, R15, 0x4, R12 ;  /* 0x000000040f0c7825 */ /* 0x000fc400078e000c */
[----:B------:R-:W4:Y:S04]  /*2580*/  LDG.E R22, desc[UR8][R22.64] ;  /* 0x0000000816167981 */ /* 0x000f28000c1e1900 */
[----:B------:R-:W4:Y:S01]  /*2590*/  LDG.E R12, desc[UR8][R12.64] ;  /* 0x000000080c0c7981 */ /* 0x000f22000c1e1900 */
[----:B------:R-:W-:-:S04]  /*25a0*/  UIADD3 UR4, UPT, UPT, UR4, 0x8, URZ ;  /* 0x0000000804047890 */ /* 0x000fc8000fffe0ff */
[----:B------:R-:W-:Y:S01]  /*25b0*/  UISETP.NE.AND UP0, UPT, UR4, UR14, UPT ;  /* 0x0000000e0400728c */ /* 0x000fe2000bf05270 */
[----:B-----5:R-:W-:-:S04]  /*25c0*/  FFMA R24, R29, R14, R24 ;  /* 0x0000000e1d187223 */ /* 0x020fc80000000018 */
[----:B---3--:R-:W-:-:S04]  /*25d0*/  FFMA R27, R27, R16, R24 ;  /* 0x000000101b1b7223 */ /* 0x008fc80000000018 */
[----:B--2---:R-:W-:-:S04]  /*25e0*/  FFMA R26, R26, R21, R27 ;  /* 0x000000151a1a7223 */ /* 0x004fc8000000001b */
[----:B----4-:R-:W-:-:S04]  /*25f0*/  FFMA R26, R25, R22, R26 ;  /* 0x00000016191a7223 */ /* 0x010fc8000000001a */
[----:B------:R-:W-:Y:S01]  /*2600*/  FFMA R19, R19, R12, R26 ;  /* 0x0000000c13137223 */ /* 0x000fe2000000001a */
[----:B------:R-:W-:Y:S06]  /*2610*/  BRA.U UP0, `(.L_x_56) ;  /* 0xfffffffd003c7547 */ /* 0x000fec000b83ffff */
[----:B------:R-:W-:-:S07]  /*2620*/  MOV R25, UR14 ;  /* 0x0000000e00197c02 */ /* 0x000fce0008000f00 */
.L_x_55:
        /* <DEDUP_REMOVED lines=34> */
.L_x_57:
[----:B------:R-:W-:Y:S05]  /*2850*/  BRA.U !UP1, `(.L_x_54) ;  /* 0x0000000109847547 */ /* 0x000fea000b800000 */
[----:B------:R-:W-:Y:S01]  /*2860*/  UIADD3 UR4, UPT, UPT, UR13, -0x1, URZ ;  /* 0xffffffff0d047890 */ /* 0x000fe2000fffe0ff */
[----:B------:R-:W-:Y:S01]  /*2870*/  ISETP.NE.AND P2, PT, RZ, UR6, PT ;  /* 0x00000006ff007c0c */ /* 0x000fe2000bf45270 */
[----:B------:R-:W0:Y:S04]  /*2880*/  LDC.64 R14, c[0x0][0x380] ;  /* 0x0000e000ff0e7b82 */ /* 0x000e280000000a00 */
[----:B------:R-:W-:-:S04]  /*2890*/  ISETP.NE.AND P1, PT, RZ, UR4, PT ;  /* 0x00000004ff007c0c */ /* 0x000fc8000bf25270 */
[----:B------:R-:W1:Y:S08]  /*28a0*/  LDC.64 R12, c[0x0][0x388] ;  /* 0x0000e200ff0c7b82 */ /* 0x000e700000000a00 */
[----:B------:R-:W2:Y:S08]  /*28b0*/  @P2 LDC R17, c[0x0][0x3a4] ;  /* 0x0000e900ff112b82 */ /* 0x000eb00000000800 */
[----:B------:R-:W3:Y:S08]  /*28c0*/  @P1 LDC R16, c[0x0][0x3a4] ;  /* 0x0000e900ff101b82 */ /* 0x000ef00000000800 */
[----:B------:R-:W4:Y:S08]  /*28d0*/  @P1 LDC R22, c[0x0][0x3ac] ;  /* 0x0000eb00ff161b82 */ /* 0x000f300000000800 */
[----:B------:R-:W5:Y:S01]  /*28e0*/  @P2 LDC R24, c[0x0][0x3ac] ;  /* 0x0000eb00ff182b82 */ /* 0x000f620000000800 */
[----:B---3--:R-:W-:-:S07]  /*28f0*/  @P1 IMAD R23, R18, R16, R25 ;  /* 0x0000001012171224 */ /* 0x008fce00078e0219 */
[----:B------:R-:W3:Y:S01]  /*2900*/  LDC.64 R20, c[0x0][0x380] ;  /* 0x0000e000ff147b82 */ /* 0x000ee20000000a00 */
[----:B------:R-:W-:Y:S01]  /*2910*/  @P1 IMAD R26, R8, R16, R25 ;  /* 0x00000010081a1224 */ /* 0x000fe200078e0219 */
[----:B------:R-:W-:-:S05]  /*2920*/  @P1 IADD3 R25, PT, PT, R25, 0x2, RZ ;  /* 0x0000000219191810 */ /* 0x000fca0007ffe0ff */
[-CC-:B--2---:R-:W-:Y:S02]  /*2930*/  @P2 IMAD R27, R18, R17.reuse, R25.reuse ;  /* 0x00000011121b2224 */ /* 0x184fe400078e0219 */
[----:B------:R-:W-:Y:S02]  /*2940*/  @P2 IMAD R8, R8, R17, R25 ;  /* 0x0000001108082224 */ /* 0x000fe400078e0219 */
[----:B------:R-:W2:Y:S01]  /*2950*/  LDC.64 R16, c[0x0][0x388] ;  /* 0x0000e200ff107b82 */ /* 0x000ea20000000a00 */
[----:B----4-:R-:W-:-:S05]  /*2960*/  @P1 IMAD R25, R26, R22, R3 ;  /* 0x000000161a191224 */ /* 0x010fca00078e0203 */
[----:B------:R-:W-:Y:S01]  /*2970*/  @P1 IADD3 R29, PT, PT, R25, R22, RZ ;  /* 0x00000016191d1210 */ /* 0x000fe20007ffe0ff */
[----:B0-----:R-:W-:-:S04]  /*2980*/  @P1 IMAD.WIDE R22, R23, 0x4, R14 ;  /* 0x0000000417161825 */ /* 0x001fc800078e020e */
[--C-:B-1----:R-:W-:Y:S01]  /*2990*/  @P1 IMAD.WIDE.U32 R14, R25, 0x4, R12.reuse ;  /* 0x00000004190e1825 */ /* 0x102fe200078e000c */
[----:B------:R-:W4:Y:S03]  /*29a0*/  @P1 LDG.E R18, desc[UR8][R22.64+0x4] ;  /* 0x0000040816121981 */ /* 0x000f26000c1e1900 */
[----:B------:R-:W-:Y:S02]  /*29b0*/  @P1 IMAD.WIDE.U32 R12, R29, 0x4, R12 ;  /* 0x000000041d0c1825 */ /* 0x000fe400078e000c */
[----:B------:R-:W4:Y:S02]  /*29c0*/  @P1 LDG.E R14, desc[UR8][R14.64] ;  /* 0x000000080e0e1981 */ /* 0x000f24000c1e1900 */
[----:B-----5:R-:W-:Y:S02]  /*29d0*/  @P2 IMAD R25, R8, R24, R3 ;  /* 0x0000001808192224 */ /* 0x020fe400078e0203 */
[----:B------:R-:W4:Y:S01]  /*29e0*/  @P1 LDG.E R8, desc[UR8][R22.64] ;  /* 0x0000000816081981 */ /* 0x000f22000c1e1900 */
[----:B---3--:R-:W-:-:S03]  /*29f0*/  @P2 IMAD.WIDE R20, R27, 0x4, R20 ;  /* 0x000000041b142825 */ /* 0x008fc600078e0214 */
[----:B------:R-:W3:Y:S01]  /*2a00*/  @P1 LDG.E R12, desc[UR8][R12.64] ;  /* 0x000000080c0c1981 */ /* 0x000ee2000c1e1900 */
[----:B--2---:R-:W-:-:S03]  /*2a10*/  @P2 IMAD.WIDE.U32 R16, R25, 0x4, R16 ;  /* 0x0000000419102825 */ /* 0x004fc600078e0010 */
[----:B------:R-:W2:Y:S04]  /*2a20*/  @P2 LDG.E R20, desc[UR8][R20.64] ;  /* 0x0000000814142981 */ /* 0x000ea8000c1e1900 */
[----:B------:R-:W2:Y:S01]  /*2a30*/  @P2 LDG.E R16, desc[UR8][R16.64] ;  /* 0x0000000810102981 */ /* 0x000ea2000c1e1900 */
[----:B----4-:R-:W-:-:S04]  /*2a40*/  @P1 FFMA R25, R8, R14, R19 ;  /* 0x0000000e08191223 */ /* 0x010fc80000000013 */
[----:B---3--:R-:W-:-:S04]  /*2a50*/  @P1 FFMA R19, R18, R12, R25 ;  /* 0x0000000c12131223 */ /* 0x008fc80000000019 */
[----:B--2---:R-:W-:-:S07]  /*2a60*/  @P2 FFMA R19, R20, R16, R19 ;  /* 0x0000001014132223 */ /* 0x004fce0000000013 */
.L_x_54:
[----:B------:R-:W-:Y:S05]  /*2a70*/  BSYNC.RECONVERGENT B0 ;  /* 0x0000000000007941 */ /* 0x000fea0003800200 */
.L_x_53:
        /* <DEDUP_REMOVED lines=8> */
[----:B------:R-:W-:Y:S02]  /*2b00*/  SHF.L.U32 R7, R5, 0x1, RZ ;  /* 0x0000000105077819 */ /* 0x000fe400000006ff */
[----:B------:R-:W-:Y:S01]  /*2b10*/  SHF.L.U32 R8, R3, 0x1, RZ ;  /* 0x0000000103087819 */ /* 0x000fe200000006ff */
[----:B0-----:R-:W-:-:S06]  /*2b20*/  USHF.L.U32 UR4, UR4, 0x1, URZ ;  /* 0x0000000104047899 */ /* 0x001fcc00080006ff */
[----:B------:R-:W-:-:S04]  /*2b30*/  IMAD R7, R7, UR4, R6 ;  /* 0x0000000407077c24 */ /* 0x000fc8000f8e0206 */
[----:B------:R-:W-:-:S05]  /*2b40*/  IMAD R7, R7, UR5, R8 ;  /* 0x0000000507077c24 */ /* 0x000fca000f8e0208 */
[----:B------:R-:W-:-:S05]  /*2b50*/  IADD3 R7, PT, PT, R7, UR5, RZ ;  /* 0x0000000507077c10 */ /* 0x000fca000fffe0ff */
[----:B-1----:R-:W-:-:S06]  /*2b60*/  IMAD.WIDE.U32 R10, R7, 0x4, R10 ;  /* 0x00000004070a7825 */ /* 0x002fcc00078e000a */
[----:B------:R-:W2:Y:S01]  /*2b70*/  LDG.E R10, desc[UR8][R10.64+0x4] ;  /* 0x000004080a0a7981 */ /* 0x000ea2000c1e1900 */
[----:B------:R-:W-:Y:S01]  /*2b80*/  MOV R13, RZ ;  /* 0x000000ff000d7202 */ /* 0x000fe20000000f00 */
[----:B------:R-:W-:Y:S01]  /*2b90*/  UMOV UR4, URZ ;  /* 0x000000ff00047c82 */ /* 0x000fe20008000000 */
[----:B--2---:R-:W-:-:S05]  /*2ba0*/  FADD R8, R19, R10 ;  /* 0x0000000a13087221 */ /* 0x004fca0000000000 */
[----:B------:R-:W-:-:S04]  /*2bb0*/  FSETP.GT.AND P0, PT, R8, R9, PT ;  /* 0x000000090800720b */ /* 0x000fc80003f04000 */
[----:B------:R-:W-:-:S09]  /*2bc0*/  FSEL R8, R8, R9, P0 ;  /* 0x0000000908087208 */ /* 0x000fd20000000000 */
.L_x_66:
[----:B------:R-:W0:Y:S01]  /*2bd0*/  LDCU UR5, c[0x0][0x3a8] ;  /* 0x00007500ff0577ac */ /* 0x000e220008000800 */
[----:B------:R-:W-:Y:S01]  /*2be0*/  LEA R9, R5, UR4, 0x1 ;  /* 0x0000000405097c11 */ /* 0x000fe2000f8e08ff */
[----:B------:R-:W-:-:S03]  /*2bf0*/  UMOV UR7, UR4 ;  /* 0x0000000400077c82 */ /* 0x000fc60008000000 */
[----:B------:R-:W-:Y:S01]  /*2c00*/  IADD3 R9, PT, PT, R9, 0x1, RZ ;  /* 0x0000000109097810 */ /* 0x000fe20007ffe0ff */
[----:B------:R-:W-:-:S04]  /*2c10*/  UIADD3 UR4, UPT, UPT, UR4, 0x1, URZ ;  /* 0x0000000104047890 */ /* 0x000fc8000fffe0ff */
[----:B------:R-:W-:Y:S01]  /*2c20*/  UISETP.NE.AND UP0, UPT, UR4, 0x4, UPT ;  /* 0x000000040400788c */ /* 0x000fe2000bf05270 */
[----:B0-----:R-:W-:Y:S01]  /*2c30*/  IMAD R10, R2, UR5, R9 ;  /* 0x00000005020a7c24 */ /* 0x001fe2000f8e0209 */
[----:B------:R-:W-:-:S09]  /*2c40*/  UMOV UR5, URZ ;  /* 0x000000ff00057c82 */ /* 0x000fd20008000000 */
.L_x_65:
        /* <DEDUP_REMOVED lines=8> */
[----:B------:R-:W0:Y:S01]  /*2cd0*/  LDCU UR10, c[0x0][0x3a4] ;  /* 0x00007480ff0a77ac */ /* 0x000e220008000800 */
[----:B------:R-:W-:Y:S02]  /*2ce0*/  HFMA2 R7, -RZ, RZ, 0, 0 ;  /* 0x00000000ff077431 */ /* 0x000fe400000001ff */
[----:B------:R-:W-:Y:S01]  /*2cf0*/  IMAD R11, R10, UR12, R11 ;  /* 0x0000000c0a0b7c24 */ /* 0x000fe2000f8e020b */
[----:B0-----:R-:W-:-:S04]  /*2d00*/  UIADD3 UR11, UPT, UPT, UR10, -0x1, URZ ;  /* 0xffffffff0a0b7890 */ /* 0x001fc8000fffe0ff */
[----:B------:R-:W-:-:S09]  /*2d10*/  UISETP.GE.U32.AND UP1, UPT, UR11, 0x7, UPT ;  /* 0x000000070b00788c */ /* 0x000fd2000bf26070 */
[----:B------:R-:W-:Y:S05]  /*2d20*/  BRA.U !UP1, `(.L_x_62) ;  /* 0x0000000109d87547 */ /* 0x000fea000b800000 */
[----:B------:R-:W-:Y:S01]  /*2d30*/  MOV R7, RZ ;  /* 0x000000ff00077202 */ /* 0x000fe20000000f00 */
[----:B------:R-:W0:Y:S01]  /*2d40*/  LDCU UR15, c[0x0][0x3ac] ;  /* 0x00007580ff0f77ac */ /* 0x000e220008000800 */
[----:B------:R-:W-:-:S05]  /*2d50*/  NOP ;  /* 0x0000000000007918 */ /* 0x000fca0000000000 */
.L_x_63:
[----:B------:R-:W1:Y:S01]  /*2d60*/  LDC.64 R14, c[0x0][0x388] ;  /* 0x0000e200ff0e7b82 */ /* 0x000e620000000a00 */
[----:B------:R-:W-:Y:S01]  /*2d70*/  ULEA UR11, UR7, UR5, 0x2 ;  /* 0x00000005070b7291 */ /* 0x000fe2000f8e10ff */
[----:B------:R-:W-:-:S03]  /*2d80*/  IMAD R17, R11, R12, R7 ;  /* 0x0000000c0b117224 */ /* 0x000fc600078e0207 */
[----:B------:R-:W-:-:S03]  /*2d90*/  USHF.L.U32 UR11, UR11, 0x1, URZ ;  /* 0x000000010b0b7899 */ /* 0x000fc600080006ff */
[----:B------:R-:W2:Y:S03]  /*2da0*/  LDC.64 R20, c[0x0][0x380] ;  /* 0x0000e000ff147b82 */ /* 0x000ea60000000a00 */
[----:B------:R-:W-:-:S04]  /*2db0*/  IMAD R16, R12, UR11, R7 ;  /* 0x0000000b0c107c24 */ /* 0x000fc8000f8e0207 */
[----:B0-----:R-:W-:-:S05]  /*2dc0*/  IMAD R19, R16, UR15, R3 ;  /* 0x0000000f10137c24 */ /* 0x001fca000f8e0203 */
[C---:B------:R-:W-:Y:S01]  /*2dd0*/  IADD3 R23, PT, PT, R19.reuse, UR15, RZ ;  /* 0x0000000f13177c10 */ /* 0x040fe2000fffe0ff */
[----:B-1----:R-:W-:-:S06]  /*2de0*/  IMAD.WIDE.U32 R18, R19, 0x4, R14 ;  /* 0x0000000413127825 */ /* 0x002fcc00078e000e */
[----:B------:R0:W3:Y:S01]  /*2df0*/  LDG.E R18, desc[UR8][R18.64] ;  /* 0x0000000812127981 */ /* 0x0000e2000c1e1900 */
[----:B--2---:R-:W-:-:S04]  /*2e00*/  IMAD.WIDE R20, R17, 0x4, R20 ;  /* 0x0000000411147825 */ /* 0x004fc800078e0214 */
[C-C-:B------:R-:W-:Y:S01]  /*2e10*/  IMAD.WIDE.U32 R16, R23.reuse, 0x4, R14.reuse ;  /* 0x0000000417107825 */ /* 0x140fe200078e000e */
[----:B------:R-:W-:Y:S01]  /*2e20*/  IADD3 R23, PT, PT, R23, UR15, RZ ;  /* 0x0000000f17177c10 */ /* 0x000fe2000fffe0ff */
[----:B------:R-:W3:Y:S04]  /*2e30*/  LDG.E R24, desc[UR8][R20.64] ;  /* 0x0000000814187981 */ /* 0x000ee8000c1e1900 */
[C---:B------:R-:W-:Y:S01]  /*2e40*/  IMAD.WIDE.U32 R28, R23.reuse, 0x4, R14 ;  /* 0x00000004171c7825 */ /* 0x040fe200078e000e */
[----:B------:R-:W2:Y:S04]  /*2e50*/  LDG.E R16, desc[UR8][R16.64] ;  /* 0x0000000810107981 */ /* 0x000ea8000c1e1900 */
[----:B------:R-:W2:Y:S04]  /*2e60*/  LDG.E R25, desc[UR8][R20.64+0x4] ;  /* 0x0000040814197981 */ /* 0x000ea8000c1e1900 */
[----:B------:R1:W4:Y:S04]  /*2e70*/  LDG.E R22, desc[UR8][R28.64] ;  /* 0x000000081c167981 */ /* 0x000328000c1e1900 */
[----:B------:R-:W4:Y:S01]  /*2e80*/  LDG.E R26, desc[UR8][R20.64+0x8] ;  /* 0x00000808141a7981 */ /* 0x000f22000c1e1900 */
[----:B0-----:R-:W-:-:S03]  /*2e90*/  IADD3 R19, PT, PT, R23, UR15, RZ ;  /* 0x0000000f17137c10 */ /* 0x001fc6000fffe0ff */
[----:B------:R-:W5:Y:S01]  /*2ea0*/  LDG.E R27, desc[UR8][R20.64+0xc] ;  /* 0x00000c08141b7981 */ /* 0x000f62000c1e1900 */
[----:B-1----:R-:W-:-:S03]  /*2eb0*/  IADD3 R29, PT, PT, R19, UR15, RZ ;  /* 0x0000000f131d7c10 */ /* 0x002fc6000fffe0ff */
[----:B------:R-:W5:Y:S01]  /*2ec0*/  LDG.E R23, desc[UR8][R20.64+0x18] ;  /* 0x0000180814177981 */ /* 0x000f62000c1e1900 */
[----:B---3--:R-:W-:-:S03]  /*2ed0*/  FFMA R24, R24, R18, R13 ;  /* 0x0000001218187223 */ /* 0x008fc6000000000d */
[----:B------:R-:W3:Y:S01]  /*2ee0*/  LDG.E R13, desc[UR8][R20.64+0x1c] ;  /* 0x00001c08140d7981 */ /* 0x000ee2000c1e1900 */
[----:B--2---:R-:W-:-:S03]  /*2ef0*/  FFMA R17, R25, R16, R24 ;  /* 0x0000001019117223 */ /* 0x004fc60000000018 */
[----:B------:R-:W2:Y:S04]  /*2f00*/  LDG.E R25, desc[UR8][R20.64+0x10] ;  /* 0x0000100814197981 */ /* 0x000ea8000c1e1900 */
[----:B------:R0:W3:Y:S01]  /*2f10*/  LDG.E R24, desc[UR8][R20.64+0x14] ;  /* 0x0000140814187981 */ /* 0x0000e2000c1e1900 */
[----:B----4-:R-:W-:Y:S01]  /*2f20*/  FFMA R22, R26, R22, R17 ;  /* 0x000000161a167223 */ /* 0x010fe20000000011 */
[----:B------:R-:W-:Y:S01]  /*2f30*/  IMAD.WIDE.U32 R16, R19, 0x4, R14 ;  /* 0x0000000413107825 */ /* 0x000fe200078e000e */
[----:B------:R-:W-:-:S03]  /*2f40*/  IADD3 R26, PT, PT, R29, UR15, RZ ;  /* 0x0000000f1d1a7c10 */ /* 0x000fc6000fffe0ff */
[--C-:B------:R-:W-:Y:S02]  /*2f50*/  IMAD.WIDE.U32 R18, R29, 0x4, R14.reuse ;  /* 0x000000041d127825 */ /* 0x100fe400078e000e */
[----:B------:R1:W5:Y:S02]  /*2f60*/  LDG.E R16, desc[UR8][R16.64] ;  /* 0x0000000810107981 */ /* 0x000364000c1e1900 */
[C-C-:B------:R-:W-:Y:S01]  /*2f70*/  IMAD.WIDE.U32 R28, R26.reuse, 0x4, R14.reuse ;  /* 0x000000041a1c7825 */ /* 0x140fe200078e000e */
[----:B------:R-:W-:Y:S01]  /*2f80*/  IADD3 R26, PT, PT, R26, UR15, RZ ;  /* 0x0000000f1a1a7c10 */ /* 0x000fe2000fffe0ff */
[----:B------:R-:W2:Y:S04]  /*2f90*/  LDG.E R18, desc[UR8][R18.64] ;  /* 0x0000000812127981 */ /* 0x000ea8000c1e1900 */
[C---:B0-----:R-:W-:Y:S01]  /*2fa0*/  IMAD.WIDE.U32 R20, R26.reuse, 0x4, R14 ;  /* 0x000000041a147825 */ /* 0x041fe200078e000e */
[----:B------:R-:W3:Y:S01]  /*2fb0*/  LDG.E R29, desc[UR8][R28.64] ;  /* 0x000000081c1d7981 */ /* 0x000ee2000c1e1900 */
[----:B-1----:R-:W-:-:S04]  /*2fc0*/  IADD3 R17, PT, PT, R26, UR15, RZ ;  /* 0x0000000f1a117c10 */ /* 0x002fc8000fffe0ff */
[----:B------:R-:W4:Y:S01]  /*2fd0*/  LDG.E R20, desc[UR8][R20.64] ;  /* 0x0000000814147981 */ /* 0x000f22000c1e1900 */
[----:B------:R-:W-:-:S06]  /*2fe0*/  IMAD.WIDE.U32 R14, R17, 0x4, R14 ;  /* 0x00000004110e7825 */ /* 0x000fcc00078e000e */
        /* <DEDUP_REMOVED lines=10> */
.L_x_62:
[----:B------:R-:W-:-:S04]  /*3090*/  ULOP3.LUT UR10, UR10, 0x7, URZ, 0xc0, !UPT ;  /* 0x000000070a0a7892 */ /* 0x000fc8000f8ec0ff */
        /* <DEDUP_REMOVED lines=8> */
[----:B------:R-:W-:Y:S01]  /*3120*/  IMAD R17, R11, R12, R7 ;  /* 0x0000000c0b117224 */ /* 0x000fe200078e0207 */
[----:B------:R-:W-:-:S04]  /*3130*/  ULEA UR10, UR7, UR5, 0x2 ;  /* 0x00000005070a7291 */ /* 0x000fc8000f8e10ff */
[----:B------:R-:W-:Y:S02]  /*3140*/  USHF.L.U32 UR10, UR10, 0x1, URZ ;  /* 0x000000010a0a7899 */ /* 0x000fe400080006ff */
[----:B------:R-:W2:Y:S04]  /*3150*/  LDC.64 R20, c[0x0][0x380] ;  /* 0x0000e000ff147b82 */ /* 0x000ea80000000a00 */
[----:B------:R-:W-:-:S04]  /*3160*/  IMAD R16, R12, UR10, R7 ;  /* 0x0000000a0c107c24 */ /* 0x000fc8000f8e0207 */
[----:B0-----:R-:W-:-:S05]  /*3170*/  IMAD R23, R16, UR11, R3 ;  /* 0x0000000b10177c24 */ /* 0x001fca000f8e0203 */
[C---:B------:R-:W-:Y:S01]  /*3180*/  IADD3 R19, PT, PT, R23.reuse, UR11, RZ ;  /* 0x0000000b17137c10 */ /* 0x040fe2000fffe0ff */
[----:B-1----:R-:W-:-:S03]  /*3190*/  IMAD.WIDE.U32 R22, R23, 0x4, R14 ;  /* 0x0000000417167825 */ /* 0x002fc600078e000e */
[C---:B------:R-:W-:Y:S01]  /*31a0*/  IADD3 R25, PT, PT, R19.reuse, UR11, RZ ;  /* 0x0000000b13197c10 */ /* 0x040fe2000fffe0ff */
[----:B------:R-:W-:Y:S02]  /*31b0*/  IMAD.WIDE.U32 R18, R19, 0x4, R14 ;  /* 0x0000000413127825 */ /* 0x000fe400078e000e */
[----:B------:R-:W3:Y:S02]  /*31c0*/  LDG.E R22, desc[UR8][R22.64] ;  /* 0x0000000816167981 */ /* 0x000ee4000c1e1900 */
[----:B--2---:R-:W-:Y:S01]  /*31d0*/  IMAD.WIDE R20, R17, 0x4, R20 ;  /* 0x0000000411147825 */ /* 0x004fe200078e0214 */
[C---:B------:R-:W-:Y:S01]  /*31e0*/  IADD3 R27, PT, PT, R25.reuse, UR11, RZ ;  /* 0x0000000b191b7c10 */ /* 0x040fe2000fffe0ff */
[----:B------:R-:W2:Y:S02]  /*31f0*/  LDG.E R18, desc[UR8][R18.64] ;  /* 0x0000000812127981 */ /* 0x000ea4000c1e1900 */
[--C-:B------:R-:W-:Y:S02]  /*3200*/  IMAD.WIDE.U32 R16, R25, 0x4, R14.reuse ;  /* 0x0000000419107825 */ /* 0x100fe400078e000e */
[----:B------:R-:W3:Y:S02]  /*3210*/  LDG.E R24, desc[UR8][R20.64] ;  /* 0x0000000814187981 */ /* 0x000ee4000c1e1900 */
[----:B------:R-:W-:-:S02]  /*3220*/  IMAD.WIDE.U32 R14, R27, 0x4, R14 ;  /* 0x000000041b0e7825 */ /* 0x000fc400078e000e */
[----:B------:R-:W2:Y:S04]  /*3230*/  LDG.E R25, desc[UR8][R20.64+0x4] ;  /* 0x0000040814197981 */ /* 0x000ea8000c1e1900 */
        /* <DEDUP_REMOVED lines=9> */
.L_x_64:
[----:B------:R-:W-:Y:S05]  /*32d0*/  BRA.U !UP2, `(.L_x_61) ;  /* 0x000000010a847547 */ /* 0x000fea000b800000 */
[----:B------:R-:W-:Y:S01]  /*32e0*/  UIADD3 UR10, UPT, UPT, UR13, -0x1, URZ ;  /* 0xffffffff0d0a7890 */ /* 0x000fe2000fffe0ff */
[----:B------:R-:W-:Y:S01]  /*32f0*/  ISETP.NE.AND P1, PT, RZ, UR6, PT ;  /* 0x00000006ff007c0c */ /* 0x000fe2000bf25270 */
[----:B------:R-:W0:Y:S04]  /*3300*/  LDC.64 R14, c[0x0][0x388] ;  /* 0x0000e200ff0e7b82 */ /* 0x000e280000000a00 */
[----:B------:R-:W-:Y:S01]  /*3310*/  ISETP.NE.AND P0, PT, RZ, UR10, PT ;  /* 0x0000000aff007c0c */ /* 0x000fe2000bf05270 */
[----:B------:R-:W-:-:S03]  /*3320*/  ULEA UR10, UR7, UR5, 0x2 ;  /* 0x00000005070a7291 */ /* 0x000fc6000f8e10ff */
[----:B------:R-:W1:Y:S01]  /*3330*/  LDC.64 R20, c[0x0][0x380] ;  /* 0x0000e000ff147b82 */ /* 0x000e620000000a00 */
[----:B------:R-:W-:-:S07]  /*3340*/  USHF.L.U32 UR10, UR10, 0x1, URZ ;  /* 0x000000010a0a7899 */ /* 0x000fce00080006ff */
[----:B------:R-:W2:Y:S01]  /*3350*/  @P1 LDC R24, c[0x0][0x3ac] ;  /* 0x0000eb00ff181b82 */ /* 0x000ea20000000800 */
[--C-:B------:R-:W-:Y:S02]  /*3360*/  @P0 IMAD R22, R12, UR10, R7.reuse ;  /* 0x0000000a0c160c24 */ /* 0x100fe4000f8e0207 */
[----:B------:R-:W-:Y:S01]  /*3370*/  @P0 IMAD R25, R11, R12, R7 ;  /* 0x0000000c0b190224 */ /* 0x000fe200078e0207 */
[----:B------:R-:W-:-:S04]  /*3380*/  @P0 IADD3 R7, PT, PT, R7, 0x2, RZ ;  /* 0x0000000207070810 */ /* 0x000fc80007ffe0ff */
[----:B------:R-:W3:Y:S01]  /*3390*/  @P0 LDC R23, c[0x0][0x3ac] ;  /* 0x0000eb00ff170b82 */ /* 0x000ee20000000800 */
[--C-:B------:R-:W-:Y:S02]  /*33a0*/  @P1 IMAD R11, R11, R12, R7.reuse ;  /* 0x0000000c0b0b1224 */ /* 0x100fe400078e0207 */
[----:B------:R-:W-:-:S05]  /*33b0*/  @P1 IMAD R7, R12, UR10, R7 ;  /* 0x0000000a0c071c24 */ /* 0x000fca000f8e0207 */
        /* <DEDUP_REMOVED lines=12> */
[----:B-1----:R-:W-:-:S02]  /*3480*/  @P1 IMAD.WIDE.U32 R18, R7, 0x4, R18 ;  /* 0x0000000407121825 */ /* 0x002fc400078e0012 */
[----:B------:R-:W2:Y:S04]  /*3490*/  @P0 LDG.E R7, desc[UR8][R20.64+0x4] ;  /* 0x0000040814070981 */ /* 0x000ea8000c1e1900 */
[----:B------:R-:W3:Y:S04]  /*34a0*/  @P1 LDG.E R16, desc[UR8][R16.64] ;  /* 0x0000000810101981 */ /* 0x000ee8000c1e1900 */
[----:B------:R-:W3:Y:S01]  /*34b0*/  @P1 LDG.E R18, desc[UR8][R18.64] ;  /* 0x0000000812121981 */ /* 0x000ee2000c1e1900 */
[----:B-----5:R-:W-:-:S04]  /*34c0*/  @P0 FFMA R12, R12, R22, R13 ;  /* 0x000000160c0c0223 */ /* 0x020fc8000000000d */
[----:B--2---:R-:W-:-:S04]  /*34d0*/  @P0 FFMA R13, R7, R14, R12 ;  /* 0x0000000e070d0223 */ /* 0x004fc8000000000c */
[----:B---3--:R-:W-:-:S07]  /*34e0*/  @P1 FFMA R13, R16, R18, R13 ;  /* 0x00000012100d1223 */ /* 0x008fce000000000d */
.L_x_61:
[----:B------:R-:W-:Y:S05]  /*34f0*/  BSYNC.RECONVERGENT B0 ;  /* 0x0000000000007941 */ /* 0x000fea0003800200 */
.L_x_60:
[----:B------:R-:W-:-:S04]  /*3500*/  UIADD3 UR5, UPT, UPT, UR5, 0x1, URZ ;  /* 0x0000000105057890 */ /* 0x000fc8000fffe0ff */
[----:B------:R-:W-:-:S09]  /*3510*/  UISETP.NE.AND UP1, UPT, UR5, 0x4, UPT ;  /* 0x000000040500788c */ /* 0x000fd2000bf25270 */
[----:B------:R-:W-:Y:S05]  /*3520*/  BRA.U UP1, `(.L_x_65) ;  /* 0xfffffff501c87547 */ /* 0x000fea000b83ffff */
        /* <DEDUP_REMOVED lines=8> */
[----:B------:R-:W-:Y:S01]  /*35b0*/  IMAD R7, R12, UR4, R7 ;  /* 0x000000040c077c24 */ /* 0x000fe2000f8e0207 */
[----:B------:R-:W-:-:S04]  /*35c0*/  SHF.L.U32 R12, R3, 0x1, RZ ;  /* 0x00000001030c7819 */ /* 0x000fc800000006ff */
[----:B------:R-:W-:-:S05]  /*35d0*/  IADD3 R7, PT, PT, R7, UR4, RZ ;  /* 0x0000000407077c10 */ /* 0x000fca000fffe0ff */
[----:B------:R-:W-:-:S04]  /*35e0*/  IMAD R7, R7, UR16, R12 ;  /* 0x0000001007077c24 */ /* 0x000fc8000f8e020c */
[----:B-1----:R-:W-:-:S06]  /*35f0*/  IMAD.WIDE.U32 R10, R7, 0x4, R10 ;  /* 0x00000004070a7825 */ /* 0x002fcc00078e000a */
[----:B------:R-:W2:Y:S01]  /*3600*/  LDG.E R10, desc[UR8][R10.64] ;  /* 0x000000080a0a7981 */ /* 0x000ea2000c1e1900 */
[----:B------:R-:W-:Y:S01]  /*3610*/  MOV R9, RZ ;  /* 0x000000ff00097202 */ /* 0x000fe20000000f00 */
[----:B------:R-:W-:Y:S01]  /*3620*/  UMOV UR4, URZ ;  /* 0x000000ff00047c82 */ /* 0x000fe20008000000 */
[----:B--2---:R-:W-:-:S05]  /*3630*/  FADD R7, R13, R10 ;  /* 0x0000000a0d077221 */ /* 0x004fca0000000000 */
[----:B------:R-:W-:-:S04]  /*3640*/  FSETP.GT.AND P0, PT, R7, R8, PT ;  /* 0x000000080700720b */ /* 0x000fc80003f04000 */
[----:B------:R-:W-:-:S09]  /*3650*/  FSEL R7, R7, R8, P0 ;  /* 0x0000000807077208 */ /* 0x000fd20000000000 */
.L_x_73:
[----:B------:R-:W-:Y:S01]  /*3660*/  LEA R21, R5, UR4, 0x1 ;  /* 0x0000000405157c11 */ /* 0x000fe2000f8e08ff */
[----:B------:R-:W-:-:S03]  /*3670*/  UMOV UR5, URZ ;  /* 0x000000ff00057c82 */ /* 0x000fc60008000000 */
[----:B------:R-:W-:-:S07]  /*3680*/  IADD3 R21, PT, PT, R21, 0x1, RZ ;  /* 0x0000000115157810 */ /* 0x000fce0007ffe0ff */
.L_x_72:
        /* <DEDUP_REMOVED lines=9> */
[----:B------:R-:W-:Y:S01]  /*3720*/  IMAD R20, R2, UR12, R21 ;  /* 0x0000000c02147c24 */ /* 0x000fe2000f8e0215 */
[----:B------:R-:W-:-:S03]  /*3730*/  ULEA UR7, UR4, UR5, 0x2 ;  /* 0x0000000504077291 */ /* 0x000fc6000f8e10ff */
[----:B------:R-:W-:Y:S02]  /*3740*/  IMAD R20, R20, UR12, R8 ;  /* 0x0000000c14147c24 */ /* 0x000fe4000f8e0208 */
[----:B------:R-:W-:Y:S01]  /*3750*/  HFMA2 R8, -RZ, RZ, 0, 0 ;  /* 0x00000000ff087431 */ /* 0x000fe200000001ff */
[----:B------:R-:W-:Y:S02]  /*3760*/  ULEA UR7, UR7, 0x1, 0x1 ;  /* 0x0000000107077891 */ /* 0x000fe4000f8e08ff */
[----:B0-----:R-:W-:-:S04]  /*3770*/  UIADD3 UR15, UPT, UPT, UR11, -0x1, URZ ;  /* 0xffffffff0b0f7890 */ /* 0x001fc8000fffe0ff */
[----:B------:R-:W-:-:S09]  /*3780*/  UISETP.GE.U32.AND UP0, UPT, UR15, 0x7, UPT ;  /* 0x000000070f00788c */ /* 0x000fd2000bf06070 */
[----:B------:R-:W-:Y:S05]  /*3790*/  BRA.U !UP0, `(.L_x_69) ;  /* 0x0000000108d07547 */ /* 0x000fea000b800000 */
[----:B------:R-:W-:Y:S01]  /*37a0*/  MOV R22, RZ ;  /* 0x000000ff00167202 */ /* 0x000fe20000000f00 */
[----:B------:R-:W0:Y:S01]  /*37b0*/  LDCU UR15, c[0x0][0x3ac] ;  /* 0x00007580ff0f77ac */ /* 0x000e220008000800 */
[----:B------:R-:W-:-:S05]  /*37c0*/  NOP ;  /* 0x0000000000007918 */ /* 0x000fca0000000000 */
.L_x_70:
        /* <DEDUP_REMOVED lines=49> */
.L_x_69:
        /* <DEDUP_REMOVED lines=34> */
.L_x_71:
        /* <DEDUP_REMOVED lines=32> */
.L_x_68:
[----:B------:R-:W-:Y:S05]  /*3f00*/  BSYNC.RECONVERGENT B0 ;  /* 0x0000000000007941 */ /* 0x000fea0003800200 */
.L_x_67:
        /* <DEDUP_REMOVED lines=8> */
[----:B------:R-:W-:Y:S02]  /*3f90*/  SHF.L.U32 R6, R4, 0x1, RZ ;  /* 0x0000000104067819 */ /* 0x000fe400000006ff */
[----:B------:R-:W-:Y:S01]  /*3fa0*/  SHF.L.U32 R13, R5, 0x1, RZ ;  /* 0x00000001050d7819 */ /* 0x000fe200000006ff */
[----:B0-----:R-:W-:-:S06]  /*3fb0*/  USHF.L.U32 UR4, UR4, 0x1, URZ ;  /* 0x0000000104047899 */ /* 0x001fcc00080006ff */
        /* <DEDUP_REMOVED lines=11> */
.L_x_80:
        /* <DEDUP_REMOVED lines=8> */
.L_x_79:
[----:B------:R-:W0:Y:S01]  /*40f0*/  LDC R21, c[0x0][0x3a4] ;  /* 0x0000e900ff157b82 */ /* 0x000e220000000800 */
[----:B------:R-:W1:Y:S01]  /*4100*/  LDCU UR15, c[0x0][0x3a8] ;  /* 0x00007500ff0f77ac */ /* 0x000e620008000800 */
[----:B------:R-:W-:Y:S01]  /*4110*/  LEA R6, R4, UR5, 0x1 ;  /* 0x0000000504067c11 */ /* 0x000fe2000f8e08ff */
[----:B------:R-:W-:Y:S03]  /*4120*/  BSSY.RECONVERGENT B0, `(.L_x_74) ;  /* 0x0000088000007945 */ /* 0x000fe60003800200 */
[----:B------:R-:W-:-:S04]  /*4130*/  IADD3 R6, PT, PT, R6, 0x1, RZ ;  /* 0x0000000106067810 */ /* 0x000fc80007ffe0ff */
[----:B------:R-:W-:Y:S02]  /*4140*/  VIMNMX R10, PT, PT, R9, R6, !PT ;  /* 0x00000006090a7248 */ /* 0x000fe40007fe0100 */
[----:B0-----:R-:W-:-:S04]  /*4150*/  ISETP.GE.AND P0, PT, R21, 0x1, PT ;  /* 0x000000011500780c */ /* 0x001fc80003f06270 */
[----:B-1----:R-:W-:-:S13]  /*4160*/  ISETP.GE.OR P0, PT, R10, UR15, !P0 ;  /* 0x0000000f0a007c0c */ /* 0x002fda000c706670 */
[----:B------:R-:W-:Y:S05]  /*4170*/  @P0 BRA `(.L_x_75) ;  /* 0x0000000800080947 */ /* 0x000fea0003800000 */
[----:B------:R-:W0:Y:S01]  /*4180*/  LDCU UR11, c[0x0][0x3a4] ;  /* 0x00007480ff0b77ac */ /* 0x000e220008000800 */
[----:B------:R-:W-:Y:S02]  /*4190*/  IMAD R20, R8, UR15, R6 ;  /* 0x0000000f08147c24 */ /* 0x000fe4000f8e0206 */
[----:B------:R-:W-:Y:S01]  /*41a0*/  HFMA2 R6, -RZ, RZ, 0, 0 ;  /* 0x00000000ff067431 */ /* 0x000fe200000001ff */
[----:B0-----:R-:W-:-:S04]  /*41b0*/  UIADD3 UR12, UPT, UPT, UR11, -0x1, URZ ;  /* 0xffffffff0b0c7890 */ /* 0x001fc8000fffe0ff */
[----:B------:R-:W-:-:S09]  /*41c0*/  UISETP.GE.U32.AND UP1, UPT, UR12, 0x7, UPT ;  /* 0x000000070c00788c */ /* 0x000fd2000bf26070 */
[----:B------:R-:W-:Y:S05]  /*41d0*/  BRA.U !UP1, `(.L_x_76) ;  /* 0x0000000109d87547 */ /* 0x000fea000b800000 */
[----:B------:R-:W-:Y:S01]  /*41e0*/  MOV R6, RZ ;  /* 0x000000ff00067202 */ /* 0x000fe20000000f00 */
[----:B------:R-:W0:Y:S01]  /*41f0*/  LDCU UR16, c[0x0][0x3ac] ;  /* 0x00007580ff1077ac */ /* 0x000e220008000800 */
[----:B------:R-:W-:-:S05]  /*4200*/  NOP ;  /* 0x0000000000007918 */ /* 0x000fca0000000000 */
.L_x_77:
        /* <DEDUP_REMOVED lines=19> */
[----:B------:R-:W-:-:S04]  /*4340*/  IADD3 R19, PT, PT, R19, UR16, RZ ;  /* 0x0000001013137c10 */ /* 0x000fc8000fffe0ff */
[C---:B------:R-:W-:Y:S01]  /*4350*/  IADD3 R28, PT, PT, R19.reuse, UR16, RZ ;  /* 0x00000010131c7c10 */ /* 0x040fe2000fffe0ff */
[----:B------:R-:W-:-:S03]  /*4360*/  IMAD.WIDE.U32 R18, R19, 0x4, R12 ;  /* 0x0000000413127825 */ /* 0x000fc600078e000c */
[----:B0-----:R-:W-:-:S03]  /*4370*/  IADD3 R11, PT, PT, R28, UR16, RZ ;  /* 0x000000101c0b7c10 */ /* 0x001fc6000fffe0ff */
[----:B------:R-:W5:Y:S01]  /*4380*/  LDG.E R18, desc[UR8][R18.64] ;  /* 0x0000000812127981 */ /* 0x000f62000c1e1900 */
[----:B-1----:R-:W-:-:S03]  /*4390*/  IADD3 R25, PT, PT, R11, UR16, RZ ;  /* 0x000000100b197c10 */ /* 0x002fc6000fffe0ff */
[----:B------:R-:W5:Y:S01]  /*43a0*/  LDG.E R19, desc[UR8][R16.64+0x14] ;  /* 0x0000140810137981 */ /* 0x000f62000c1e1900 */
[----:B---3--:R-:W-:Y:S01]  /*43b0*/  FFMA R26, R23, R10, R22 ;  /* 0x0000000a171a7223 */ /* 0x008fe20000000016 */
[--C-:B------:R-:W-:Y:S02]  /*43c0*/  IMAD.WIDE.U32 R22, R28, 0x4, R12.reuse ;  /* 0x000000041c167825 */ /* 0x100fe400078e000c */
[----:B------:R-:W3:Y:S02]  /*43d0*/  LDG.E R28, desc[UR8][R16.64+0x1c] ;  /* 0x00001c08101c7981 */ /* 0x000ee4000c1e1900 */
[----:B------:R-:W-:Y:S02]  /*43e0*/  IMAD.WIDE.U32 R10, R11, 0x4, R12 ;  /* 0x000000040b0a7825 */ /* 0x000fe400078e000c */
[----:B------:R-:W3:Y:S02]  /*43f0*/  LDG.E R22, desc[UR8][R22.64] ;  /* 0x0000000816167981 */ /* 0x000ee4000c1e1900 */
[----:B--2---:R-:W-:-:S02]  /*4400*/  FFMA R14, R29, R14, R26 ;  /* 0x0000000e1d0e7223 */ /* 0x004fc4000000001a */
[----:B------:R-:W5:Y:S04]  /*4410*/  LDG.E R29, desc[UR8][R16.64+0xc] ;  /* 0x00000c08101d7981 */ /* 0x000f68000c1e1900 */
[----:B------:R-:W2:Y:S01]  /*4420*/  LDG.E R10, desc[UR8][R10.64] ;  /* 0x000000080a0a7981 */ /* 0x000ea2000c1e1900 */
[----:B----4-:R-:W-:Y:S01]  /*4430*/  FFMA R24, R27, R24, R14 ;  /* 0x000000181b187223 */ /* 0x010fe2000000000e */
[C---:B------:R-:W-:Y:S02]  /*4440*/  IMAD.WIDE.U32 R14, R25.reuse, 0x4, R12 ;  /* 0x00000004190e7825 */ /* 0x040fe400078e000c */
[----:B------:R-:W3:Y:S01]  /*4450*/  LDG.E R27, desc[UR8][R16.64+0x10] ;  /* 0x00001008101b7981 */ /* 0x000ee2000c1e1900 */
        /* <DEDUP_REMOVED lines=8> */
[----:B---3--:R-:W-:-:S04]  /*44e0*/  FFMA R18, R27, R22, R18 ;  /* 0x000000161b127223 */ /* 0x008fc80000000012 */
[----:B--2---:R-:W-:-:S04]  /*44f0*/  FFMA R19, R19, R10, R18 ;  /* 0x0000000a13137223 */ /* 0x004fc80000000012 */
[----:B----4-:R-:W-:-:S04]  /*4500*/  FFMA R19, R26, R14, R19 ;  /* 0x0000000e1a137223 */ /* 0x010fc80000000013 */
[----:B------:R-:W-:Y:S01]  /*4510*/  FFMA R22, R28, R12, R19 ;  /* 0x0000000c1c167223 */ /* 0x000fe20000000013 */
[----:B------:R-:W-:Y:S06]  /*4520*/  @P0 BRA `(.L_x_77) ;  /* 0xfffffffc00380947 */ /* 0x000fec000383ffff */
[----:B------:R-:W-:-:S07]  /*4530*/  MOV R6, UR14 ;  /* 0x0000000e00067c02 */ /* 0x000fce0008000f00 */
.L_x_76:
        /* <DEDUP_REMOVED lines=36> */
.L_x_78:
        /* <DEDUP_REMOVED lines=34> */
.L_x_75:
[----:B------:R-:W-:Y:S05]  /*49a0*/  BSYNC.RECONVERGENT B0 ;  /* 0x0000000000007941 */ /* 0x000fea0003800200 */
.L_x_74:
[----:B------:R-:W-:-:S04]  /*49b0*/  UIADD3 UR5, UPT, UPT, UR5, 0x1, URZ ;  /* 0x0000000105057890 */ /* 0x000fc8000fffe0ff */
[----:B------:R-:W-:-:S09]  /*49c0*/  UISETP.NE.AND UP1, UPT, UR5, 0x4, UPT ;  /* 0x000000040500788c */ /* 0x000fd2000bf25270 */
[----:B------:R-:W-:Y:S05]  /*49d0*/  BRA.U UP1, `(.L_x_79) ;  /* 0xfffffff501c47547 */ /* 0x000fea000b83ffff */
[----:B------:R-:W-:Y:S05]  /*49e0*/  BRA.U UP0, `(.L_x_80) ;  /* 0xfffffff500a07547 */ /* 0x000fea000b83ffff */
[----:B------:R-:W0:Y:S01]  /*49f0*/  LDCU UR4, c[0x0][0x3b0] ;  /* 0x00007600ff0477ac */ /* 0x000e220008000800 */
[----:B------:R-:W-:Y:S01]  /*4a00*/  SHF.L.U32 R6, R4, 0x1, RZ ;  /* 0x0000000104067819 */ /* 0x000fe200000006ff */
[----:B------:R-:W1:Y:S01]  /*4a10*/  LDC.64 R8, c[0x0][0x390] ;  /* 0x0000e400ff087b82 */ /* 0x000e620000000a00 */
[----:B------:R-:W-:Y:S01]  /*4a20*/  SHF.L.U32 R11, R5, 0x1, RZ ;  /* 0x00000001050b7819 */ /* 0x000fe200000006ff */
[----:B------:R-:W-:Y:S02]  /*4a30*/  USHF.L.U32 UR10, UR10, 0x1, URZ ;  /* 0x000000010a0a7899 */ /* 0x000fe400080006ff */
[----:B0-----:R-:W-:-:S06]  /*4a40*/  USHF.L.U32 UR4, UR4, 0x1, URZ ;  /* 0x0000000104047899 */ /* 0x001fcc00080006ff */
[----:B------:R-:W-:Y:S01]  /*4a50*/  IMAD R6, R11, UR4, R6 ;  /* 0x000000040b067c24 */ /* 0x000fe2000f8e0206 */
[----:B------:R-:W-:-:S04]  /*4a60*/  SHF.L.U32 R11, R3, 0x1, RZ ;  /* 0x00000001030b7819 */ /* 0x000fc800000006ff */
[----:B------:R-:W-:-:S05]  /*4a70*/  IADD3 R6, PT, PT, R6, UR4, RZ ;  /* 0x0000000406067c10 */ /* 0x000fca000fffe0ff */
        /* <DEDUP_REMOVED lines=9> */
.L_x_87:
[----:B0-----:R-:W-:-:S05]  /*4b10*/  UMOV UR5, URZ ;  /* 0x000000ff00057c82 */ /* 0x001fca0008000000 */
.L_x_86:
[----:B0-----:R-:W0:Y:S01]  /*4b20*/  LDC R11, c[0x0][0x3a4] ;  /* 0x0000e900ff0b7b82 */ /* 0x001e220000000800 */
[----:B------:R-:W1:Y:S01]  /*4b30*/  LDCU UR11, c[0x0][0x3a8] ;  /* 0x00007500ff0b77ac */ /* 0x000e620008000800 */
[----:B------:R-:W-:Y:S01]  /*4b40*/  LEA R8, R5, UR4, 0x1 ;  /* 0x0000000405087c11 */ /* 0x000fe2000f8e08ff */
[----:B------:R-:W-:Y:S01]  /*4b50*/  BSSY.RECONVERGENT B0, `(.L_x_81) ;  /* 0x000009e000007945 */ /* 0x000fe20003800200 */
[----:B------:R-:W-:Y:S02]  /*4b60*/  LEA R6, R4, UR5, 0x1 ;  /* 0x0000000504067c11 */ /* 0x000fe4000f8e08ff */
[----:B------:R-:W-:Y:S02]  /*4b70*/  IADD3 R8, PT, PT, R8, 0x1, RZ ;  /* 0x0000000108087810 */ /* 0x000fe40007ffe0ff */
[----:B------:R-:W-:-:S04]  /*4b80*/  IADD3 R9, PT, PT, R6, 0x1, RZ ;  /* 0x0000000106097810 */ /* 0x000fc80007ffe0ff */
        /* <DEDUP_REMOVED lines=9> */
[----:B------:R-:W-:Y:S01]  /*4c20*/  ULEA UR7, UR7, 0x1, 0x1 ;  /* 0x0000000107077891 */ /* 0x000fe2000f8e08ff */
[----:B------:R-:W-:Y:S01]  /*4c30*/  IMAD R8, R6, R11, RZ ;  /* 0x0000000b06087224 */ /* 0x000fe200078e02ff */
[----:B0-----:R-:W-:-:S04]  /*4c40*/  UIADD3 UR10, UPT, UPT, UR10, -0x1, URZ ;  /* 0xffffffff0a0a7890 */ /* 0x001fc8000fffe0ff */
[----:B------:R-:W-:-:S09]  /*4c50*/  UISETP.GE.U32.AND UP0, UPT, UR10, 0x7, UPT ;  /* 0x000000070a00788c */ /* 0x000fd2000bf06070 */
[----:B------:R-:W-:Y:S05]  /*4c60*/  BRA.U !UP0, `(.L_x_83) ;  /* 0x0000000508187547 */ /* 0x000fea000b800000 */
[----:B------:R-:W0:Y:S01]  /*4c70*/  LDC R9, c[0x0][0x3ac] ;  /* 0x0000eb00ff097b82 */ /* 0x000e220000000800 */
[----:B------:R-:W1:Y:S01]  /*4c80*/  LDCU UR10, c[0x0][0x3a4] ;  /* 0x00007480ff0a77ac */ /* 0x000e620008000800 */
[----:B------:R-:W-:Y:S01]  /*4c90*/  IMAD R10, R11, UR7, -R2 ;  /* 0x000000070b0a7c24 */ /* 0x000fe2000f8e0a02 */
[----:B------:R-:W-:-:S04]  /*4ca0*/  MOV R11, R8 ;  /* 0x00000008000b7202 */ /* 0x000fc80000000f00 */
[C---:B------:R-:W-:Y:S02]  /*4cb0*/  IADD3 R6, PT, PT, R10.reuse, 0x2, RZ ;  /* 0x000000020a067810 */ /* 0x040fe40007ffe0ff */
[C---:B------:R-:W-:Y:S02]  /*4cc0*/  IADD3 R19, PT, PT, R10.reuse, 0x3, RZ ;  /* 0x000000030a137810 */ /* 0x040fe40007ffe0ff */
[C---:B------:R-:W-:Y:S02]  /*4cd0*/  IADD3 R22, PT, PT, R10.reuse, 0x4, RZ ;  /* 0x000000040a167810 */ /* 0x040fe40007ffe0ff */
[C---:B------:R-:W-:Y:S02]  /*4ce0*/  IADD3 R23, PT, PT, R10.reuse, 0x5, RZ ;  /* 0x000000050a177810 */ /* 0x040fe40007ffe0ff */
[C---:B------:R-:W-:Y:S02]  /*4cf0*/  IADD3 R24, PT, PT, R10.reuse, 0x6, RZ ;  /* 0x000000060a187810 */ /* 0x040fe40007ffe0ff */
[----:B------:R-:W-:Y:S01]  /*4d00*/  IADD3 R25, PT, PT, R10, 0x7, RZ ;  /* 0x000000070a197810 */ /* 0x000fe20007ffe0ff */
[----:B-1----:R-:W-:-:S04]  /*4d10*/  ULOP3.LUT UR10, UR10, 0x7ffffff8, URZ, 0xc0, !UPT ;  /* 0x7ffffff80a0a7892 */ /* 0x002fc8000f8ec0ff */
[----:B------:R-:W-:Y:S01]  /*4d20*/  UIADD3 UR7, UPT, UPT, -UR10, URZ, URZ ;  /* 0x000000ff0a077290 */ /* 0x000fe2000fffe1ff */
[CC--:B0-----:R-:W-:Y:S02]  /*4d30*/  IMAD R13, R10.reuse, R9.reuse, R9 ;  /* 0x000000090a0d7224 */ /* 0x0c1fe400078e0209 */
[-CC-:B------:R-:W-:Y:S02]  /*4d40*/  IMAD R10, R10, R9.reuse, R0.reuse ;  /* 0x000000090a0a7224 */ /* 0x180fe400078e0200 */
[--C-:B------:R-:W-:Y:S01]  /*4d50*/  IMAD R6, R6, R9, R0.reuse ;  /* 0x0000000906067224 */ /* 0x100fe200078e0200 */
[----:B------:R-:W-:Y:S01]  /*4d60*/  IADD3 R18, PT, PT, R0, R13, RZ ;  /* 0x0000000d00127210 */ /* 0x000fe20007ffe0ff */
[-CC-:B------:R-:W-:Y:S02]  /*4d70*/  IMAD R19, R19, R9.reuse, R0.reuse ;  /* 0x0000000913137224 */ /* 0x180fe400078e0200 */
[-CC-:B------:R-:W-:Y:S02]  /*4d80*/  IMAD R22, R22, R9.reuse, R0.reuse ;  /* 0x0000000916167224 */ /* 0x180fe400078e0200 */
[----:B------:R-:W-:-:S02]  /*4d90*/  IMAD R23, R23, R9, R0 ;  /* 0x0000000917177224 */ /* 0x000fc400078e0200 */
[-CC-:B------:R-:W-:Y:S02]  /*4da0*/  IMAD R24, R24, R9.reuse, R0.reuse ;  /* 0x0000000918187224 */ /* 0x180fe400078e0200 */
[----:B------:R-:W-:-:S07]  /*4db0*/  IMAD R25, R25, R9, R0 ;  /* 0x0000000919197224 */ /* 0x000fce00078e0200 */
.L_x_84:
[----:B------:R-:W0:Y:S08]  /*4dc0*/  LDC.64 R12, c[0x0][0x388] ;  /* 0x0000e200ff0c7b82 */ /* 0x000e300000000a00 */
[----:B------:R-:W1:Y:S01]  /*4dd0*/  LDC.64 R14, c[0x0][0x380] ;  /* 0x0000e000ff0e7b82 */ /* 0x000e620000000a00 */
[----:B0-----:R-:W-:-:S06]  /*4de0*/  IMAD.WIDE.U32 R16, R10, 0x4, R12 ;  /* 0x000000040a107825 */ /* 0x001fcc00078e000c */
[----:B------:R-:W2:Y:S01]  /*4df0*/  LDG.E R16, desc[UR8][R16.64] ;  /* 0x0000000810107981 */ /* 0x000ea2000c1e1900 */
[----:B-1----:R-:W-:-:S05]  /*4e00*/  IMAD.WIDE R14, R11, 0x4, R14 ;  /* 0x000000040b0e7825 */ /* 0x002fca00078e020e */
[----:B------:R-:W2:Y:S01]  /*4e10*/  LDG.E R21, desc[UR8][R14.64] ;  /* 0x000000080e157981 */ /* 0x000ea2000c1e1900 */
[----:B------:R-:W-:-:S03]  /*4e20*/  IMAD.WIDE.U32 R28, R18, 0x4, R12 ;  /* 0x00000004121c7825 */ /* 0x000fc600078e000c */
[----:B------:R-:W3:Y:S04]  /*4e30*/  LDG.E R17, desc[UR8][R14.64+0x8] ;  /* 0x000008080e117981 */ /* 0x000ee8000c1e1900 */
[----:B------:R-:W4:Y:S04]  /*4e40*/  LDG.E R28, desc[UR8][R28.64] ;  /* 0x000000081c1c7981 */ /* 0x000f28000c1e1900 */
[----:B------:R-:W5:Y:S01]  /*4e50*/  LDG.E R29, desc[UR8][R14.64+0x10] ;  /* 0x000010080e1d7981 */ /* 0x000f62000c1e1900 */
[----:B--2---:R-:W-:Y:S01]  /*4e60*/  FFMA R20, R21, R16, R26 ;  /* 0x0000001015147223 */ /* 0x004fe2000000001a */
[----:B------:R-:W-:-:S02]  /*4e70*/  IMAD.WIDE.U32 R26, R6, 0x4, R12 ;  /* 0x00000004061a7825 */ /* 0x000fc400078e000c */
[----:B------:R-:W4:Y:S04]  /*4e80*/  LDG.E R21, desc[UR8][R14.64+0x4] ;  /* 0x000004080e157981 */ /* 0x000f28000c1e1900 */
[----:B------:R4:W3:Y:S02]  /*4e90*/  LDG.E R27, desc[UR8][R26.64] ;  /* 0x000000081a1b7981 */ /* 0x0008e4000c1e1900 */
[----:B----4-:R-:W-:Y:S01]  /*4ea0*/  FFMA R26, R21, R28, R20 ;  /* 0x0000001c151a7223 */ /* 0x010fe20000000014 */
[----:B------:R-:W-:-:S04]  /*4eb0*/  IMAD.WIDE.U32 R20, R19, 0x4, R12 ;  /* 0x0000000413147825 */ /* 0x000fc800078e000c */
[----:B---3--:R-:W-:Y:S01]  /*4ec0*/  FFMA R26, R17, R27, R26 ;  /* 0x0000001b111a7223 */ /* 0x008fe2000000001a */
[----:B------:R-:W-:Y:S01]  /*4ed0*/  IMAD.WIDE.U32 R16, R22, 0x4, R12 ;  /* 0x0000000416107825 */ /* 0x000fe200078e000c */
[----:B------:R-:W2:Y:S04]  /*4ee0*/  LDG.E R20, desc[UR8][R20.64] ;  /* 0x0000000814147981 */ /* 0x000ea8000c1e1900 */
[----:B------:R-:W3:Y:S04]  /*4ef0*/  LDG.E R27, desc[UR8][R14.64+0x18] ;  /* 0x000018080e1b7981 */ /* 0x000ee8000c1e1900 */
[----:B------:R-:W5:Y:S04]  /*4f00*/  LDG.E R16, desc[UR8][R16.64] ;  /* 0x0000000810107981 */ /* 0x000f68000c1e1900 */
[----:B------:R-:W2:Y:S02]  /*4f10*/  LDG.E R21, desc[UR8][R14.64+0xc] ;  /* 0x00000c080e157981 */ /* 0x000ea4000c1e1900 */
[----:B--2---:R-:W-:-:S04]  /*4f20*/  FFMA R28, R21, R20, R26 ;  /* 0x00000014151c7223 */ /* 0x004fc8000000001a */
[----:B-----5:R-:W-:Y:S01]  /*4f30*/  FFMA R26, R29, R16, R28 ;  /* 0x000000101d1a7223 */ /* 0x020fe2000000001c */
[--C-:B------:R-:W-:Y:S01]  /*4f40*/  IMAD.WIDE.U32 R16, R23, 0x4, R12.reuse ;  /* 0x0000000417107825 */ /* 0x100fe200078e000c */
[----:B------:R-:W2:Y:S03]  /*4f50*/  LDG.E R29, desc[UR8][R14.64+0x14] ;  /* 0x000014080e1d7981 */ /* 0x000ea6000c1e1900 */
[--C-:B------:R-:W-:Y:S01]  /*4f60*/  IMAD.WIDE.U32 R20, R24, 0x4, R12.reuse ;  /* 0x0000000418147825 */ /* 0x100fe200078e000c */
[----:B------:R-:W4:Y:S04]  /*4f70*/  LDG.E R28, desc[UR8][R14.64+0x1c] ;  /* 0x00001c080e1c7981 */ /* 0x000f28000c1e1900 */
[----:B------:R-:W2:Y:S01]  /*4f80*/  LDG.E R16, desc[UR8][R16.64] ;  /* 0x0000000810107981 */ /* 0x000ea2000c1e1900 */
[----:B------:R-:W-:-:S03]  /*4f90*/  IMAD.WIDE.U32 R12, R25, 0x4, R12 ;  /* 0x00000004190c7825 */ /* 0x000fc600078e000c */
[----:B------:R-:W3:Y:S04]  /*4fa0*/  LDG.E R20, desc[UR8][R20.64] ;  /* 0x0000000814147981 */ /* 0x000ee8000c1e1900 */
[----:B------:R-:W4:Y:S01]  /*4fb0*/  LDG.E R12, desc[UR8][R12.64] ;  /* 0x000000080c0c7981 */ /* 0x000f22000c1e1900 */
[----:B------:R-:W-:-:S04]  /*4fc0*/  UIADD3 UR7, UPT, UPT, UR7, 0x8, URZ ;  /* 0x0000000807077890 */ /* 0x000fc8000fffe0ff */
[----:B------:R-:W-:Y:S01]  /*4fd0*/  UISETP.NE.AND UP0, UPT, UR7, URZ, UPT ;  /* 0x000000ff0700728c */ /* 0x000fe2000bf05270 */
[C---:B------:R-:W-:Y:S02]  /*4fe0*/  LEA R18, R9.reuse, R18, 0x3 ;  /* 0x0000001209127211 */ /* 0x040fe400078e18ff */
[C---:B------:R-:W-:Y:S02]  /*4ff0*/  LEA R6, R9.reuse, R6, 0x3 ;  /* 0x0000000609067211 */ /* 0x040fe400078e18ff */
[C---:B------:R-:W-:Y:S02]  /*5000*/  LEA R19, R9.reuse, R19, 0x3 ;  /* 0x0000001309137211 */ /* 0x040fe400078e18ff */
[C---:B------:R-:W-:Y:S02]  /*5010*/  LEA R22, R9.reuse, R22, 0x3 ;  /* 0x0000001609167211 */ /* 0x040fe400078e18ff */
[C---:B------:R-:W-:Y:S02]  /*5020*/  LEA R23, R9.reuse, R23, 0x3 ;  /* 0x0000001709177211 */ /* 0x040fe400078e18ff */
[----:B------:R-:W-:-:S02]  /*5030*/  LEA R24, R9, R24, 0x3 ;  /* 0x0000001809187211 */ /* 0x000fc400078e18ff */
[C---:B------:R-:W-:Y:S02]  /*5040*/  LEA R25, R9.reuse, R25, 0x3 ;  /* 0x0000001909197211 */ /* 0x040fe400078e18ff */
[----:B------:R-:W-:Y:S02]  /*5050*/  LEA R10, R9, R10, 0x3 ;  /* 0x0000000a090a7211 */ /* 0x000fe400078e18ff */
[----:B------:R-:W-:Y:S01]  /*5060*/  IADD3 R11, PT, PT, R11, 0x8, RZ ;  /* 0x000000080b0b7810 */ /* 0x000fe20007ffe0ff */
[----:B--2---:R-:W-:-:S04]  /*5070*/  FFMA R26, R29, R16, R26 ;  /* 0x000000101d1a7223 */ /* 0x004fc8000000001a */
[----:B---3--:R-:W-:-:S04]  /*5080*/  FFMA R27, R27, R20, R26 ;  /* 0x000000141b1b7223 */ /* 0x008fc8000000001a */
[----:B----4-:R-:W-:Y:S01]  /*5090*/  FFMA R26, R28, R12, R27 ;  /* 0x0000000c1c1a7223 */ /* 0x010fe2000000001b */
[----:B------:R-:W-:Y:S06]  /*50a0*/  BRA.U UP0, `(.L_x_84) ;  /* 0xfffffffd00447547 */ /* 0x000fec000b83ffff */
[----:B------:R-:W0:Y:S02]  /*50b0*/  LDC R9, c[0x0][0x3a4] ;  /* 0x0000e900ff097b82 */ /* 0x000e240000000800 */
[----:B0-----:R-:W-:-:S07]  /*50c0*/  LOP3.LUT R9, R9, 0x7ffffff8, RZ, 0xc0, !PT ;  /* 0x7ffffff809097812 */ /* 0x001fce00078ec0ff */
.L_x_83:
[----:B------:R-:W0:Y:S02]  /*50d0*/  LDCU UR7, c[0x0][0x3a4] ;  /* 0x00007480ff0777ac */ /* 0x000e240008000800 */
[----:B0-----:R-:W-:-:S04]  /*50e0*/  ULOP3.LUT UR7, UR7, 0x7, URZ, 0xc0, !UPT ;  /* 0x0000000707077892 */ /* 0x001fc8000f8ec0ff */
[----:B------:R-:W-:-:S09]  /*50f0*/  UISETP.NE.AND UP0, UPT, UR7, URZ, UPT ;  /* 0x000000ff0700728c */ /* 0x000fd2000bf05270 */
[----:B------:R-:W-:Y:S05]  /*5100*/  BRA.U !UP0, `(.L_x_82) ;  /* 0x0000000508087547 */ /* 0x000fea000b800000 */
[----:B------:R-:W0:Y:S01]  /*5110*/  LDC R6, c[0x0][0x3a4] ;  /* 0x0000e900ff067b82 */ /* 0x000e220000000800 */
[----:B------:R-:W-:Y:S02]  /*5120*/  UIADD3 UR7, UPT, UPT, UR7, -0x1, URZ ;  /* 0xffffffff07077890 */ /* 0x000fe4000fffe0ff */
[----:B------:R-:W-:Y:S02]  /*5130*/  ULEA UR10, UR4, UR5, 0x2 ;  /* 0x00000005040a7291 */ /* 0x000fe4000f8e10ff */
[----:B------:R-:W-:Y:S02]  /*5140*/  UISETP.GE.U32.AND UP0, UPT, UR7, 0x3, UPT ;  /* 0x000000030700788c */ /* 0x000fe4000bf06070 */
[----:B------:R-:W-:Y:S02]  /*5150*/  UISETP.NE.AND UP1, UPT, UR13, URZ, UPT ;  /* 0x000000ff0d00728c */ /* 0x000fe4000bf25270 */
[----:B------:R-:W-:-:S05]  /*5160*/  ULEA UR10, UR10, 0x1, 0x1 ;  /* 0x000000010a0a7891 */ /* 0x000fca000f8e08ff */
[----:B------:R-:W-:Y:S07]  /*5170*/  BRA.U !UP0, `(.L_x_85) ;  /* 0x00000001086c7547 */ /* 0x000fee000b800000 */
[----:B------:R-:W1:Y:S01]  /*5180*/  LDCU UR7, c[0x0][0x3ac] ;  /* 0x00007580ff0777ac */ /* 0x000e620008000800 */
[----:B------:R-:W2:Y:S01]  /*5190*/  LDC.64 R12, c[0x0][0x388] ;  /* 0x0000e200ff0c7b82 */ /* 0x000ea20000000a00 */
[----:B0-----:R-:W-:Y:S01]  /*51a0*/  IMAD R14, R6, UR10, R9 ;  /* 0x0000000a060e7c24 */ /* 0x001fe2000f8e0209 */
[----:B------:R-:W-:-:S06]  /*51b0*/  IADD3 R15, PT, PT, R8, R9, RZ ;  /* 0x00000009080f7210 */ /* 0x000fcc0007ffe0ff */
[----:B------:R-:W0:Y:S01]  /*51c0*/  LDC.64 R10, c[0x0][0x380] ;  /* 0x0000e000ff0a7b82 */ /* 0x000e220000000a00 */
[----:B-1----:R-:W-:-:S05]  /*51d0*/  IMAD R17, R14, UR7, R3 ;  /* 0x000000070e117c24 */ /* 0x002fca000f8e0203 */
[C---:B------:R-:W-:Y:S01]  /*51e0*/  IADD3 R19, PT, PT, R17.reuse, UR7, RZ ;  /* 0x0000000711137c10 */ /* 0x040fe2000fffe0ff */
[----:B--2---:R-:W-:-:S03]  /*51f0*/  IMAD.WIDE.U32 R16, R17, 0x4, R12 ;  /* 0x0000000411107825 */ /* 0x004fc600078e000c */
[----:B------:R-:W-:-:S03]  /*5200*/  IADD3 R23, PT, PT, R19, UR7, RZ ;  /* 0x0000000713177c10 */ /* 0x000fc6000fffe0ff */
[----:B------:R-:W2:Y:S01]  /*5210*/  LDG.E R16, desc[UR8][R16.64] ;  /* 0x0000000810107981 */ /* 0x000ea2000c1e1900 */
[----:B0-----:R-:W-:Y:S01]  /*5220*/  IMAD.WIDE R10, R15, 0x4, R10 ;  /* 0x000000040f0a7825 */ /* 0x001fe200078e020a */
[----:B------:R-:W-:-:S03]  /*5230*/  IADD3 R25, PT, PT, R23, UR7, RZ ;  /* 0x0000000717197c10 */ /* 0x000fc6000fffe0ff */
[--C-:B------:R-:W-:Y:S01]  /*5240*/  IMAD.WIDE.U32 R14, R19, 0x4, R12.reuse ;  /* 0x00000004130e7825 */ /* 0x100fe200078e000c */
[----:B------:R-:W2:Y:S03]  /*5250*/  LDG.E R21, desc[UR8][R10.64] ;  /* 0x000000080a157981 */ /* 0x000ea6000c1e1900 */
[--C-:B------:R-:W-:Y:S01]  /*5260*/  IMAD.WIDE.U32 R18, R23, 0x4, R12.reuse ;  /* 0x0000000417127825 */ /* 0x100fe200078e000c */
[----:B------:R-:W3:Y:S04]  /*5270*/  LDG.E R27, desc[UR8][R10.64+0xc] ;  /* 0x00000c080a1b7981 */ /* 0x000ee8000c1e1900 */
[----:B------:R-:W4:Y:S01]  /*5280*/  LDG.E R14, desc[UR8][R14.64] ;  /* 0x000000080e0e7981 */ /* 0x000f22000c1e1900 */
[----:B------:R-:W-:-:S03]  /*5290*/  IMAD.WIDE.U32 R12, R25, 0x4, R12 ;  /* 0x00000004190c7825 */ /* 0x000fc600078e000c */
[----:B------:R-:W4:Y:S04]  /*52a0*/  LDG.E R23, desc[UR8][R10.64+0x4] ;  /* 0x000004080a177981 */ /* 0x000f28000c1e1900 */
[----:B------:R-:W5:Y:S04]  /*52b0*/  LDG.E R18, desc[UR8][R18.64] ;  /* 0x0000000812127981 */ /* 0x000f68000c1e1900 */
[----:B------:R-:W5:Y:S04]  /*52c0*/  LDG.E R25, desc[UR8][R10.64+0x8] ;  /* 0x000008080a197981 */ /* 0x000f68000c1e1900 */
[----:B------:R-:W3:Y:S01]  /*52d0*/  LDG.E R12, desc[UR8][R12.64] ;  /* 0x000000080c0c7981 */ /* 0x000ee2000c1e1900 */
[----:B------:R-:W-:Y:S01]  /*52e0*/  IADD3 R9, PT, PT, R9, 0x4, RZ ;  /* 0x0000000409097810 */ /* 0x000fe20007ffe0ff */
[----:B--2---:R-:W-:-:S04]  /*52f0*/  FFMA R16, R21, R16, R26 ;  /* 0x0000001015107223 */ /* 0x004fc8000000001a */
[----:B----4-:R-:W-:-:S04]  /*5300*/  FFMA R16, R23, R14, R16 ;  /* 0x0000000e17107223 */ /* 0x010fc80000000010 */
[----:B-----5:R-:W-:-:S04]  /*5310*/  FFMA R16, R25, R18, R16 ;  /* 0x0000001219107223 */ /* 0x020fc80000000010 */
[----:B---3--:R-:W-:-:S07]  /*5320*/  FFMA R26, R27, R12, R16 ;  /* 0x0000000c1b1a7223 */ /* 0x008fce0000000010 */
.L_x_85:
[----:B------:R-:W-:Y:S05]  /*5330*/  BRA.U !UP1, `(.L_x_82) ;  /* 0x00000001097c7547 */ /* 0x000fea000b800000 */
[----:B------:R-:W-:Y:S01]  /*5340*/  UIADD3 UR7, UPT, UPT, UR13, -0x1, URZ ;  /* 0xffffffff0d077890 */ /* 0x000fe2000fffe0ff */
[----:B------:R-:W-:Y:S01]  /*5350*/  ISETP.NE.AND P1, PT, RZ, UR6, PT ;  /* 0x00000006ff007c0c */ /* 0x000fe2000bf25270 */
[----:B------:R-:W1:Y:S04]  /*5360*/  LDC.64 R10, c[0x0][0x388] ;  /* 0x0000e200ff0a7b82 */ /* 0x000e680000000a00 */
[----:B------:R-:W-:-:S04]  /*5370*/  ISETP.NE.AND P0, PT, RZ, UR7, PT ;  /* 0x00000007ff007c0c */ /* 0x000fc8000bf05270 */
[----:B------:R-:W2:Y:S08]  /*5380*/  LDC.64 R18, c[0x0][0x380] ;  /* 0x0000e000ff127b82 */ /* 0x000eb00000000a00 */
[----:B------:R-:W3:Y:S01]  /*5390*/  @P1 LDC R20, c[0x0][0x3ac] ;  /* 0x0000eb00ff141b82 */ /* 0x000ee20000000800 */
[----:B0-----:R-:W-:Y:S01]  /*53a0*/  @P0 IMAD R16, R6, UR10, R9 ;  /* 0x0000000a06100c24 */ /* 0x001fe2000f8e0209 */
[----:B------:R-:W-:-:S02]  /*53b0*/  @P0 IADD3 R21, PT, PT, R8, R9, RZ ;  /* 0x0000000908150210 */ /* 0x000fc40007ffe0ff */
[----:B------:R-:W-:-:S04]  /*53c0*/  @P0 IADD3 R9, PT, PT, R9, 0x2, RZ ;  /* 0x0000000209090810 */ /* 0x000fc80007ffe0ff */
[----:B------:R-:W0:Y:S01]  /*53d0*/  @P0 LDC R17, c[0x0][0x3ac] ;  /* 0x0000eb00ff110b82 */ /* 0x000e220000000800 */
[----:B------:R-:W-:Y:S01]  /*53e0*/  @P1 IMAD R6, R6, UR10, R9 ;  /* 0x0000000a06061c24 */ /* 0x000fe2000f8e0209 */
[----:B------:R-:W-:-:S06]  /*53f0*/  @P1 IADD3 R9, PT, PT, R8, R9, RZ ;  /* 0x0000000908091210 */ /* 0x000fcc0007ffe0ff */
[----:B------:R-:W4:Y:S01]  /*5400*/  LDC.64 R12, c[0x0][0x380] ;  /* 0x0000e000ff0c7b82 */ /* 0x000f220000000a00 */
[----:B--2---:R-:W-:-:S07]  /*5410*/  @P0 IMAD.WIDE R18, R21, 0x4, R18 ;  /* 0x0000000415120825 */ /* 0x004fce00078e0212 */
[----:B------:R-:W2:Y:S01]  /*5420*/  LDC.64 R14, c[0x0][0x388] ;  /* 0x0000e200ff0e7b82 */ /* 0x000ea20000000a00 */
[----:B0-----:R-:W-:-:S05]  /*5430*/  @P0 IMAD R16, R16, R17, R3 ;  /* 0x0000001110100224 */ /* 0x001fca00078e0203 */
[C---:B------:R-:W-:Y:S01]  /*5440*/  @P0 IADD3 R23, PT, PT, R16.reuse, R17, RZ ;  /* 0x0000001110170210 */ /* 0x040fe20007ffe0ff */
[----:B-1----:R-:W-:-:S04]  /*5450*/  @P0 IMAD.WIDE.U32 R16, R16, 0x4, R10 ;  /* 0x0000000410100825 */ /* 0x002fc800078e000a */
[----:B------:R-:W-:Y:S02]  /*5460*/  @P0 IMAD.WIDE.U32 R10, R23, 0x4, R10 ;  /* 0x00000004170a0825 */ /* 0x000fe400078e000a */
[----:B------:R-:W5:Y:S02]  /*5470*/  @P0 LDG.E R16, desc[UR8][R16.64] ;  /* 0x0000000810100981 */ /* 0x000f64000c1e1900 */
[----:B---3--:R-:W-:Y:S02]  /*5480*/  @P1 IMAD R21, R6, R20, R3 ;  /* 0x0000001406151224 */ /* 0x008fe400078e0203 */
[----:B------:R-:W5:Y:S01]  /*5490*/  @P0 LDG.E R23, desc[UR8][R18.64] ;  /* 0x0000000812170981 */ /* 0x000f62000c1e1900 */
[----:B----4-:R-:W-:-:S03]  /*54a0*/  @P1 IMAD.WIDE R12, R9, 0x4, R12 ;  /* 0x00000004090c1825 */ /* 0x010fc600078e020c */
[----:B------:R-:W3:Y:S01]  /*54b0*/  @P0 LDG.E R10, desc[UR8][R10.64] ;  /* 0x000000080a0a0981 */ /* 0x000ee2000c1e1900 */
[----:B--2---:R-:W-:-:S03]  /*54c0*/  @P1 IMAD.WIDE.U32 R14, R21, 0x4, R14 ;  /* 0x00000004150e1825 */ /* 0x004fc600078e000e */
[----:B------:R-:W3:Y:S04]  /*54d0*/  @P0 LDG.E R6, desc[UR8][R18.64+0x4] ;  /* 0x0000040812060981 */ /* 0x000ee8000c1e1900 */
[----:B------:R-:W2:Y:S04]  /*54e0*/  @P1 LDG.E R13, desc[UR8][R12.64] ;  /* 0x000000080c0d1981 */ /* 0x000ea8000c1e1900 */
[----:B------:R-:W2:Y:S01]  /*54f0*/  @P1 LDG.E R14, desc[UR8][R14.64] ;  /* 0x000000080e0e1981 */ /* 0x000ea2000c1e1900 */
[----:B-----5:R-:W-:-:S04]  /*5500*/  @P0 FFMA R23, R23, R16, R26 ;  /* 0x0000001017170223 */ /* 0x020fc8000000001a */
[----:B---3--:R-:W-:-:S04]  /*5510*/  @P0 FFMA R26, R6, R10, R23 ;  /* 0x0000000a061a0223 */ /* 0x008fc80000000017 */
[----:B--2---:R-:W-:-:S07]  /*5520*/  @P1 FFMA R26, R13, R14, R26 ;  /* 0x0000000e0d1a1223 */ /* 0x004fce000000001a */
.L_x_82:
[----:B------:R-:W-:Y:S05]  /*5530*/  BSYNC.RECONVERGENT B0 ;  /* 0x0000000000007941 */ /* 0x000fea0003800200 */
.L_x_81:
[----:B------:R-:W-:-:S04]  /*5540*/  UIADD3 UR5, UPT, UPT, UR5, 0x1, URZ ;  /* 0x0000000105057890 */ /* 0x000fc8000fffe0ff */
[----:B------:R-:W-:-:S09]  /*5550*/  UISETP.NE.AND UP0, UPT, UR5, 0x4, UPT ;  /* 0x000000040500788c */ /* 0x000fd2000bf05270 */
[----:B------:R-:W-:Y:S05]  /*5560*/  BRA.U UP0, `(.L_x_86) ;  /* 0xfffffff5006c7547 */ /* 0x000fea000b83ffff */
[----:B------:R-:W-:-:S04]  /*5570*/  UIADD3 UR4, UPT, UPT, UR4, 0x1, URZ ;  /* 0x0000000104047890 */ /* 0x000fc8000fffe0ff */
[----:B------:R-:W-:-:S09]  /*5580*/  UISETP.NE.AND UP0, UPT, UR4, 0x4, UPT ;  /* 0x000000040400788c */ /* 0x000fd2000bf05270 */
[----:B------:R-:W-:Y:S05]  /*5590*/  BRA.U UP0, `(.L_x_87) ;  /* 0xfffffff5005c7547 */ /* 0x000fea000b83ffff */
[----:B------:R-:W1:Y:S01]  /*55a0*/  LDCU UR7, c[0x0][0x3b0] ;  /* 0x00007600ff0777ac */ /* 0x000e620008000800 */
[----:B------:R-:W-:Y:S01]  /*55b0*/  SHF.L.U32 R0, R4, 0x1, RZ ;  /* 0x0000000104007819 */ /* 0x000fe200000006ff */
[----:B------:R-:W2:Y:S01]  /*55c0*/  LDC.64 R8, c[0x0][0x390] ;  /* 0x0000e400ff087b82 */ /* 0x000ea20000000a00 */
[----:B------:R-:W-:Y:S01]  /*55d0*/  SHF.L.U32 R11, R5, 0x1, RZ ;  /* 0x00000001050b7819 */ /* 0x000fe200000006ff */
[----:B------:R-:W3:Y:S01]  /*55e0*/  LDCU UR5, c[0x0][0x3ac] ;  /* 0x00007580ff0577ac */ /* 0x000ee20008000800 */
[----:B-1----:R-:W-:Y:S02]  /*55f0*/  USHF.L.U32 UR7, UR7, 0x1, URZ ;  /* 0x0000000107077899 */ /* 0x002fe400080006ff */
[----:B---3--:R-:W-:-:S04]  /*5600*/  USHF.L.U32 UR5, UR5, 0x1, URZ ;  /* 0x0000000105057899 */ /* 0x008fc800080006ff */
[----:B------:R-:W-:Y:S01]  /*5610*/  IMAD R0, R11, UR7, R0 ;  /* 0x000000070b007c24 */ /* 0x000fe2000f8e0200 */
[----:B------:R-:W-:-:S04]  /*5620*/  SHF.L.U32 R11, R3, 0x1, RZ ;  /* 0x00000001030b7819 */ /* 0x000fc800000006ff */
[----:B------:R-:W-:Y:S01]  /*5630*/  IADD3 R0, PT, PT, R0, UR7, RZ ;  /* 0x0000000700007c10 */ /* 0x000fe2000fffe0ff */
[----:B------:R-:W1:Y:S04]  /*5640*/  LDCU UR7, c[0x0][0x3ac] ;  /* 0x00007580ff0777ac */ /* 0x000e680008000800 */
[----:B------:R-:W-:-:S05]  /*5650*/  IMAD R0, R0, UR5, R11 ;  /* 0x0000000500007c24 */ /* 0x000fca000f8e020b */
[----:B------:R-:W-:Y:S01]  /*5660*/  IADD3 R11, PT, PT, R0, UR5, RZ ;  /* 0x00000005000b7c10 */ /* 0x000fe2000fffe0ff */
[----:B------:R-:W3:Y:S04]  /*5670*/  LDCU UR5, c[0x0][0x3b0] ;  /* 0x00007600ff0577ac */ /* 0x000ee80008000800 */
[----:B--2---:R-:W-:Y:S02]  /*5680*/  IMAD.WIDE.U32 R10, R11, 0x4, R8 ;  /* 0x000000040b0a7825 */ /* 0x004fe400078e0008 */
[----:B------:R-:W2:Y:S04]  /*5690*/  LDC.64 R8, c[0x0][0x398] ;  /* 0x0000e600ff087b82 */ /* 0x000ea80000000a00 */
[----:B------:R-:W4:Y:S01]  /*56a0*/  LDG.E R11, desc[UR8][R10.64+0x4] ;  /* 0x000004080a0b7981 */ /* 0x000f22000c1e1900 */
[----:B---3--:R-:W-:-:S04]  /*56b0*/  IMAD R5, R2, UR5, R5 ;  /* 0x0000000502057c24 */ /* 0x008fc8000f8e0205 */
[----:B------:R-:W-:-:S04]  /*56c0*/  IMAD R4, R5, UR5, R4 ;  /* 0x0000000505047c24 */ /* 0x000fc8000f8e0204 */
[----:B-1----:R-:W-:-:S04]  /*56d0*/  IMAD R3, R4, UR7, R3 ;  /* 0x0000000704037c24 */ /* 0x002fc8000f8e0203 */
[----:B--2---:R-:W-:-:S04]  /*56e0*/  IMAD.WIDE R2, R3, 0x4, R8 ;  /* 0x0000000403027825 */ /* 0x004fc800078e0208 */
[----:B----4-:R-:W-:-:S05]  /*56f0*/  FADD R26, R26, R11 ;  /* 0x0000000b1a1a7221 */ /* 0x010fca0000000000 */
[----:B------:R-:W-:-:S04]  /*5700*/  FSETP.GT.AND P0, PT, R26, R7, PT ;  /* 0x000000071a00720b */ /* 0x000fc80003f04000 */
[----:B------:R-:W-:-:S05]  /*5710*/  FSEL R7, R26, R7, P0 ;  /* 0x000000071a077208 */ /* 0x000fca0000000000 */
[----:B------:R-:W-:Y:S01]  /*5720*/  STG.E desc[UR8][R2.64], R7 ;  /* 0x0000000702007986 */ /* 0x000fe2000c101908 */
[----:B------:R-:W-:Y:S05]  /*5730*/  EXIT ;  /* 0x000000000000794d */ /* 0x000fea0003800000 */
.L_x_31:
[----:B------:R-:W-:-:S04]  /*5740*/  ISETP.NE.AND P0, PT, R10, 0x4, PT ;  /* 0x000000040a00780c */ /* 0x000fc80003f05270 */
[----:B------:R-:W-:-:S04]  /*5750*/  ISETP.NE.OR P0, PT, R8, 0x5, P0 ;  /* 0x000000050800780c */ /* 0x000fc80000705670 */
[----:B------:R-:W-:-:S13]  /*5760*/  ISETP.NE.OR P0, PT, R11, 0x2, P0 ;  /* 0x000000020b00780c */ /* 0x000fda0000705670 */
[----:B------:R-:W-:Y:S05]  /*5770*/  @P0 BRA `(.L_x_88) ;  /* 0x000000a400b00947 */ /* 0x000fea0003800000 */
        /* <DEDUP_REMOVED lines=17> */
[----:B0-----:R-:W5:Y:S01]  /*5890*/  S2R R8, SR_TID.Y ;  /* 0x0000000000087919 */ /* 0x001f620000002200 */
[----:B-1----:R-:W-:-:S05]  /*58a0*/  IADD3 R2, PT, PT, RZ, -R3, RZ ;  /* 0x80000003ff027210 */ /* 0x002fca0007ffe0ff */
[----:B------:R-:W-:Y:S01]  /*58b0*/  IMAD R9, R2, R11, RZ ;  /* 0x0000000b02097224 */ /* 0x000fe200078e02ff */
[----:B------:R-:W-:-:S05]  /*58c0*/  MOV R2, RZ ;  /* 0x000000ff00027202 */ /* 0x000fca0000000f00 */
[----:B------:R-:W-:Y:S01]  /*58d0*/  IMAD.HI.U32 R9, R3, R9, R2 ;  /* 0x0000000903097227 */ /* 0x000fe200078e0002 */
[----:B------:R-:W-:-:S05]  /*58e0*/  MOV R2, R0 ;  /* 0x0000000000027202 */ /* 0x000fca0000000f00 */
        /* <DEDUP_REMOVED lines=12> */
[----:B------:R-:W-:-:S06]  /*59b0*/  @P1 IADD3 R0, PT, PT, R0, 0x1, RZ ;  /* 0x0000000100001810 */ /* 0x000fcc0007ffe0ff */
[----:B------:R-:W-:Y:S02]  /*59c0*/  @!P0 IADD3 R0, PT, PT, -R0, RZ, RZ ;  /* 0x000000ff00008210 */ /* 0x000fe40007ffe1ff */
[----:B------:R-:W-:-:S04]  /*59d0*/  @!P2 LOP3.LUT R0, RZ, R5, RZ, 0x33, !PT ;  /* 0x00000005ff00a212 */ /* 0x000fc800078e33ff */
[----:B------:R-:W-:-:S05]  /*59e0*/  IADD3 R2, PT, PT, -R0, RZ, RZ ;  /* 0x000000ff00027210 */ /* 0x000fca0007ffe1ff */
[----:B------:R-:W-:Y:S02]  /*59f0*/  IMAD R2, R5, R2, R4 ;  /* 0x0000000205027224 */ /* 0x000fe400078e0204 */
[----:B-----5:R-:W-:-:S03]  /*5a00*/  IMAD R4, R7, UR5, R8 ;  /* 0x0000000507047c24 */ /* 0x020fc6000f8e0208 */
[----:B------:R-:W-:Y:S02]  /*5a10*/  ISETP.GE.AND P0, PT, R2, R5, PT ;  /* 0x000000050200720c */ /* 0x000fe40003f06270 */
[----:B------:R-:W-:Y:S02]  /*5a20*/  VIMNMX R5, PT, PT, R3, R4, !PT ;  /* 0x0000000403057248 */ /* 0x000fe40007fe0100 */
[----:B--2---:R-:W-:-:S04]  /*5a30*/  ISETP.LT.AND P0, PT, R0, UR6, !P0 ;  /* 0x0000000600007c0c */ /* 0x004fc8000c701270 */
[----:B---3--:R-:W-:-:S13]  /*5a40*/  ISETP.GE.OR P0, PT, R5, UR7, !P0 ;  /* 0x0000000705007c0c */ /* 0x008fda000c706670 */
[----:B------:R-:W-:Y:S05]  /*5a50*/  @P0 EXIT ;  /* 0x000000000000094d */ /* 0x000fea0003800000 */
[----:B------:R-:W0:Y:S01]  /*5a60*/  LDCU UR7, c[0x0][0x3a4] ;  /* 0x00007480ff0777ac */ /* 0x000e220008000800 */
[----:B------:R-:W-:Y:S01]  /*5a70*/  HFMA2 R19, -RZ, RZ, 0, 0 ;  /* 0x00000000ff137431 */ /* 0x000fe200000001ff */
[----:B------:R-:W-:Y:S02]  /*5a80*/  SHF.L.U32 R7, R4, 0x1, RZ ;  /* 0x0000000104077819 */ /* 0x000fe400000006ff */
[----:B------:R-:W-:Y:S01]  /*5a90*/  SHF.L.U32 R6, R3, 0x1, RZ ;  /* 0x0000000103067819 */ /* 0x000fe200000006ff */
[----:B------:R-:W-:Y:S01]  /*5aa0*/  UMOV UR4, URZ ;  /* 0x000000ff00047c82 */ /* 0x000fe20008000000 */
[----:B0-----:R-:W-:Y:S02]  /*5ab0*/  ULOP3.LUT UR13, UR7, 0x3, URZ, 0xc0, !UPT ;  /* 0x00000003070d7892 */ /* 0x001fe4000f8ec0ff */
[----:B------:R-:W-:Y:S02]  /*5ac0*/  ULOP3.LUT UR12, UR7, 0x7ffffff8, URZ, 0xc0, !UPT ;  /* 0x7ffffff8070c7892 */ /* 0x000fe4000f8ec0ff */
[----:B------:R-:W-:-:S12]  /*5ad0*/  ULOP3.LUT UR7, UR7, 0x1, URZ, 0xc0, !UPT ;  /* 0x0000000107077892 */ /* 0x000fd8000f8ec0ff */
.L_x_95:
[----:B------:R-:W0:Y:S01]  /*5ae0*/  LDCU UR5, c[0x0][0x3a8] ;  /* 0x00007500ff0577ac */ /* 0x000e220008000800 */
[----:B------:R-:W-:Y:S01]  /*5af0*/  IADD3 R9, PT, PT, R6, UR4, RZ ;  /* 0x0000000406097c10 */ /* 0x000fe2000fffe0ff */
[----:B------:R-:W-:Y:S01]  /*5b00*/  UMOV UR6, UR4 ;  /* 0x0000000400067c82 */ /* 0x000fe20008000000 */
[----:B------:R-:W-:-:S04]  /*5b10*/  UIADD3 UR4, UPT, UPT, UR4, 0x1, URZ ;  /* 0x0000000104047890 */ /* 0x000fc8000fffe0ff */
[----:B------:R-:W-:Y:S01]  /*5b20*/  UISETP.NE.AND UP0, UPT, UR4, 0x5, UPT ;  /* 0x000000050400788c */ /* 0x000fe2000bf05270 */
[----:B0-----:R-:W-:Y:S01]  /*5b30*/  IMAD R8, R0, UR5, R9 ;  /* 0x0000000500087c24 */ /* 0x001fe2000f8e0209 */
[----:B------:R-:W-:-:S09]  /*5b40*/  UMOV UR5, URZ ;  /* 0x000000ff00057c82 */ /* 0x000fd20008000000 */
.L_x_94:
        /* <DEDUP_REMOVED lines=11> */
[----:B------:R-:W-:-:S06]  /*5c00*/  UIMAD UR11, UR6, 0x5, UR5 ;  /* 0x00000005060b78a4 */ /* 0x000fcc000f8e0205 */
[----:B------:R-:W-:Y:S01]  /*5c10*/  IMAD R18, R10, UR11, RZ ;  /* 0x0000000b0a127c24 */ /* 0x000fe2000f8e02ff */
[----:B0-----:R-:W-:-:S04]  /*5c20*/  UIADD3 UR15, UPT, UPT, UR10, -0x1, URZ ;  /* 0xffffffff0a0f7890 */ /* 0x001fc8000fffe0ff */
[----:B------:R-:W-:-:S09]  /*5c30*/  UISETP.GE.U32.AND UP1, UPT, UR15, 0x7, UPT ;  /* 0x000000070f00788c */ /* 0x000fd2000bf26070 */
[----:B------:R-:W-:Y:S05]  /*5c40*/  BRA.U !UP1, `(.L_x_91) ;  /* 0x0000000109d07547 */ /* 0x000fea000b800000 */
[----:B------:R-:W-:Y:S01]  /*5c50*/  MOV R5, RZ ;  /* 0x000000ff00057202 */ /* 0x000fe20000000f00 */
[----:B------:R-:W0:Y:S01]  /*5c60*/  LDCU UR11, c[0x0][0x3ac] ;  /* 0x00007580ff0b77ac */ /* 0x000e220008000800 */
[----:B------:R-:W-:-:S05]  /*5c70*/  NOP ;  /* 0x0000000000007918 */ /* 0x000fca0000000000 */
.L_x_92:
[----:B------:R-:W1:Y:S01]  /*5c80*/  LDC.64 R12, c[0x0][0x388] ;  /* 0x0000e200ff0c7b82 */ /* 0x000e620000000a00 */
[----:B------:R-:W-:-:S05]  /*5c90*/  LEA R15, R18, R5, 0x2 ;  /* 0x00000005120f7211 */ /* 0x000fca00078e10ff */
[----:B0-----:R-:W-:Y:S02]  /*5ca0*/  IMAD R17, R15, UR11, R2 ;  /* 0x0000000b0f117c24 */ /* 0x001fe4000f8e0202 */
[----:B------:R-:W0:Y:S01]  /*5cb0*/  LDC.64 R20, c[0x0][0x380] ;  /* 0x0000e000ff147b82 */ /* 0x000e220000000a00 */
[----:B------:R-:W-:Y:S02]  /*5cc0*/  IMAD R15, R11, R10, R5 ;  /* 0x0000000a0b0f7224 */ /* 0x000fe400078e0205 */
        /* <DEDUP_REMOVED lines=12> */
[----:B-1----:R-:W-:-:S03]  /*5d90*/  IADD3 R17, PT, PT, R23, UR11, RZ ;  /* 0x0000000b17117c10 */ /* 0x002fc6000fffe0ff */
[----:B------:R-:W5:Y:S01]  /*5da0*/  LDG.E R27, desc[UR8][R20.64+0xc] ;  /* 0x00000c08141b7981 */ /* 0x000f62000c1e1900 */
[----:B0-----:R-:W-:-:S03]  /*5db0*/  IADD3 R29, PT, PT, R17, UR11, RZ ;  /* 0x0000000b111d7c10 */ /* 0x001fc6000fffe0ff */
[----:B------:R-:W5:Y:S01]  /*5dc0*/  LDG.E R23, desc[UR8][R20.64+0x18] ;  /* 0x0000180814177981 */ /* 0x000f62000c1e1900 */
[----:B--2---:R-:W-:-:S03]  /*5dd0*/  FFMA R24, R24, R16, R19 ;  /* 0x0000001018187223 */ /* 0x004fc60000000013 */
[----:B------:R-:W2:Y:S01]  /*5de0*/  LDG.E R19, desc[UR8][R20.64+0x1c] ;  /* 0x00001c0814137981 */ /* 0x000ea2000c1e1900 */
[----:B---3--:R-:W-:-:S03]  /*5df0*/  FFMA R15, R25, R14, R24 ;  /* 0x0000000e190f7223 */ /* 0x008fc60000000018 */
[----:B------:R-:W3:Y:S04]  /*5e00*/  LDG.E R25, desc[UR8][R20.64+0x10] ;  /* 0x0000100814197981 */ /* 0x000ee8000c1e1900 */
[----:B------:R0:W2:Y:S01]  /*5e10*/  LDG.E R24, desc[UR8][R20.64+0x14] ;  /* 0x0000140814187981 */ /* 0x0000a2000c1e1900 */
[----:B----4-:R-:W-:Y:S01]  /*5e20*/  FFMA R22, R26, R22, R15 ;  /* 0x000000161a167223 */ /* 0x010fe2000000000f */
[----:B------:R-:W-:Y:S01]  /*5e30*/  IMAD.WIDE.U32 R14, R17, 0x4, R12 ;  /* 0x00000004110e7825 */ /* 0x000fe200078e000c */
[----:B------:R-:W-:-:S03]  /*5e40*/  IADD3 R26, PT, PT, R29, UR11, RZ ;  /* 0x0000000b1d1a7c10 */ /* 0x000fc6000fffe0ff */
[--C-:B------:R-:W-:Y:S02]  /*5e50*/  IMAD.WIDE.U32 R16, R29, 0x4, R12.reuse ;  /* 0x000000041d107825 */ /* 0x100fe400078e000c */
[----:B------:R1:W5:Y:S02]  /*5e60*/  LDG.E R14, desc[UR8][R14.64] ;  /* 0x000000080e0e7981 */ /* 0x000364000c1e1900 */
[C-C-:B------:R-:W-:Y:S01]  /*5e70*/  IMAD.WIDE.U32 R28, R26.reuse, 0x4, R12.reuse ;  /* 0x000000041a1c7825 */ /* 0x140fe200078e000c */
[----:B------:R-:W-:Y:S01]  /*5e80*/  IADD3 R26, PT, PT, R26, UR11, RZ ;  /* 0x0000000b1a1a7c10 */ /* 0x000fe2000fffe0ff */
[----:B------:R-:W3:Y:S04]  /*5e90*/  LDG.E R16, desc[UR8][R16.64] ;  /* 0x0000000810107981 */ /* 0x000ee8000c1e1900 */
[C---:B0-----:R-:W-:Y:S01]  /*5ea0*/  IMAD.WIDE.U32 R20, R26.reuse, 0x4, R12 ;  /* 0x000000041a147825 */ /* 0x041fe200078e000c */
[----:B------:R-:W2:Y:S01]  /*5eb0*/  LDG.E R29, desc[UR8][R28.64] ;  /* 0x000000081c1d7981 */ /* 0x000ea2000c1e1900 */
[----:B-1----:R-:W-:-:S04]  /*5ec0*/  IADD3 R15, PT, PT, R26, UR11, RZ ;  /* 0x0000000b1a0f7c10 */ /* 0x002fc8000fffe0ff */
[----:B------:R-:W4:Y:S01]  /*5ed0*/  LDG.E R20, desc[UR8][R20.64] ;  /* 0x0000000814147981 */ /* 0x000f22000c1e1900 */
[----:B------:R-:W-:-:S06]  /*5ee0*/  IMAD.WIDE.U32 R12, R15, 0x4, R12 ;  /* 0x000000040f0c7825 */ /* 0x000fcc00078e000c */
        /* <DEDUP_REMOVED lines=10> */
.L_x_91:
        /* <DEDUP_REMOVED lines=9> */
[----:B------:R-:W-:-:S07]  /*6020*/  LEA R15, R18, R5, 0x2 ;  /* 0x00000005120f7211 */ /* 0x000fce00078e10ff */
[----:B------:R-:W2:Y:S01]  /*6030*/  LDC.64 R20, c[0x0][0x380] ;  /* 0x0000e000ff147b82 */ /* 0x000ea20000000a00 */
[----:B0-----:R-:W-:Y:S02]  /*6040*/  IMAD R23, R15, UR10, R2 ;  /* 0x0000000a0f177c24 */ /* 0x001fe4000f8e0202 */
[----:B------:R-:W-:-:S03]  /*6050*/  IMAD R15, R11, R10, R5 ;  /* 0x0000000a0b0f7224 */ /* 0x000fc600078e0205 */
        /* <DEDUP_REMOVED lines=21> */
.L_x_93:
[----:B------:R-:W-:Y:S05]  /*61b0*/  BRA.U !UP2, `(.L_x_90) ;  /* 0x000000010a7c7547 */ /* 0x000fea000b800000 */
[----:B------:R-:W-:Y:S01]  /*61c0*/  UIADD3 UR10, UPT, UPT, UR13, -0x1, URZ ;  /* 0xffffffff0d0a7890 */ /* 0x000fe2000fffe0ff */
[----:B------:R-:W-:Y:S01]  /*61d0*/  ISETP.NE.AND P1, PT, RZ, UR7, PT ;  /* 0x00000007ff007c0c */ /* 0x000fe2000bf25270 */
[----:B------:R-:W0:Y:S04]  /*61e0*/  LDC.64 R22, c[0x0][0x380] ;  /* 0x0000e000ff167b82 */ /* 0x000e280000000a00 */
[----:B------:R-:W-:-:S04]  /*61f0*/  ISETP.NE.AND P0, PT, RZ, UR10, PT ;  /* 0x0000000aff007c0c */ /* 0x000fc8000bf05270 */
[----:B------:R-:W1:Y:S08]  /*6200*/  LDC.64 R20, c[0x0][0x388] ;  /* 0x0000e200ff147b82 */ /* 0x000e700000000a00 */
[----:B------:R-:W2:Y:S01]  /*6210*/  @P1 LDC R25, c[0x0][0x3ac] ;  /* 0x0000eb00ff191b82 */ /* 0x000ea20000000800 */
[----:B------:R-:W-:-:S07]  /*6220*/  @P0 LEA R17, R18, R5, 0x2 ;  /* 0x0000000512110211 */ /* 0x000fce00078e10ff */
[----:B------:R-:W3:Y:S08]  /*6230*/  @P0 LDC R27, c[0x0][0x3ac] ;  /* 0x0000eb00ff1b0b82 */ /* 0x000ef00000000800 */
[----:B------:R-:W4:Y:S08]  /*6240*/  LDC.64 R12, c[0x0][0x380] ;  /* 0x0000e000ff0c7b82 */ /* 0x000f300000000a00 */
[----:B------:R-:W5:Y:S01]  /*6250*/  LDC.64 R14, c[0x0][0x388] ;  /* 0x0000e200ff0e7b82 */ /* 0x000f620000000a00 */
[----:B---3--:R-:W-:-:S02]  /*6260*/  @P0 IMAD R16, R17, R27, R2 ;  /* 0x0000001b11100224 */ /* 0x008fc400078e0202 */
[----:B------:R-:W-:Y:S01]  /*6270*/  @P0 IMAD R17, R11, R10, R5 ;  /* 0x0000000a0b110224 */ /* 0x000fe200078e0205 */
[----:B------:R-:W-:Y:S02]  /*6280*/  @P0 IADD3 R5, PT, PT, R5, 0x2, RZ ;  /* 0x0000000205050810 */ /* 0x000fe40007ffe0ff */
[----:B------:R-:W-:Y:S01]  /*6290*/  @P0 IADD3 R27, PT, PT, R16, R27, RZ ;  /* 0x0000001b101b0210 */ /* 0x000fe20007ffe0ff */
[----:B0-----:R-:W-:Y:S01]  /*62a0*/  @P0 IMAD.WIDE R22, R17, 0x4, R22 ;  /* 0x0000000411160825 */ /* 0x001fe200078e0216 */
[----:B------:R-:W-:-:S03]  /*62b0*/  @P1 LEA R18, R18, R5, 0x2 ;  /* 0x0000000512121211 */ /* 0x000fc600078e10ff */
[----:B-1----:R-:W-:-:S04]  /*62c0*/  @P0 IMAD.WIDE.U32 R16, R16, 0x4, R20 ;  /* 0x0000000410100825 */ /* 0x002fc800078e0014 */
[----:B------:R-:W-:Y:S02]  /*62d0*/  @P0 IMAD.WIDE.U32 R20, R27, 0x4, R20 ;  /* 0x000000041b140825 */ /* 0x000fe400078e0014 */
[----:B------:R-:W3:Y:S02]  /*62e0*/  @P0 LDG.E R16, desc[UR8][R16.64] ;  /* 0x0000000810100981 */ /* 0x000ee4000c1e1900 */
[----:B------:R-:W-:Y:S02]  /*62f0*/  @P1 IMAD R5, R11, R10, R5 ;  /* 0x0000000a0b051224 */ /* 0x000fe400078e0205 */
[----:B--2---:R-:W-:Y:S01]  /*6300*/  @P1 IMAD R25, R18, R25, R2 ;  /* 0x0000001912191224 */ /* 0x004fe200078e0202 */
[----:B------:R-:W3:Y:S01]  /*6310*/  @P0 LDG.E R10, desc[UR8][R22.64] ;  /* 0x00000008160a0981 */ /* 0x000ee2000c1e1900 */
[----:B----4-:R-:W-:-:S03]  /*6320*/  @P1 IMAD.WIDE R12, R5, 0x4, R12 ;  /* 0x00000004050c1825 */ /* 0x010fc600078e020c */
[----:B------:R-:W2:Y:S01]  /*6330*/  @P0 LDG.E R20, desc[UR8][R20.64] ;  /* 0x0000000814140981 */ /* 0x000ea2000c1e1900 */
[----:B-----5:R-:W-:-:S03]  /*6340*/  @P1 IMAD.WIDE.U32 R14, R25, 0x4, R14 ;  /* 0x00000004190e1825 */ /* 0x020fc600078e000e */
[----:B------:R-:W2:Y:S04]  /*6350*/  @P0 LDG.E R5, desc[UR8][R22.64+0x4] ;  /* 0x0000040816050981 */ /* 0x000ea8000c1e1900 */
[----:B------:R-:W4:Y:S04]  /*6360*/  @P1 LDG.E R12, desc[UR8][R12.64] ;  /* 0x000000080c0c1981 */ /* 0x000f28000c1e1900 */
[----:B------:R-:W4:Y:S01]  /*6370*/  @P1 LDG.E R14, desc[UR8][R14.64] ;  /* 0x000000080e0e1981 */ /* 0x000f22000c1e1900 */
[----:B---3--:R-:W-:-:S04]  /*6380*/  @P0 FFMA R10, R10, R16, R19 ;  /* 0x000000100a0a0223 */ /* 0x008fc80000000013 */
[----:B--2---:R-:W-:-:S04]  /*6390*/  @P0 FFMA R19, R5, R20, R10 ;  /* 0x0000001405130223 */ /* 0x004fc8000000000a */
[----:B----4-:R-:W-:-:S07]  /*63a0*/  @P1 FFMA R19, R12, R14, R19 ;  /* 0x0000000e0c131223 */ /* 0x010fce0000000013 */
.L_x_90:
[----:B------:R-:W-:Y:S05]  /*63b0*/  BSYNC.RECONVERGENT B0 ;  /* 0x0000000000007941 */ /* 0x000fea0003800200 */
.L_x_89:
        /* <DEDUP_REMOVED lines=17> */
.L_x_102:
[----:B------:R-:W-:Y:S01]  /*64d0*/  IADD3 R9, PT, PT, R6, UR4, RZ ;  /* 0x0000000406097c10 */ /* 0x000fe2000fffe0ff */
[----:B------:R-:W-:-:S06]  /*64e0*/  UMOV UR5, URZ ;  /* 0x000000ff00057c82 */ /* 0x000fcc0008000000 */
.L_x_101:
        /* <DEDUP_REMOVED lines=9> */
[----:B------:R-:W-:Y:S02]  /*6580*/  IMAD R21, R0, UR14, R9 ;  /* 0x0000000e00157c24 */ /* 0x000fe4000f8e0209 */
[----:B------:R-:W-:Y:S01]  /*6590*/  HFMA2 R20, -RZ, RZ, 0, 0 ;  /* 0x00000000ff147431 */ /* 0x000fe200000001ff */
[----:B------:R-:W-:Y:S01]  /*65a0*/  UIMAD UR6, UR4, 0x5, UR5 ;  /* 0x00000005040678a4 */ /* 0x000fe2000f8e0205 */
[----:B------:R-:W-:-:S05]  /*65b0*/  IMAD R21, R21, UR14, R10 ;  /* 0x0000000e15157c24 */ /* 0x000fca000f8e020a */
[----:B------:R-:W-:-:S05]  /*65c0*/  IMAD R23, R8, UR6, RZ ;  /* 0x0000000608177c24 */ /* 0x000fca000f8e02ff */
[----:B------:R-:W-:Y:S01]  /*65d0*/  LEA R23, R23, R8, 0x2 ;  /* 0x0000000817177211 */ /* 0x000fe200078e10ff */
[----:B0-----:R-:W-:-:S04]  /*65e0*/  UIADD3 UR15, UPT, UPT, UR11, -0x1, URZ ;  /* 0xffffffff0b0f7890 */ /* 0x001fc8000fffe0ff */
[----:B------:R-:W-:-:S09]  /*65f0*/  UISETP.GE.U32.AND UP0, UPT, UR15, 0x7, UPT ;  /* 0x000000070f00788c */ /* 0x000fd2000bf06070 */
[----:B------:R-:W-:Y:S05]  /*6600*/  BRA.U !UP0, `(.L_x_98) ;  /* 0x0000000108cc7547 */ /* 0x000fea000b800000 */
[----:B------:R-:W0:Y:S01]  /*6610*/  LDCU UR15, c[0x0][0x3ac] ;  /* 0x00007580ff0f77ac */ /* 0x000e220008000800 */
[----:B------:R-:W-:-:S05]  /*6620*/  UMOV UR6, URZ ;  /* 0x000000ff00067c82 */ /* 0x000fca0008000000 */
.L_x_99:
[----:B------:R-:W1:Y:S01]  /*6630*/  LDC.64 R10, c[0x0][0x388] ;  /* 0x0000e200ff0a7b82 */ /* 0x000e620000000a00 */
[----:B------:R-:W-:-:S05]  /*6640*/  IADD3 R13, PT, PT, R23, UR6, RZ ;  /* 0x00000006170d7c10 */ /* 0x000fca000fffe0ff */
[----:B0-----:R-:W-:Y:S02]  /*6650*/  IMAD R15, R13, UR15, R2 ;  /* 0x0000000f0d0f7c24 */ /* 0x001fe4000f8e0202 */
[----:B------:R-:W0:Y:S01]  /*6660*/  LDC.64 R16, c[0x0][0x380] ;  /* 0x0000e000ff107b82 */ /* 0x000e220000000a00 */
[----:B------:R-:W-:Y:S02]  /*6670*/  IMAD R13, R21, R8, UR6 ;  /* 0x00000006150d7e24 */ /* 0x000fe4000f8e0208 */
        /* <DEDUP_REMOVED lines=15> */
[----:B------:R-:W-:-:S03]  /*6770*/  IMAD.WIDE.U32 R18, R19, 0x4, R10 ;  /* 0x0000000413127825 */ /* 0x000fc600078e000a */
[----:B-1----:R-:W-:-:S03]  /*6780*/  IADD3 R15, PT, PT, R24, UR15, RZ ;  /* 0x0000000f180f7c10 */ /* 0x002fc6000fffe0ff */
[----:B------:R-:W5:Y:S01]  /*6790*/  LDG.E R18, desc[UR8][R18.64] ;  /* 0x0000000812127981 */ /* 0x000f62000c1e1900 */
[----:B0-----:R-:W-:-:S03]  /*67a0*/  IADD3 R27, PT, PT, R15, UR15, RZ ;  /* 0x0000000f0f1b7c10 */ /* 0x001fc6000fffe0ff */
[----:B------:R-:W5:Y:S01]  /*67b0*/  LDG.E R19, desc[UR8][R16.64+0x14] ;  /* 0x0000140810137981 */ /* 0x000f62000c1e1900 */
[----:B--2---:R-:W-:Y:S01]  /*67c0*/  FFMA R22, R25, R14, R22 ;  /* 0x0000000e19167223 */ /* 0x004fe20000000016 */
[----:B------:R-:W-:-:S04]  /*67d0*/  IMAD.WIDE.U32 R24, R24, 0x4, R10 ;  /* 0x0000000418187825 */ /* 0x000fc800078e000a */
[----:B------:R-:W-:Y:S02]  /*67e0*/  IMAD.WIDE.U32 R14, R15, 0x4, R10 ;  /* 0x000000040f0e7825 */ /* 0x000fe400078e000a */
[----:B------:R-:W2:Y:S02]  /*67f0*/  LDG.E R24, desc[UR8][R24.64] ;  /* 0x0000000818187981 */ /* 0x000ea4000c1e1900 */
[----:B---3--:R-:W-:Y:S02]  /*6800*/  FFMA R12, R20, R12, R22 ;  /* 0x0000000c140c7223 */ /* 0x008fe40000000016 */
[----:B------:R-:W5:Y:S04]  /*6810*/  LDG.E R20, desc[UR8][R16.64+0xc] ;  /* 0x00000c0810147981 */ /* 0x000f68000c1e1900 */
[----:B------:R-:W2:Y:S01]  /*6820*/  LDG.E R22, desc[UR8][R16.64+0x10] ;  /* 0x0000100810167981 */ /* 0x000ea2000c1e1900 */
[----:B----4-:R-:W-:Y:S01]  /*6830*/  FFMA R29, R29, R26, R12 ;  /* 0x0000001a1d1d7223 */ /* 0x010fe2000000000c */
[C-C-:B------:R-:W-:Y:S01]  /*6840*/  IMAD.WIDE.U32 R12, R27.reuse, 0x4, R10.reuse ;  /* 0x000000041b0c7825 */ /* 0x140fe200078e000a */
[----:B------:R-:W-:Y:S01]  /*6850*/  IADD3 R27, PT, PT, R27, UR15, RZ ;  /* 0x0000000f1b1b7c10 */ /* 0x000fe2000fffe0ff */
[----:B------:R-:W3:Y:S04]  /*6860*/  LDG.E R14, desc[UR8][R14.64] ;  /* 0x000000080e0e7981 */ /* 0x000ee8000c1e1900 */
[----:B------:R-:W-:Y:S01]  /*6870*/  IMAD.WIDE.U32 R10, R27, 0x4, R10 ;  /* 0x000000041b0a7825 */ /* 0x000fe200078e000a */
[----:B------:R-:W4:Y:S04]  /*6880*/  LDG.E R12, desc[UR8][R12.64] ;  /* 0x000000080c0c7981 */ /* 0x000f28000c1e1900 */
[----:B------:R-:W4:Y:S04]  /*6890*/  LDG.E R26, desc[UR8][R16.64+0x18] ;  /* 0x00001808101a7981 */ /* 0x000f28000c1e1900 */
[----:B------:R-:W4:Y:S01]  /*68a0*/  LDG.E R10, desc[UR8][R10.64] ;  /* 0x000000080a0a7981 */ /* 0x000f22000c1e1900 */
[----:B------:R-:W-:-:S04]  /*68b0*/  UIADD3 UR6, UPT, UPT, UR6, 0x8, URZ ;  /* 0x0000000806067890 */ /* 0x000fc8000fffe0ff */
[----:B------:R-:W-:Y:S01]  /*68c0*/  UISETP.NE.AND UP0, UPT, UR6, UR12, UPT ;  /* 0x0000000c0600728c */ /* 0x000fe2000bf05270 */
[----:B-----5:R-:W-:-:S04]  /*68d0*/  FFMA R29, R20, R18, R29 ;  /* 0x00000012141d7223 */ /* 0x020fc8000000001d */
[----:B--2---:R-:W-:-:S04]  /*68e0*/  FFMA R22, R22, R24, R29 ;  /* 0x0000001816167223 */ /* 0x004fc8000000001d */
[----:B---3--:R-:W-:-:S04]  /*68f0*/  FFMA R19, R19, R14, R22 ;  /* 0x0000000e13137223 */ /* 0x008fc80000000016 */
[----:B----4-:R-:W-:-:S04]  /*6900*/  FFMA R19, R26, R12, R19 ;  /* 0x0000000c1a137223 */ /* 0x010fc80000000013 */
[----:B------:R-:W-:Y:S01]  /*6910*/  FFMA R22, R28, R10, R19 ;  /* 0x0000000a1c167223 */ /* 0x000fe20000000013 */
[----:B------:R-:W-:Y:S06]  /*6920*/  BRA.U UP0, `(.L_x_99) ;  /* 0xfffffffd00407547 */ /* 0x000fec000b83ffff */
[----:B------:R-:W-:-:S07]  /*6930*/  MOV R20, UR12 ;  /* 0x0000000c00147c02 */ /* 0x000fce0008000f00 */
.L_x_98:
        /* <DEDUP_REMOVED lines=9> */
[----:B------:R-:W-:-:S07]  /*69d0*/  IADD3 R13, PT, PT, R23, R20, RZ ;  /* 0x00000014170d7210 */ /* 0x000fce0007ffe0ff */
        /* <DEDUP_REMOVED lines=24> */
.L_x_100:
[----:B------:R-:W-:Y:S05]  /*6b60*/  BRA.U !UP1, `(.L_x_97) ;  /* 0x00000001097c7547 */ /* 0x000fea000b800000 */
[----:B------:R-:W-:Y:S01]  /*6b70*/  UIADD3 UR6, UPT, UPT, UR13, -0x1, URZ ;  /* 0xffffffff0d067890 */ /* 0x000fe2000fffe0ff */
[----:B------:R-:W-:Y:S01]  /*6b80*/  ISETP.NE.AND P2, PT, RZ, UR7, PT ;  /* 0x00000007ff007c0c */ /* 0x000fe2000bf45270 */
[----:B------:R-:W0:Y:S04]  /*6b90*/  LDC.64 R10, c[0x0][0x380] ;  /* 0x0000e000ff0a7b82 */ /* 0x000e280000000a00 */
[----:B------:R-:W-:-:S04]  /*6ba0*/  ISETP.NE.AND P1, PT, RZ, UR6, PT ;  /* 0x00000006ff007c0c */ /* 0x000fc8000bf25270 */
[----:B------:R-:W1:Y:S08]  /*6bb0*/  LDC.64 R18, c[0x0][0x388] ;  /* 0x0000e200ff127b82 */ /* 0x000e700000000a00 */
[----:B------:R-:W2:Y:S01]  /*6bc0*/  @P2 LDC R25, c[0x0][0x3ac] ;  /* 0x0000eb00ff192b82 */ /* 0x000ea20000000800 */
[----:B------:R-:W-:-:S07]  /*6bd0*/  @P1 IADD3 R17, PT, PT, R23, R20, RZ ;  /* 0x0000001417111210 */ /* 0x000fce0007ffe0ff */
        /* <DEDUP_REMOVED lines=8> */
[----:B------:R-:W-:-:S03]  /*6c60*/  @P2 IADD3 R23, PT, PT, R23, R20, RZ ;  /* 0x0000001417172210 */ /* 0x000fc60007ffe0ff */
[----:B-1----:R-:W-:-:S04]  /*6c70*/  @P1 IMAD.WIDE.U32 R16, R16, 0x4, R18 ;  /* 0x0000000410101825 */ /* 0x002fc800078e0012 */
[----:B------:R-:W-:Y:S02]  /*6c80*/  @P1 IMAD.WIDE.U32 R18, R27, 0x4, R18 ;  /* 0x000000041b121825 */ /* 0x000fe400078e0012 */
[----:B------:R-:W3:Y:S02]  /*6c90*/  @P1 LDG.E R17, desc[UR8][R16.64] ;  /* 0x0000000810111981 */ /* 0x000ee4000c1e1900 */
[----:B------:R-:W-:Y:S02]  /*6ca0*/  @P2 IMAD R21, R21, R8, R20 ;  /* 0x0000000815152224 */ /* 0x000fe400078e0214 */
[----:B--2---:R-:W-:Y:S01]  /*6cb0*/  @P2 IMAD R23, R23, R25, R2 ;  /* 0x0000001917172224 */ /* 0x004fe200078e0202 */
[----:B------:R-:W2:Y:S01]  /*6cc0*/  @P1 LDG.E R18, desc[UR8][R18.64] ;  /* 0x0000000812121981 */ /* 0x000ea2000c1e1900 */
[----:B----4-:R-:W-:-:S03]  /*6cd0*/  @P2 IMAD.WIDE R14, R21, 0x4, R14 ;  /* 0x00000004150e2825 */ /* 0x010fc600078e020e */
[----:B------:R-:W3:Y:S01]  /*6ce0*/  @P1 LDG.E R25, desc[UR8][R10.64] ;  /* 0x000000080a191981 */ /* 0x000ee2000c1e1900 */
[----:B-----5:R-:W-:-:S03]  /*6cf0*/  @P2 IMAD.WIDE.U32 R12, R23, 0x4, R12 ;  /* 0x00000004170c2825 */ /* 0x020fc600078e000c */
[----:B------:R-:W2:Y:S04]  /*6d00*/  @P1 LDG.E R8, desc[UR8][R10.64+0x4] ;  /* 0x000004080a081981 */ /* 0x000ea8000c1e1900 */
[----:B------:R-:W4:Y:S04]  /*6d10*/  @P2 LDG.E R15, desc[UR8][R14.64] ;  /* 0x000000080e0f2981 */ /* 0x000f28000c1e1900 */
[----:B------:R-:W4:Y:S01]  /*6d20*/  @P2 LDG.E R12, desc[UR8][R12.64] ;  /* 0x000000080c0c2981 */ /* 0x000f22000c1e1900 */
[----:B---3--:R-:W-:-:S04]  /*6d30*/  @P1 FFMA R25, R25, R17, R22 ;  /* 0x0000001119191223 */ /* 0x008fc80000000016 */
[----:B--2---:R-:W-:-:S04]  /*6d40*/  @P1 FFMA R22, R8, R18, R25 ;  /* 0x0000001208161223 */ /* 0x004fc80000000019 */
[----:B----4-:R-:W-:-:S07]  /*6d50*/  @P2 FFMA R22, R15, R12, R22 ;  /* 0x0000000c0f162223 */ /* 0x010fce0000000016 */
.L_x_97:
[----:B------:R-:W-:Y:S05]  /*6d60*/  BSYNC.RECONVERGENT B0 ;  /* 0x0000000000007941 */ /* 0x000fea0003800200 */
.L_x_96:
        /* <DEDUP_REMOVED lines=9> */
[----:B------:R-:W-:Y:S02]  /*6e00*/  USHF.L.U32 UR16, UR10, 0x2, URZ ;  /* 0x000000020a107899 */ /* 0x000fe400080006ff */
[----:B0-----:R-:W-:-:S06]  /*6e10*/  USHF.L.U32 UR4, UR4, 0x1, URZ ;  /* 0x0000000104047899 */ /* 0x001fcc00080006ff */
[----:B------:R-:W-:-:S04]  /*6e20*/  IMAD R10, R6, UR4, R7 ;  /* 0x00000004060a7c24 */ /* 0x000fc8000f8e0207 */
[----:B------:R-:W-:-:S04]  /*6e30*/  IMAD R11, R10, UR16, R11 ;  /* 0x000000100a0b7c24 */ /* 0x000fc8000f8e020b */
[----:B-1----:R-:W-:-:S06]  /*6e40*/  IMAD.WIDE.U32 R12, R11, 0x4, R8 ;  /* 0x000000040b0c7825 */ /* 0x002fcc00078e0008 */
[----:B------:R-:W2:Y:S01]  /*6e50*/  LDG.E R13, desc[UR8][R12.64+0x4] ;  /* 0x000004080c0d7981 */ /* 0x000ea2000c1e1900 */
[----:B------:R-:W-:Y:S01]  /*6e60*/  FMNMX R5, R5, -3.40282346638528859812e+38, !PT ;  /* 0xff7fffff05057809 */ /* 0x000fe20007800000 */
[----:B------:R-:W-:Y:S01]  /*6e70*/  UMOV UR4, URZ ;  /* 0x000000ff00047c82 */ /* 0x000fe20008000000 */
[----:B------:R-:W-:Y:S01]  /*6e80*/  MOV R11, RZ ;  /* 0x000000ff000b7202 */ /* 0x000fe20000000f00 */
[----:B--2---:R-:W-:-:S05]  /*6e90*/  FADD R8, R22, R13 ;  /* 0x0000000d16087221 */ /* 0x004fca0000000000 */
[----:B------:R-:W-:-:S04]  /*6ea0*/  FSETP.GT.AND P1, PT, R8, R5, PT ;  /* 0x000000050800720b */ /* 0x000fc80003f24000 */
[----:B------:R-:W-:-:S09]  /*6eb0*/  FSEL R8, R8, R5, P1 ;  /* 0x0000000508087208 */ /* 0x000fd20000800000 */
.L_x_109:
[----:B------:R-:W-:Y:S01]  /*6ec0*/  IADD3 R9, PT, PT, R6, UR4, RZ ;  /* 0x0000000406097c10 */ /* 0x000fe2000fffe0ff */
[----:B------:R-:W-:-:S06]  /*6ed0*/  UMOV UR5, URZ ;  /* 0x000000ff00057c82 */ /* 0x000fcc0008000000 */
.L_x_108:
[----:B------:R-:W0:Y:S01]  /*6ee0*/  LDCU UR14, c[0x0][0x3a8] ;  /* 0x00007500ff0e77ac */ /* 0x000e220008000800 */
[----:B------:R-:W-:Y:S01]  /*6ef0*/  IADD3 R5, PT, PT, R7, UR5, RZ ;  /* 0x0000000507057c10 */ /* 0x000fe2000fffe0ff */
[----:B------:R-:W-:Y:S03]  /*6f00*/  BSSY.RECONVERGENT B0, `(.L_x_103) ;  /* 0x0000087000007945 */ /* 0x000fe60003800200 */
[----:B------:R-:W-:-:S04]  /*6f10*/  VIMNMX R10, PT, PT, R9, R5, !PT ;  /* 0x00000005090a7248 */ /* 0x000fc80007fe0100 */
[----:B0-----:R-:W-:-:S13]  /*6f20*/  ISETP.GE.OR P1, PT, R10, UR14, !P0 ;  /* 0x0000000e0a007c0c */ /* 0x001fda000c726670 */
[----:B------:R-:W-:Y:S05]  /*6f30*/  @P1 BRA `(.L_x_104) ;  /* 0x00000008000c1947 */ /* 0x000fea0003800000 */
[----:B------:R-:W0:Y:S01]  /*6f40*/  LDCU UR11, c[0x0][0x3a4] ;  /* 0x00007480ff0b77ac */ /* 0x000e220008000800 */
[----:B------:R-:W-:Y:S01]  /*6f50*/  IMAD R10, R0, UR14, R9 ;  /* 0x0000000e000a7c24 */ /* 0x000fe2000f8e0209 */
[----:B------:R-:W-:-:S03]  /*6f60*/  UIMAD UR6, UR4, 0x5, UR5 ;  /* 0x00000005040678a4 */ /* 0x000fc6000f8e0205 */
        /* <DEDUP_REMOVED lines=9> */
.L_x_106:
[----:B------:R-:W1:Y:S08]  /*7000*/  LDC R14, c[0x0][0x3a4] ;  /* 0x0000e900ff0e7b82 */ /* 0x000e700000000800 */
[----:B------:R-:W2:Y:S08]  /*7010*/  LDC.64 R20, c[0x0][0x380] ;  /* 0x0000e000ff147b82 */ /* 0x000eb00000000a00 */
[----:B------:R-:W3:Y:S01]  /*7020*/  LDC.64 R12, c[0x0][0x388] ;  /* 0x0000e200ff0c7b82 */ /* 0x000ee20000000a00 */
[----:B-1----:R-:W-:-:S02]  /*7030*/  IMAD R17, R14, UR6, R5 ;  /* 0x000000060e117c24 */ /* 0x002fc4000f8e0205 */
[----:B------:R-:W-:Y:S02]  /*7040*/  IMAD R15, R10, R14, R5 ;  /* 0x0000000e0a0f7224 */ /* 0x000fe400078e0205 */
[----:B0-----:R-:W-:Y:S02]  /*7050*/  IMAD R17, R17, UR15, R2 ;  /* 0x0000000f11117c24 */ /* 0x001fe4000f8e0202 */
[----:B--2---:R-:W-:-:S03]  /*7060*/  IMAD.WIDE R20, R15, 0x4, R20 ;  /* 0x000000040f147825 */ /* 0x004fc600078e0214 */
[C---:B------:R-:W-:Y:S02]  /*7070*/  IADD3 R19, PT, PT, R17.reuse, UR15, RZ ;  /* 0x0000000f11137c10 */ /* 0x040fe4000fffe0ff */
[----:B------:R-:W2:Y:S01]  /*7080*/  LDG.E R28, desc[UR8][R20.64] ;  /* 0x00000008141c7981 */ /* 0x000ea2000c1e1900 */
[----:B---3--:R-:W-:-:S03]  /*7090*/  IMAD.WIDE.U32 R14, R17, 0x4, R12 ;  /* 0x00000004110e7825 */ /* 0x008fc600078e000c */
[----:B------:R-:W3:Y:S01]  /*70a0*/  LDG.E R18, desc[UR8][R20.64+0x4] ;  /* 0x0000040814127981 */ /* 0x000ee2000c1e1900 */
[----:B------:R-:W-:-:S03]  /*70b0*/  IMAD.WIDE.U32 R16, R19, 0x4, R12 ;  /* 0x0000000413107825 */ /* 0x000fc600078e000c */
[----:B------:R-:W4:Y:S04]  /*70c0*/  LDG.E R25, desc[UR8][R20.64+0x8] ;  /* 0x0000080814197981 */ /* 0x000f28000c1e1900 */
[----:B------:R0:W2:Y:S04]  /*70d0*/  LDG.E R14, desc[UR8][R14.64] ;  /* 0x000000080e0e7981 */ /* 0x0000a8000c1e1900 */
[----:B------:R-:W3:Y:S01]  /*70e0*/  LDG.E R16, desc[UR8][R16.64] ;  /* 0x0000000810107981 */ /* 0x000ee2000c1e1900 */
[----:B------:R-:W-:-:S03]  /*70f0*/  IADD3 R19, PT, PT, R19, UR15, RZ ;  /* 0x0000000f13137c10 */ /* 0x000fc6000fffe0ff */
[----:B------:R-:W5:Y:S01]  /*7100*/  LDG.E R24, desc[UR8][R20.64+0xc] ;  /* 0x00000c0814187981 */ /* 0x000f62000c1e1900 */
[C---:B0-----:R-:W-:Y:S01]  /*7110*/  IADD3 R15, PT, PT, R19.reuse, UR15, RZ ;  /* 0x0000000f130f7c10 */ /* 0x041fe2000fffe0ff */
[----:B------:R-:W-:Y:S02]  /*7120*/  IMAD.WIDE.U32 R26, R19, 0x4, R12 ;  /* 0x00000004131a7825 */ /* 0x000fe400078e000c */
[----:B------:R-:W5:Y:S01]  /*7130*/  LDG.E R23, desc[UR8][R20.64+0x10] ;  /* 0x0000100814177981 */ /* 0x000f62000c1e1900 */
[----:B------:R-:W-:-:S03]  /*7140*/  IADD3 R29, PT, PT, R15, UR15, RZ ;  /* 0x0000000f0f1d7c10 */ /* 0x000fc6000fffe0ff */
[----:B------:R-:W5:Y:S04]  /*7150*/  LDG.E R22, desc[UR8][R20.64+0x14] ;  /* 0x0000140814167981 */ /* 0x000f68000c1e1900 */
[----:B------:R0:W4:Y:S04]  /*7160*/  LDG.E R26, desc[UR8][R26.64] ;  /* 0x000000081a1a7981 */ /* 0x000128000c1e1900 */
[----:B------:R-:W5:Y:S01]  /*7170*/  LDG.E R19, desc[UR8][R20.64+0x18] ;  /* 0x0000180814137981 */ /* 0x000f62000c1e1900 */
[----:B0-----:R-:W-:Y:S01]  /*7180*/  IADD3 R27, PT, PT, R29, UR15, RZ ;  /* 0x0000000f1d1b7c10 */ /* 0x001fe2000fffe0ff */
[----:B--2---:R-:W-:Y:S01]  /*7190*/  FFMA R28, R28, R14, R11 ;  /* 0x0000000e1c1c7223 */ /* 0x004fe2000000000b */
[----:B------:R-:W-:Y:S01]  /*71a0*/  IMAD.WIDE.U32 R14, R15, 0x4, R12 ;  /* 0x000000040f0e7825 */ /* 0x000fe200078e000c */
[----:B------:R0:W2:Y:S03]  /*71b0*/  LDG.E R11, desc[UR8][R20.64+0x1c] ;  /* 0x00001c08140b7981 */ /* 0x0000a6000c1e1900 */
[----:B---3--:R-:W-:Y:S01]  /*71c0*/  FFMA R18, R18, R16, R28 ;  /* 0x0000001012127223 */ /* 0x008fe2000000001c */
[--C-:B------:R-:W-:Y:S01]  /*71d0*/  IMAD.WIDE.U32 R16, R29, 0x4, R12.reuse ;  /* 0x000000041d107825 */ /* 0x100fe200078e000c */
[----:B------:R-:W5:Y:S03]  /*71e0*/  LDG.E R15, desc[UR8][R14.64] ;  /* 0x000000080e0f7981 */ /* 0x000f66000c1e1900 */
[----:B------:R-:W-:-:S02]  /*71f0*/  IMAD.WIDE.U32 R28, R27, 0x4, R12 ;  /* 0x000000041b1c7825 */ /* 0x000fc400078e000c */
[----:B------:R1:W3:Y:S01]  /*7200*/  LDG.E R16, desc[UR8][R16.64] ;  /* 0x0000000810107981 */ /* 0x0002e2000c1e1900 */
[----:B0-----:R-:W-:-:S03]  /*7210*/  IADD3 R21, PT, PT, R27, UR15, RZ ;  /* 0x0000000f1b157c10 */ /* 0x001fc6000fffe0ff */
[----:B------:R-:W2:Y:S01]  /*7220*/  LDG.E R29, desc[UR8][R28.64] ;  /* 0x000000081c1d7981 */ /* 0x000ea2000c1e1900 */
[C---:B-1----:R-:W-:Y:S01]  /*7230*/  IADD3 R17, PT, PT, R21.reuse, UR15, RZ ;  /* 0x0000000f15117c10 */ /* 0x042fe2000fffe0ff */
[----:B------:R-:W-:-:S04]  /*7240*/  IMAD.WIDE.U32 R20, R21, 0x4, R12 ;  /* 0x0000000415147825 */ /* 0x000fc800078e000c */
[----:B------:R-:W-:Y:S02]  /*7250*/  IMAD.WIDE.U32 R12, R17, 0x4, R12 ;  /* 0x00000004110c7825 */ /* 0x000fe400078e000c */
[----:B------:R-:W2:Y:S04]  /*7260*/  LDG.E R20, desc[UR8][R20.64] ;  /* 0x0000000814147981 */ /* 0x000ea8000c1e1900 */
[----:B------:R-:W2:Y:S01]  /*7270*/  LDG.E R12, desc[UR8][R12.64] ;  /* 0x000000080c0c7981 */ /* 0x000ea2000c1e1900 */
[----:B----4-:R-:W-:Y:S01]  /*7280*/  FFMA R25, R25, R26, R18 ;  /* 0x0000001a19197223 */ /* 0x010fe20000000012 */
[----:B------:R-:W-:-:S04]  /*7290*/  IADD3 R5, PT, PT, R5, 0x8, RZ ;  /* 0x0000000805057810 */ /* 0x000fc80007ffe0ff */
[----:B------:R-:W-:Y:S01]  /*72a0*/  ISETP.NE.AND P1, PT, R5, UR12, PT ;  /* 0x0000000c05007c0c */ /* 0x000fe2000bf25270 */
[----:B-----5:R-:W-:-:S04]  /*72b0*/  FFMA R24, R24, R15, R25 ;  /* 0x0000000f18187223 */ /* 0x020fc80000000019 */
[----:B---3--:R-:W-:-:S04]  /*72c0*/  FFMA R23, R23, R16, R24 ;  /* 0x0000001017177223 */ /* 0x008fc80000000018 */
[----:B--2---:R-:W-:-:S04]  /*72d0*/  FFMA R22, R22, R29, R23 ;  /* 0x0000001d16167223 */ /* 0x004fc80000000017 */
[----:B------:R-:W-:-:S04]  /*72e0*/  FFMA R22, R19, R20, R22 ;  /* 0x0000001413167223 */ /* 0x000fc80000000016 */
[----:B------:R-:W-:Y:S01]  /*72f0*/  FFMA R11, R11, R12, R22 ;  /* 0x0000000c0b0b7223 */ /* 0x000fe20000000016 */
[----:B------:R-:W-:Y:S06]  /*7300*/  @P1 BRA `(.L_x_106) ;  /* 0xfffffffc003c1947 */ /* 0x000fec000383ffff */
[----:B------:R-:W-:-:S07]  /*7310*/  MOV R5, UR12 ;  /* 0x0000000c00057c02 */ /* 0x000fce0008000f00 */
.L_x_105:
[----:B------:R-:W-:-:S04]  /*7320*/  ULOP3.LUT UR11, UR11, 0x7, URZ, 0xc0, !UPT ;  /* 0x000000070b0b7892 */ /* 0x000fc8000f8ec0ff */
[----:B------:R-:W-:-:S09]  /*7330*/  UISETP.NE.AND UP0, UPT, UR11, URZ, UPT ;  /* 0x000000ff0b00728c */ /* 0x000fd2000bf05270 */
[----:B------:R-:W-:Y:S05]  /*7340*/  BRA.U !UP0, `(.L_x_104) ;  /* 0x0000000508087547 */ /* 0x000fea000b800000 */
[----:B------:R-:W-:Y:S02]  /*7350*/  UIADD3 UR11, UPT, UPT, UR11, -0x1, URZ ;  /* 0xffffffff0b0b7890 */ /* 0x000fe4000fffe0ff */
[----:B------:R-:W-:Y:S02]  /*7360*/  UISETP.NE.AND UP1, UPT, UR13, URZ, UPT ;  /* 0x000000ff0d00728c */ /* 0x000fe4000bf25270 */
[----:B------:R-:W-:-:S09]  /*7370*/  UISETP.GE.U32.AND UP0, UPT, UR11, 0x3, UPT ;  /* 0x000000030b00788c */ /* 0x000fd2000bf06070 */
[----:B------:R-:W-:Y:S05]  /*7380*/  BRA.U !UP0, `(.L_x_107) ;  /* 0x0000000108707547 */ /* 0x000fea000b800000 */
[----:B------:R-:W0:Y:S01]  /*7390*/  LDC R14, c[0x0][0x3a4] ;  /* 0x0000e900ff0e7b82 */ /* 0x000e220000000800 */
[----:B------:R-:W1:Y:S07]  /*73a0*/  LDCU UR11, c[0x0][0x3ac] ;  /* 0x00007580ff0b77ac */ /* 0x000e6e0008000800 */
[----:B------:R-:W2:Y:S08]  /*73b0*/  LDC.64 R12, c[0x0][0x388] ;  /* 0x0000e200ff0c7b82 */ /* 0x000eb00000000a00 */
[----:B------:R-:W3:Y:S01]  /*73c0*/  LDC.64 R18, c[0x0][0x380] ;  /* 0x0000e000ff127b82 */ /* 0x000ee20000000a00 */
[----:B0-----:R-:W-:-:S04]  /*73d0*/  IMAD R15, R14, UR6, R5 ;  /* 0x000000060e0f7c24 */ /* 0x001fc8000f8e0205 */
[----:B-1----:R-:W-:Y:S02]  /*73e0*/  IMAD R21, R15, UR11, R2 ;  /* 0x0000000b0f157c24 */ /* 0x002fe4000f8e0202 */
[----:B------:R-:W-:-:S03]  /*73f0*/  IMAD R15, R10, R14, R5 ;  /* 0x0000000e0a0f7224 */ /* 0x000fc600078e0205 */
[C---:B------:R-:W-:Y:S01]  /*7400*/  IADD3 R17, PT, PT, R21.reuse, UR11, RZ ;  /* 0x0000000b15117c10 */ /* 0x040fe2000fffe0ff */
[----:B--2---:R-:W-:-:S03]  /*7410*/  IMAD.WIDE.U32 R20, R21, 0x4, R12 ;  /* 0x0000000415147825 */ /* 0x004fc600078e000c */
[----:B------:R-:W-:Y:S01]  /*7420*/  IADD3 R23, PT, PT, R17, UR11, RZ ;  /* 0x0000000b11177c10 */ /* 0x000fe2000fffe0ff */
[----:B---3--:R-:W-:Y:S02]  /*7430*/  IMAD.WIDE R18, R15, 0x4, R18 ;  /* 0x000000040f127825 */ /* 0x008fe400078e0212 */
[----:B------:R-:W2:Y:S02]  /*7440*/  LDG.E R20, desc[UR8][R20.64] ;  /* 0x0000000814147981 */ /* 0x000ea4000c1e1900 */
[--C-:B------:R-:W-:Y:S02]  /*7450*/  IMAD.WIDE.U32 R14, R17, 0x4, R12.reuse ;  /* 0x00000004110e7825 */ /* 0x100fe400078e000c */
[----:B------:R-:W2:Y:S01]  /*7460*/  LDG.E R22, desc[UR8][R18.64] ;  /* 0x0000000812167981 */ /* 0x000ea2000c1e1900 */
[C---:B------:R-:W-:Y:S01]  /*7470*/  IADD3 R25, PT, PT, R23.reuse, UR11, RZ ;  /* 0x0000000b17197c10 */ /* 0x040fe2000fffe0ff */
[--C-:B------:R-:W-:Y:S02]  /*7480*/  IMAD.WIDE.U32 R16, R23, 0x4, R12.reuse ;  /* 0x0000000417107825 */ /* 0x100fe400078e000c */
        /* <DEDUP_REMOVED lines=12> */
.L_x_107:
        /* <DEDUP_REMOVED lines=9> */
[----:B------:R-:W5:Y:S08]  /*75e0*/  @P2 LDC R23, c[0x0][0x3ac] ;  /* 0x0000eb00ff172b82 */ /* 0x000f700000000800 */
[----:B------:R-:W5:Y:S01]  /*75f0*/  LDC.64 R14, c[0x0][0x380] ;  /* 0x0000e000ff0e7b82 */ /* 0x000f620000000a00 */
[----:B---3--:R-:W-:-:S02]  /*7600*/  @P1 IMAD R19, R18, UR6, R5 ;  /* 0x0000000612131c24 */ /* 0x008fc4000f8e0205 */
[----:B------:R-:W-:Y:S01]  /*7610*/  @P1 IMAD R25, R10, R18, R5 ;  /* 0x000000120a191224 */ /* 0x000fe200078e0205 */
[----:B------:R-:W-:-:S03]  /*7620*/  @P1 IADD3 R5, PT, PT, R5, 0x2, RZ ;  /* 0x0000000205051810 */ /* 0x000fc60007ffe0ff */
[----:B-1----:R-:W-:Y:S01]  /*7630*/  @P1 IMAD.WIDE R12, R25, 0x4, R12 ;  /* 0x00000004190c1825 */ /* 0x002fe200078e020c */
[----:B------:R-:W1:Y:S03]  /*7640*/  LDC.64 R16, c[0x0][0x388] ;  /* 0x0000e200ff107b82 */ /* 0x000e660000000a00 */
[----:B----4-:R-:W-:-:S05]  /*7650*/  @P1 IMAD R19, R19, R24, R2 ;  /* 0x0000001813131224 */ /* 0x010fca00078e0202 */
[C---:B------:R-:W-:Y:S01]  /*7660*/  @P1 IADD3 R27, PT, PT, R19.reuse, R24, RZ ;  /* 0x00000018131b1210 */ /* 0x040fe20007ffe0ff */
[----:B0-----:R-:W-:-:S04]  /*7670*/  @P1 IMAD.WIDE.U32 R18, R19, 0x4, R20 ;  /* 0x0000000413121825 */ /* 0x001fc800078e0014 */
[----:B--2---:R-:W-:Y:S02]  /*7680*/  @P2 IMAD R24, R22, UR6, R5 ;  /* 0x0000000616182c24 */ /* 0x004fe4000f8e0205 */
[----:B------:R-:W-:Y:S01]  /*7690*/  @P1 IMAD.WIDE.U32 R20, R27, 0x4, R20 ;  /* 0x000000041b141825 */ /* 0x000fe200078e0014 */
[----:B------:R-:W2:Y:S03]  /*76a0*/  @P1 LDG.E R18, desc[UR8][R18.64] ;  /* 0x0000000812121981 */ /* 0x000ea6000c1e1900 */
[----:B------:R-:W-:Y:S02]  /*76b0*/  @P2 IMAD R5, R10, R22, R5 ;  /* 0x000000160a052224 */ /* 0x000fe400078e0205 */
[----:B-----5:R-:W-:Y:S01]  /*76c0*/  @P2 IMAD R23, R24, R23, R2 ;  /* 0x0000001718172224 */ /* 0x020fe200078e0202 */
[----:B------:R-:W2:Y:S01]  /*76d0*/  @P1 LDG.E R10, desc[UR8][R12.64] ;  /* 0x000000080c0a1981 */ /* 0x000ea2000c1e1900 */
[----:B------:R-:W-:-:S03]  /*76e0*/  @P2 IMAD.WIDE R14, R5, 0x4, R14 ;  /* 0x00000004050e2825 */ /* 0x000fc600078e020e */
[----:B------:R-:W3:Y:S01]  /*76f0*/  @P1 LDG.E R20, desc[UR8][R20.64] ;  /* 0x0000000814141981 */ /* 0x000ee2000c1e1900 */
[----:B-1----:R-:W-:-:S03]  /*7700*/  @P2 IMAD.WIDE.U32 R16, R23, 0x4, R16 ;  /* 0x0000000417102825 */ /* 0x002fc600078e0010 */
[----:B------:R-:W3:Y:S04]  /*7710*/  @P1 LDG.E R5, desc[UR8][R12.64+0x4] ;  /* 0x000004080c051981 */ /* 0x000ee8000c1e1900 */
[----:B------:R-:W4:Y:S04]  /*7720*/  @P2 LDG.E R14, desc[UR8][R14.64] ;  /* 0x000000080e0e2981 */ /* 0x000f28000c1e1900 */
[----:B------:R-:W4:Y:S01]  /*7730*/  @P2 LDG.E R16, desc[UR8][R16.64] ;  /* 0x0000000810102981 */ /* 0x000f22000c1e1900 */
[----:B--2---:R-:W-:-:S04]  /*7740*/  @P1 FFMA R10, R10, R18, R11 ;  /* 0x000000120a0a1223 */ /* 0x004fc8000000000b */
[----:B---3--:R-:W-:-:S04]  /*7750*/  @P1 FFMA R11, R5, R20, R10 ;  /* 0x00000014050b1223 */ /* 0x008fc8000000000a */
[----:B----4-:R-:W-:-:S07]  /*7760*/  @P2 FFMA R11, R14, R16, R11 ;  /* 0x000000100e0b2223 */ /* 0x010fce000000000b */
.L_x_104:
[----:B------:R-:W-:Y:S05]  /*7770*/  BSYNC.RECONVERGENT B0 ;  /* 0x0000000000007941 */ /* 0x000fea0003800200 */
.L_x_103:
        /* <DEDUP_REMOVED lines=9> */
[----:B0-----:R-:W-:-:S06]  /*7810*/  USHF.L.U32 UR4, UR4, 0x1, URZ ;  /* 0x0000000104047899 */ /* 0x001fcc00080006ff */
[----:B------:R-:W-:-:S04]  /*7820*/  IMAD R5, R6, UR4, R7 ;  /* 0x0000000406057c24 */ /* 0x000fc8000f8e0207 */
[----:B------:R-:W-:-:S04]  /*7830*/  IMAD R5, R5, UR16, R10 ;  /* 0x0000001005057c24 */ /* 0x000fc8000f8e020a */
[----:B-1----:R-:W-:-:S06]  /*7840*/  IMAD.WIDE.U32 R12, R5, 0x4, R12 ;  /* 0x00000004050c7825 */ /* 0x002fcc00078e000c */
[----:B------:R-:W2:Y:S01]  /*7850*/  LDG.E R12, desc[UR8][R12.64+0x8] ;  /* 0x000008080c0c7981 */ /* 0x000ea2000c1e1900 */
[----:B------:R-:W-:Y:S01]  /*7860*/  UMOV UR4, URZ ;  /* 0x000000ff00047c82 */ /* 0x000fe20008000000 */
[----:B--2---:R-:W-:Y:S01]  /*7870*/  FADD R5, R11, R12 ;  /* 0x0000000c0b057221 */ /* 0x004fe20000000000 */
[----:B------:R-:W-:-:S04]  /*7880*/  MOV R11, RZ ;  /* 0x000000ff000b7202 */ /* 0x000fc80000000f00 */
[----:B------:R-:W-:-:S04]  /*7890*/  FSETP.GT.AND P1, PT, R5, R8, PT ;  /* 0x000000080500720b */ /* 0x000fc80003f24000 */
[----:B------:R-:W-:-:S09]  /*78a0*/  FSEL R8, R5, R8, P1 ;  /* 0x0000000805087208 */ /* 0x000fd20000800000 */
.L_x_116:
[----:B------:R-:W-:Y:S01]  /*78b0*/  IADD3 R9, PT, PT, R6, UR4, RZ ;  /* 0x0000000406097c10 */ /* 0x000fe2000fffe0ff */
[----:B------:R-:W-:-:S06]  /*78c0*/  UMOV UR5, URZ ;  /* 0x000000ff00057c82 */ /* 0x000fcc0008000000 */
.L_x_115:
        /* <DEDUP_REMOVED lines=18> */
.L_x_113:
        /* <DEDUP_REMOVED lines=50> */
.L_x_112:
        /* <DEDUP_REMOVED lines=35> */
.L_x_114:
        /* <DEDUP_REMOVED lines=34> */
.L_x_111:
[----:B------:R-:W-:Y:S05]  /*8160*/  BSYNC.RECONVERGENT B0 ;  /* 0x0000000000007941 */ /* 0x000fea0003800200 */
.L_x_110:
        /* <DEDUP_REMOVED lines=14> */
[----:B------:R-:W-:Y:S01]  /*8250*/  IADD3 R5, PT, PT, R7, 0x1, RZ ;  /* 0x0000000107057810 */ /* 0x000fe20007ffe0ff */
[----:B------:R-:W-:Y:S01]  /*8260*/  UMOV UR4, URZ ;  /* 0x000000ff00047c82 */ /* 0x000fe20008000000 */
[----:B------:R-:W-:Y:S01]  /*8270*/  MOV R9, RZ ;  /* 0x000000ff00097202 */ /* 0x000fe20000000f00 */
[----:B--2---:R-:W-:-:S05]  /*8280*/  FADD R11, R11, R12 ;  /* 0x0000000c0b0b7221 */ /* 0x004fca0000000000 */
[----:B------:R-:W-:-:S04]  /*8290*/  FSETP.GT.AND P0, PT, R11, R8, PT ;  /* 0x000000080b00720b */ /* 0x000fc80003f04000 */
[----:B------:R-:W-:-:S09]  /*82a0*/  FSEL R10, R11, R8, P0 ;  /* 0x000000080b0a7208 */ /* 0x000fd20000000000 */
.L_x_123:
[----:B------:R-:W-:Y:S01]  /*82b0*/  IADD3 R11, PT, PT, R6, UR4, RZ ;  /* 0x00000004060b7c10 */ /* 0x000fe2000fffe0ff */
[----:B------:R-:W-:-:S06]  /*82c0*/  UMOV UR5, URZ ;  /* 0x000000ff00057c82 */ /* 0x000fcc0008000000 */
.L_x_122:
        /* <DEDUP_REMOVED lines=13> */
[----:B------:R-:W-:Y:S01]  /*83a0*/  IMAD R8, R20, UR11, RZ ;  /* 0x0000000b14087c24 */ /* 0x000fe2000f8e02ff */
[----:B0-----:R-:W-:-:S04]  /*83b0*/  UIADD3 UR15, UPT, UPT, UR6, -0x1, URZ ;  /* 0xffffffff060f7890 */ /* 0x001fc8000fffe0ff */
[----:B------:R-:W-:-:S09]  /*83c0*/  UISETP.GE.U32.AND UP0, UPT, UR15, 0x7, UPT ;  /* 0x000000070f00788c */ /* 0x000fd2000bf06070 */
[----:B------:R-:W-:Y:S05]  /*83d0*/  BRA.U !UP0, `(.L_x_119) ;  /* 0x0000000108d07547 */ /* 0x000fea000b800000 */
[----:B------:R-:W-:Y:S01]  /*83e0*/  MOV R25, RZ ;  /* 0x000000ff00197202 */ /* 0x000fe20000000f00 */
[----:B------:R-:W0:Y:S01]  /*83f0*/  LDCU UR11, c[0x0][0x3ac] ;  /* 0x00007580ff0b77ac */ /* 0x000e220008000800 */
[----:B------:R-:W-:-:S05]  /*8400*/  NOP ;  /* 0x0000000000007918 */ /* 0x000fca0000000000 */
.L_x_120:
[----:B------:R-:W1:Y:S01]  /*8410*/  LDC.64 R12, c[0x0][0x388] ;  /* 0x0000e200ff0c7b82 */ /* 0x000e620000000a00 */
[----:B------:R-:W-:Y:S01]  /*8420*/  LEA R19, R8, R25, 0x2 ;  /* 0x0000001908137211 */ /* 0x000fe200078e10ff */
[----:B------:R-:W-:-:S04]  /*8430*/  IMAD R17, R21, R20, R25 ;  /* 0x0000001415117224 */ /* 0x000fc800078e0219 */
[----:B0-----:R-:W-:Y:S02]  /*8440*/  IMAD R19, R19, UR11, R2 ;  /* 0x0000000b13137c24 */ /* 0x001fe4000f8e0202 */
[----:B------:R-:W0:Y:S02]  /*8450*/  LDC.64 R14, c[0x0][0x380] ;  /* 0x0000e000ff0e7b82 */ /* 0x000e240000000a00 */
[----:B-1----:R-:W-:-:S06]  /*8460*/  IMAD.WIDE.U32 R26, R19, 0x4, R12 ;  /* 0x00000004131a7825 */ /* 0x002fcc00078e000c */
[----:B------:R-:W2:Y:S01]  /*8470*/  LDG.E R26, desc[UR8][R26.64] ;  /* 0x000000081a1a7981 */ /* 0x000ea2000c1e1900 */
[----:B0-----:R-:W-:-:S05]  /*8480*/  IMAD.WIDE R14, R17, 0x4, R14 ;  /* 0x00000004110e7825 */ /* 0x001fca00078e020e */
        /* <DEDUP_REMOVED lines=17> */
[----:B------:R-:W-:Y:S01]  /*85a0*/  IMAD.WIDE.U32 R26, R27, 0x4, R12 ;  /* 0x000000041b1a7825 */ /* 0x000fe200078e000c */
[----:B------:R-:W3:Y:S03]  /*85b0*/  LDG.E R24, desc[UR8][R14.64+0x18] ;  /* 0x000018080e187981 */ /* 0x000ee6000c1e1900 */
[----:B----4-:R-:W-:Y:S01]  /*85c0*/  FFMA R28, R28, R17, R19 ;  /* 0x000000111c1c7223 */ /* 0x010fe20000000013 */
[C---:B------:R-:W-:Y:S01]  /*85d0*/  IADD3 R29, PT, PT, R18.reuse, UR11, RZ ;  /* 0x0000000b121d7c10 */ /* 0x040fe2000fffe0ff */
[--C-:B------:R-:W-:Y:S01]  /*85e0*/  IMAD.WIDE.U32 R18, R18, 0x4, R12.reuse ;  /* 0x0000000412127825 */ /* 0x100fe200078e000c */
[----:B------:R-:W4:Y:S03]  /*85f0*/  LDG.E R26, desc[UR8][R26.64] ;  /* 0x000000081a1a7981 */ /* 0x000f26000c1e1900 */
[C-C-:B------:R-:W-:Y:S01]  /*8600*/  IMAD.WIDE.U32 R16, R29.reuse, 0x4, R12.reuse ;  /* 0x000000041d107825 */ /* 0x140fe200078e000c */
[----:B------:R-:W-:Y:S01]  /*8610*/  IADD3 R29, PT, PT, R29, UR11, RZ ;  /* 0x0000000b1d1d7c10 */ /* 0x000fe2000fffe0ff */
[----:B------:R-:W5:Y:S04]  /*8620*/  LDG.E R18, desc[UR8][R18.64] ;  /* 0x0000000812127981 */ /* 0x000f68000c1e1900 */
[----:B------:R-:W5:Y:S01]  /*8630*/  LDG.E R23, desc[UR8][R14.64+0x14] ;  /* 0x000014080e177981 */ /* 0x000f62000c1e1900 */
[----:B------:R-:W-:-:S03]  /*8640*/  IMAD.WIDE.U32 R12, R29, 0x4, R12 ;  /* 0x000000041d0c7825 */ /* 0x000fc600078e000c */
[----:B------:R-:W3:Y:S04]  /*8650*/  LDG.E R16, desc[UR8][R16.64] ;  /* 0x0000000810107981 */ /* 0x000ee8000c1e1900 */
[----:B------:R-:W3:Y:S01]  /*8660*/  LDG.E R12, desc[UR8][R12.64] ;  /* 0x000000080c0c7981 */ /* 0x000ee2000c1e1900 */
[----:B--2---:R-:W-:-:S03]  /*8670*/  FFMA R9, R9, R22, R28 ;  /* 0x0000001609097223 */ /* 0x004fc6000000001c */
[----:B------:R-:W4:Y:S04]  /*8680*/  LDG.E R22, desc[UR8][R14.64+0x10] ;  /* 0x000010080e167981 */ /* 0x000f28000c1e1900 */
[----:B------:R-:W2:Y:S01]  /*8690*/  LDG.E R28, desc[UR8][R14.64+0x1c] ;  /* 0x00001c080e1c7981 */ /* 0x000ea2000c1e1900 */
[----:B------:R-:W-:-:S04]  /*86a0*/  IADD3 R25, PT, PT, R25, 0x8, RZ ;  /* 0x0000000819197810 */ /* 0x000fc80007ffe0ff */
[----:B------:R-:W-:Y:S01]  /*86b0*/  ISETP.NE.AND P0, PT, R25, UR12, PT ;  /* 0x0000000c19007c0c */ /* 0x000fe2000bf05270 */
[----:B----4-:R-:W-:-:S04]  /*86c0*/  FFMA R22, R22, R26, R9 ;  /* 0x0000001a16167223 */ /* 0x010fc80000000009 */
[----:B-----5:R-:W-:-:S04]  /*86d0*/  FFMA R23, R23, R18, R22 ;  /* 0x0000001217177223 */ /* 0x020fc80000000016 */
[----:B---3--:R-:W-:-:S04]  /*86e0*/  FFMA R23, R24, R16, R23 ;  /* 0x0000001018177223 */ /* 0x008fc80000000017 */
[----:B--2---:R-:W-:Y:S01]  /*86f0*/  FFMA R9, R28, R12, R23 ;  /* 0x0000000c1c097223 */ /* 0x004fe20000000017 */
[----:B------:R-:W-:Y:S06]  /*8700*/  @P0 BRA `(.L_x_120) ;  /* 0xfffffffc00400947 */ /* 0x000fec000383ffff */
[----:B------:R-:W-:-:S07]  /*8710*/  MOV R23, UR12 ;  /* 0x0000000c00177c02 */ /* 0x000fce0008000f00 */
.L_x_119:
        /* <DEDUP_REMOVED lines=15> */
[----:B------:R-:W-:-:S03]  /*8810*/  IADD3 R27, PT, PT, R17, UR6, RZ ;  /* 0x00000006111b7c10 */ /* 0x000fc6000fffe0ff */
[----:B------:R-:W3:Y:S01]  /*8820*/  LDG.E R24, desc[UR8][R24.64] ;  /* 0x0000000818187981 */ /* 0x000ee2000c1e1900 */
[----:B--2---:R-:W-:-:S04]  /*8830*/  IMAD.WIDE R18, R15, 0x4, R18 ;  /* 0x000000040f127825 */ /* 0x004fc800078e0212 */
[--C-:B------:R-:W-:Y:S01]  /*8840*/  IMAD.WIDE.U32 R14, R17, 0x4, R12.reuse ;  /* 0x00000004110e7825 */ /* 0x100fe200078e000c */
[----:B------:R-:W3:Y:S03]  /*8850*/  LDG.E R22, desc[UR8][R18.64] ;  /* 0x0000000812167981 */ /* 0x000ee6000c1e1900 */
[C-C-:B------:R-:W-:Y:S01]  /*8860*/  IMAD.WIDE.U32 R16, R27.reuse, 0x4, R12.reuse ;  /* 0x000000041b107825 */ /* 0x140fe200078e000c */
[----:B------:R-:W-:Y:S01]  /*8870*/  IADD3 R27, PT, PT, R27, UR6, RZ ;  /* 0x000000061b1b7c10 */ /* 0x000fe2000fffe0ff */
[----:B------:R-:W2:Y:S04]  /*8880*/  LDG.E R15, desc[UR8][R14.64] ;  /* 0x000000080e0f7981 */ /* 0x000ea8000c1e1900 */
        /* <DEDUP_REMOVED lines=11> */
.L_x_121:
[----:B------:R-:W-:Y:S05]  /*8940*/  BRA.U !UP1, `(.L_x_118) ;  /* 0x00000001097c7547 */ /* 0x000fea000b800000 */
[----:B------:R-:W-:Y:S01]  /*8950*/  UIADD3 UR6, UPT, UPT, UR13, -0x1, URZ ;  /* 0xffffffff0d067890 */ /* 0x000fe2000fffe0ff */
[----:B------:R-:W-:Y:S01]  /*8960*/  ISETP.NE.AND P1, PT, RZ, UR7, PT ;  /* 0x00000007ff007c0c */ /* 0x000fe2000bf25270 */
[----:B------:R-:W0:Y:S04]  /*8970*/  LDC.64 R12, c[0x0][0x388] ;  /* 0x0000e200ff0c7b82 */ /* 0x000e280000000a00 */
[----:B------:R-:W-:-:S04]  /*8980*/  ISETP.NE.AND P0, PT, RZ, UR6, PT ;  /* 0x00000006ff007c0c */ /* 0x000fc8000bf05270 */
[----:B------:R-:W1:Y:S08]  /*8990*/  LDC.64 R14, c[0x0][0x380] ;  /* 0x0000e000ff0e7b82 */ /* 0x000e700000000a00 */
[----:B------:R-:W2:Y:S01]  /*89a0*/  @P1 LDC R25, c[0x0][0x3ac] ;  /* 0x0000eb00ff191b82 */ /* 0x000ea20000000800 */
[----:B------:R-:W-:Y:S01]  /*89b0*/  @P0 LEA R27, R8, R23, 0x2 ;  /* 0x00000017081b0211 */ /* 0x000fe200078e10ff */
[----:B------:R-:W-:Y:S01]  /*89c0*/  @P0 IMAD R29, R21, R20, R23 ;  /* 0x00000014151d0224 */ /* 0x000fe200078e0217 */
[----:B------:R-:W-:-:S04]  /*89d0*/  @P0 IADD3 R23, PT, PT, R23, 0x2, RZ ;  /* 0x0000000217170810 */ /* 0x000fc80007ffe0ff */
[----:B------:R-:W-:Y:S01]  /*89e0*/  @P1 LEA R8, R8, R23, 0x2 ;  /* 0x0000001708081211 */ /* 0x000fe200078e10ff */
[----:B------:R-:W3:Y:S08]  /*89f0*/  @P0 LDC R22, c[0x0][0x3ac] ;  /* 0x0000eb00ff160b82 */ /* 0x000ef00000000800 */
[----:B------:R-:W4:Y:S01]  /*8a00*/  LDC.64 R16, c[0x0][0x380] ;  /* 0x0000e000ff107b82 */ /* 0x000f220000000a00 */
[----:B-1----:R-:W-:-:S07]  /*8a10*/  @P0 IMAD.WIDE R14, R29, 0x4, R14 ;  /* 0x000000041d0e0825 */ /* 0x002fce00078e020e */
[----:B------:R-:W1:Y:S01]  /*8a20*/  LDC.64 R18, c[0x0][0x388] ;  /* 0x0000e200ff127b82 */ /* 0x000e620000000a00 */
[----:B---3--:R-:W-:Y:S02]  /*8a30*/  @P0 IMAD R24, R27, R22, R2 ;  /* 0x000000161b180224 */ /* 0x008fe400078e0202 */
[----:B------:R-:W-:Y:S02]  /*8a40*/  @P1 IMAD R27, R21, R20, R23 ;  /* 0x00000014151b1224 */ /* 0x000fe400078e0217 */
[C---:B0-----:R-:W-:Y:S01]  /*8a50*/  @P0 IMAD.WIDE.U32 R20, R24.reuse, 0x4, R12 ;  /* 0x0000000418140825 */ /* 0x041fe200078e000c */
[----:B------:R-:W-:-:S03]  /*8a60*/  @P0 IADD3 R23, PT, PT, R24, R22, RZ ;  /* 0x0000001618170210 */ /* 0x000fc60007ffe0ff */
[----:B--2---:R-:W-:Y:S02]  /*8a70*/  @P1 IMAD R25, R8, R25, R2 ;  /* 0x0000001908191224 */ /* 0x004fe400078e0202 */
[----:B------:R-:W-:Y:S01]  /*8a80*/  @P0 IMAD.WIDE.U32 R12, R23, 0x4, R12 ;  /* 0x00000004170c0825 */ /* 0x000fe200078e000c */
[----:B------:R-:W2:Y:S04]  /*8a90*/  @P0 LDG.E R20, desc[UR8][R20.64] ;  /* 0x0000000814140981 */ /* 0x000ea8000c1e1900 */
[----:B------:R-:W2:Y:S01]  /*8aa0*/  @P0 LDG.E R8, desc[UR8][R14.64] ;  /* 0x000000080e080981 */ /* 0x000ea2000c1e1900 */
[----:B----4-:R-:W-:-:S03]  /*8ab0*/  @P1 IMAD.WIDE R16, R27, 0x4, R16 ;  /* 0x000000041b101825 */ /* 0x010fc600078e0210 */
        /* <DEDUP_REMOVED lines=8> */
.L_x_118:
[----:B------:R-:W-:Y:S05]  /*8b40*/  BSYNC.RECONVERGENT B0 ;  /* 0x0000000000007941 */ /* 0x000fea0003800200 */
.L_x_117:
        /* <DEDUP_REMOVED lines=21> */
.L_x_130:
[----:B------:R-:W-:-:S05]  /*8ca0*/  UMOV UR5, URZ ;  /* 0x000000ff00057c82 */ /* 0x000fca0008000000 */
.L_x_129:
        /* <DEDUP_REMOVED lines=9> */
[----:B------:R-:W0:Y:S01]  /*8d40*/  LDCU UR10, c[0x0][0x3a4] ;  /* 0x00007480ff0a77ac */ /* 0x000e220008000800 */
[----:B------:R-:W-:Y:S01]  /*8d50*/  IMAD R22, R0, UR14, R22 ;  /* 0x0000000e00167c24 */ /* 0x000fe2000f8e0216 */
[----:B------:R-:W-:-:S03]  /*8d60*/  UIMAD UR6, UR4, 0x5, UR5 ;  /* 0x00000005040678a4 */ /* 0x000fc6000f8e0205 */
[----:B------:R-:W-:Y:S02]  /*8d70*/  IMAD R22, R22, UR14, R11 ;  /* 0x0000000e16167c24 */ /* 0x000fe4000f8e020b */
[----:B------:R-:W-:Y:S02]  /*8d80*/  HFMA2 R11, -RZ, RZ, 0, 0 ;  /* 0x00000000ff0b7431 */ /* 0x000fe400000001ff */
[----:B------:R-:W-:-:S05]  /*8d90*/  IMAD R24, R9, UR6, RZ ;  /* 0x0000000609187c24 */ /* 0x000fca000f8e02ff */
[----:B------:R-:W-:Y:S01]  /*8da0*/  LEA R24, R24, R9, 0x2 ;  /* 0x0000000918187211 */ /* 0x000fe200078e10ff */
[----:B0-----:R-:W-:-:S04]  /*8db0*/  UIADD3 UR15, UPT, UPT, UR10, -0x1, URZ ;  /* 0xffffffff0a0f7890 */ /* 0x001fc8000fffe0ff */
[----:B------:R-:W-:-:S09]  /*8dc0*/  UISETP.GE.U32.AND UP0, UPT, UR15, 0x7, UPT ;  /* 0x000000070f00788c */ /* 0x000fd2000bf06070 */
[----:B------:R-:W-:Y:S05]  /*8dd0*/  BRA.U !UP0, `(.L_x_126) ;  /* 0x0000000108cc7547 */ /* 0x000fea000b800000 */
[----:B------:R-:W0:Y:S01]  /*8de0*/  LDCU UR15, c[0x0][0x3ac] ;  /* 0x00007580ff0f77ac */ /* 0x000e220008000800 */
[----:B------:R-:W-:-:S05]  /*8df0*/  UMOV UR6, URZ ;  /* 0x000000ff00067c82 */ /* 0x000fca0008000000 */
.L_x_127:
[----:B------:R-:W1:Y:S01]  /*8e00*/  LDC.64 R12, c[0x0][0x388] ;  /* 0x0000e200ff0c7b82 */ /* 0x000e620000000a00 */
[----:B------:R-:W-:-:S05]  /*8e10*/  IADD3 R11, PT, PT, R24, UR6, RZ ;  /* 0x00000006180b7c10 */ /* 0x000fca000fffe0ff */
[----:B0-----:R-:W-:Y:S02]  /*8e20*/  IMAD R17, R11, UR15, R2 ;  /* 0x0000000f0b117c24 */ /* 0x001fe4000f8e0202 */
[----:B------:R-:W0:Y:S01]  /*8e30*/  LDC.64 R18, c[0x0][0x380] ;  /* 0x0000e000ff127b82 */ /* 0x000e220000000a00 */
[----:B------:R-:W-:Y:S02]  /*8e40*/  IMAD R11, R22, R9, UR6 ;  /* 0x00000006160b7e24 */ /* 0x000fe4000f8e0209 */
[C---:B------:R-:W-:Y:S01]  /*8e50*/  IADD3 R21, PT, PT, R17.reuse, UR15, RZ ;  /* 0x0000000f11157c10 */ /* 0x040fe2000fffe0ff */
[----:B-1----:R-:W-:-:S04]  /*8e60*/  IMAD.WIDE.U32 R16, R17, 0x4, R12 ;  /* 0x0000000411107825 */ /* 0x002fc800078e000c */
[C---:B------:R-:W-:Y:S01]  /*8e70*/  IMAD.WIDE.U32 R14, R21.reuse, 0x4, R12 ;  /* 0x00000004150e7825 */ /* 0x040fe200078e000c */
[----:B------:R-:W-:Y:S01]  /*8e80*/  IADD3 R21, PT, PT, R21, UR15, RZ ;  /* 0x0000000f15157c10 */ /* 0x000fe2000fffe0ff */
[----:B------:R1:W2:Y:S02]  /*8e90*/  LDG.E R16, desc[UR8][R16.64] ;  /* 0x0000000810107981 */ /* 0x0002a4000c1e1900 */
[----:B0-----:R-:W-:Y:S02]  /*8ea0*/  IMAD.WIDE R18, R11, 0x4, R18 ;  /* 0x000000040b127825 */ /* 0x001fe400078e0212 */
[----:B------:R-:W3:Y:S02]  /*8eb0*/  LDG.E R14, desc[UR8][R14.64] ;  /* 0x000000080e0e7981 */ /* 0x000ee4000c1e1900 */
[C---:B------:R-:W-:Y:S02]  /*8ec0*/  IMAD.WIDE.U32 R28, R21.reuse, 0x4, R12 ;  /* 0x00000004151c7825 */ /* 0x040fe400078e000c */
[----:B------:R-:W2:Y:S04]  /*8ed0*/  LDG.E R25, desc[UR8][R18.64] ;  /* 0x0000000812197981 */ /* 0x000ea8000c1e1900 */
[----:B------:R-:W3:Y:S04]  /*8ee0*/  LDG.E R23, desc[UR8][R18.64+0x4] ;  /* 0x0000040812177981 */ /* 0x000ee8000c1e1900 */
[----:B------:R-:W4:Y:S04]  /*8ef0*/  LDG.E R28, desc[UR8][R28.64] ;  /* 0x000000081c1c7981 */ /* 0x000f28000c1e1900 */
[----:B------:R-:W4:Y:S01]  /*8f00*/  LDG.E R11, desc[UR8][R18.64+0x8] ;  /* 0x00000808120b7981 */ /* 0x000f22000c1e1900 */
[----:B------:R-:W-:-:S04]  /*8f10*/  IADD3 R21, PT, PT, R21, UR15, RZ ;  /* 0x0000000f15157c10 */ /* 0x000fc8000fffe0ff */
[C---:B------:R-:W-:Y:S01]  /*8f20*/  IADD3 R27, PT, PT, R21.reuse, UR15, RZ ;  /* 0x0000000f151b7c10 */ /* 0x040fe2000fffe0ff */
[----:B------:R-:W-:-:S03]  /*8f30*/  IMAD.WIDE.U32 R20, R21, 0x4, R12 ;  /* 0x0000000415147825 */ /* 0x000fc600078e000c */
[C---:B-1----:R-:W-:Y:S01]  /*8f40*/  IADD3 R17, PT, PT, R27.reuse, UR15, RZ ;  /* 0x0000000f1b117c10 */ /* 0x042fe2000fffe0ff */
[----:B------:R-:W-:Y:S02]  /*8f50*/  IMAD.WIDE.U32 R26, R27, 0x4, R12 ;  /* 0x000000041b1a7825 */ /* 0x000fe400078e000c */
[----:B------:R-:W5:Y:S04]  /*8f60*/  LDG.E R20, desc[UR8][R20.64] ;  /* 0x0000000814147981 */ /* 0x000f68000c1e1900 */
[----:B------:R-:W5:Y:S04]  /*8f70*/  LDG.E R26, desc[UR8][R26.64] ;  /* 0x000000081a1a7981 */ /* 0x000f68000c1e1900 */
[----:B------:R-:W5:Y:S01]  /*8f80*/  LDG.E R21, desc[UR8][R18.64+0x18] ;  /* 0x0000180812157981 */ /* 0x000f62000c1e1900 */
[----:B--2---:R-:W-:Y:S01]  /*8f90*/  FFMA R8, R25, R16, R8 ;  /* 0x0000001019087223 */ /* 0x004fe20000000008 */
[----:B------:R-:W-:-:S03]  /*8fa0*/  IADD3 R25, PT, PT, R17, UR15, RZ ;  /* 0x0000000f11197c10 */ /* 0x000fc6000fffe0ff */
[----:B---3--:R-:W-:Y:S02]  /*8fb0*/  FFMA R8, R23, R14, R8 ;  /* 0x0000000e17087223 */ /* 0x008fe40000000008 */
[----:B------:R-:W5:Y:S01]  /*8fc0*/  LDG.E R23, desc[UR8][R18.64+0xc] ;  /* 0x00000c0812177981 */ /* 0x000f62000c1e1900 */
[----:B------:R-:W-:-:S04]  /*8fd0*/  IMAD.WIDE.U32 R16, R17, 0x4, R12 ;  /* 0x0000000411107825 */ /* 0x000fc800078e000c */
[----:B------:R-:W-:-:S04]  /*8fe0*/  IMAD.WIDE.U32 R14, R25, 0x4, R12 ;  /* 0x00000004190e7825 */ /* 0x000fc800078e000c */
[----:B----4-:R-:W-:Y:S01]  /*8ff0*/  FFMA R28, R11, R28, R8 ;  /* 0x0000001c0b1c7223 */ /* 0x010fe20000000008 */
[----:B------:R-:W-:Y:S01]  /*9000*/  IADD3 R25, PT, PT, R25, UR15, RZ ;  /* 0x0000000f19197c10 */ /* 0x000fe2000fffe0ff */
[----:B------:R-:W2:Y:S04]  /*9010*/  LDG.E R11, desc[UR8][R18.64+0x10] ;  /* 0x00001008120b7981 */ /* 0x000ea8000c1e1900 */
[----:B------:R-:W3:Y:S01]  /*9020*/  LDG.E R17, desc[UR8][R16.64] ;  /* 0x0000000810117981 */ /* 0x000ee2000c1e1900 */
[----:B------:R-:W-:-:S03]  /*9030*/  IMAD.WIDE.U32 R12, R25, 0x4, R12 ;  /* 0x00000004190c7825 */ /* 0x000fc600078e000c */
[----:B------:R-:W3:Y:S04]  /*9040*/  LDG.E R8, desc[UR8][R18.64+0x14] ;  /* 0x0000140812087981 */ /* 0x000ee8000c1e1900 */
        /* <DEDUP_REMOVED lines=12> */
.L_x_126:
        /* <DEDUP_REMOVED lines=34> */
.L_x_128:
        /* <DEDUP_REMOVED lines=32> */
.L_x_125:
[----:B------:R-:W-:Y:S05]  /*9530*/  BSYNC.RECONVERGENT B0 ;  /* 0x0000000000007941 */ /* 0x000fea0003800200 */
.L_x_124:
        /* <DEDUP_REMOVED lines=9> */
[----:B------:R-:W-:-:S06]  /*95d0*/  USHF.L.U32 UR11, UR11, 0x1, URZ ;  /* 0x000000010b0b7899 */ /* 0x000fcc00080006ff */
[----:B------:R-:W-:Y:S01]  /*95e0*/  IMAD R9, R6, UR11, R7 ;  /* 0x0000000b06097c24 */ /* 0x000fe2000f8e0207 */
[----:B0-----:R-:W-:-:S06]  /*95f0*/  USHF.L.U32 UR4, UR10, 0x2, URZ ;  /* 0x000000020a047899 */ /* 0x001fcc00080006ff */
[----:B------:R-:W-:-:S05]  /*9600*/  IMAD R9, R9, UR4, R14 ;  /* 0x0000000409097c24 */ /* 0x000fca000f8e020e */
[----:B------:R-:W-:-:S05]  /*9610*/  IADD3 R9, PT, PT, R9, UR4, RZ ;  /* 0x0000000409097c10 */ /* 0x000fca000fffe0ff */
[----:B-1----:R-:W-:-:S06]  /*9620*/  IMAD.WIDE.U32 R12, R9, 0x4, R12 ;  /* 0x00000004090c7825 */ /* 0x002fcc00078e000c */
[----:B------:R-:W2:Y:S01]  /*9630*/  LDG.E R13, desc[UR8][R12.64+0x4] ;  /* 0x000004080c0d7981 */ /* 0x000ea2000c1e1900 */
[----:B------:R-:W-:Y:S01]  /*9640*/  UMOV UR4, URZ ;  /* 0x000000ff00047c82 */ /* 0x000fe20008000000 */
[----:B--2---:R-:W-:Y:S01]  /*9650*/  FADD R9, R8, R13 ;  /* 0x0000000d08097221 */ /* 0x004fe20000000000 */
[----:B------:R-:W-:-:S04]  /*9660*/  MOV R8, RZ ;  /* 0x000000ff00087202 */ /* 0x000fc80000000f00 */
[----:B------:R-:W-:-:S04]  /*9670*/  FSETP.GT.AND P1, PT, R9, R10, PT ;  /* 0x0000000a0900720b */ /* 0x000fc80003f24000 */
[----:B------:R-:W-:-:S09]  /*9680*/  FSEL R9, R9, R10, P1 ;  /* 0x0000000a09097208 */ /* 0x000fd20000800000 */
.L_x_137:
[----:B------:R-:W-:Y:S01]  /*9690*/  IADD3 R21, PT, PT, R6, UR4, RZ ;  /* 0x0000000406157c10 */ /* 0x000fe2000fffe0ff */
[----:B------:R-:W-:-:S06]  /*96a0*/  UMOV UR5, URZ ;  /* 0x000000ff00057c82 */ /* 0x000fcc0008000000 */
.L_x_136:
[----:B------:R-:W0:Y:S01]  /*96b0*/  LDCU UR14, c[0x0][0x3a8] ;  /* 0x00007500ff0e77ac */ /* 0x000e220008000800 */
[----:B------:R-:W-:Y:S01]  /*96c0*/  IADD3 R10, PT, PT, R5, UR5, RZ ;  /* 0x00000005050a7c10 */ /* 0x000fe2000fffe0ff */
[----:B------:R-:W-:Y:S03]  /*96d0*/  BSSY.RECONVERGENT B0, `(.L_x_131) ;  /* 0x0000089000007945 */ /* 0x000fe60003800200 */
[----:B------:R-:W-:-:S04]  /*96e0*/  VIMNMX R11, PT, PT, R21, R10, !PT ;  /* 0x0000000a150b7248 */ /* 0x000fc80007fe0100 */
[----:B0-----:R-:W-:-:S13]  /*96f0*/  ISETP.GE.OR P1, PT, R11, UR14, !P0 ;  /* 0x0000000e0b007c0c */ /* 0x001fda000c726670 */
[----:B------:R-:W-:Y:S05]  /*9700*/  @P1 BRA `(.L_x_132) ;  /* 0x0000000800141947 */ /* 0x000fea0003800000 */
[----:B------:R-:W0:Y:S01]  /*9710*/  LDCU UR11, c[0x0][0x3a4] ;  /* 0x00007480ff0b77ac */ /* 0x000e220008000800 */
[----:B------:R-:W-:Y:S02]  /*9720*/  IMAD R23, R0, UR14, R21 ;  /* 0x0000000e00177c24 */ /* 0x000fe4000f8e0215 */
[----:B------:R-:W-:Y:S01]  /*9730*/  HFMA2 R20, -RZ, RZ, 0, 0 ;  /* 0x00000000ff147431 */ /* 0x000fe200000001ff */
[----:B------:R-:W-:Y:S01]  /*9740*/  UIMAD UR6, UR4, 0x5, UR5 ;  /* 0x00000005040678a4 */ /* 0x000fe2000f8e0205 */
[----:B------:R-:W-:-:S03]  /*9750*/  IMAD R23, R23, UR14, R10 ;  /* 0x0000000e17177c24 */ /* 0x000fc6000f8e020a */
[----:B------:R-:W-:Y:S02]  /*9760*/  ULEA UR6, UR6, 0x2, 0x2 ;  /* 0x0000000206067891 */ /* 0x000fe4000f8e10ff */
[----:B0-----:R-:W-:-:S04]  /*9770*/  UIADD3 UR15, UPT, UPT, UR11, -0x1, URZ ;  /* 0xffffffff0b0f7890 */ /* 0x001fc8000fffe0ff */
[----:B------:R-:W-:-:S09]  /*9780*/  UISETP.GE.U32.AND UP0, UPT, UR15, 0x7, UPT ;  /* 0x000000070f00788c */ /* 0x000fd2000bf06070 */
[----:B------:R-:W-:Y:S05]  /*9790*/  BRA.U !UP0, `(.L_x_133) ;  /* 0x0000000108d47547 */ /* 0x000fea000b800000 */
[----:B------:R-:W-:Y:S01]  /*97a0*/  MOV R20, RZ ;  /* 0x000000ff00147202 */ /* 0x000fe20000000f00 */
[----:B------:R-:W0:Y:S01]  /*97b0*/  LDCU UR15, c[0x0][0x3ac] ;  /* 0x00007580ff0f77ac */ /* 0x000e220008000800 */
[----:B------:R-:W-:-:S05]  /*97c0*/  NOP ;  /* 0x0000000000007918 */ /* 0x000fca0000000000 */
.L_x_134:
[----:B------:R-:W1:Y:S08]  /*97d0*/  LDC R15, c[0x0][0x3a4] ;  /* 0x0000e900ff0f7b82 */ /* 0x000e700000000800 */
[----:B------:R-:W2:Y:S08]  /*97e0*/  LDC.64 R12, c[0x0][0x388] ;  /* 0x0000e200ff0c7b82 */ /* 0x000eb00000000a00 */
[----:B------:R-:W3:Y:S01]  /*97f0*/  LDC.64 R16, c[0x0][0x380] ;  /* 0x0000e000ff107b82 */ /* 0x000ee20000000a00 */
[----:B-1----:R-:W-:-:S02]  /*9800*/  IMAD R11, R15, UR6, R20 ;  /* 0x000000060f0b7c24 */ /* 0x002fc4000f8e0214 */
[----:B------:R-:W-:Y:S02]  /*9810*/  IMAD R15, R23, R15, R20 ;  /* 0x0000000f170f7224 */ /* 0x000fe400078e0214 */
        /* <DEDUP_REMOVED lines=17> */
[----:B0-----:R-:W-:-:S03]  /*9930*/  IADD3 R11, PT, PT, R24, UR15, RZ ;  /* 0x0000000f180b7c10 */ /* 0x001fc6000fffe0ff */
[----:B------:R-:W5:Y:S01]  /*9940*/  LDG.E R18, desc[UR8][R18.64] ;  /* 0x0000000812127981 */ /* 0x000f62000c1e1900 */
[----:B-1----:R-:W-:-:S03]  /*9950*/  IADD3 R27, PT, PT, R11, UR15, RZ ;  /* 0x0000000f0b1b7c10 */ /* 0x002fc6000fffe0ff */
        /* <DEDUP_REMOVED lines=25> */
.L_x_133:
        /* <DEDUP_REMOVED lines=35> */
.L_x_135:
[----:B------:R-:W-:Y:S05]  /*9d20*/  BRA.U !UP1, `(.L_x_132) ;  /* 0x00000001098c7547 */ /* 0x000fea000b800000 */
[----:B------:R-:W-:Y:S01]  /*9d30*/  UIADD3 UR6, UPT, UPT, UR13, -0x1, URZ ;  /* 0xffffffff0d067890 */ /* 0x000fe2000fffe0ff */
[----:B------:R-:W-:Y:S01]  /*9d40*/  ISETP.NE.AND P2, PT, RZ, UR7, PT ;  /* 0x00000007ff007c0c */ /* 0x000fe2000bf45270 */
[----:B------:R-:W0:Y:S04]  /*9d50*/  LDC.64 R18, c[0x0][0x388] ;  /* 0x0000e200ff127b82 */ /* 0x000e280000000a00 */
[----:B------:R-:W-:Y:S01]  /*9d60*/  ISETP.NE.AND P1, PT, RZ, UR6, PT ;  /* 0x00000006ff007c0c */ /* 0x000fe2000bf25270 */
[----:B------:R-:W-:-:S03]  /*9d70*/  UIMAD UR6, UR4, 0x5, UR5 ;  /* 0x00000005040678a4 */ /* 0x000fc6000f8e0205 */
[----:B------:R-:W1:Y:S01]  /*9d80*/  LDC.64 R10, c[0x0][0x380] ;  /* 0x0000e000ff0a7b82 */ /* 0x000e620000000a00 */
[----:B------:R-:W-:-:S07]  /*9d90*/  ULEA UR6, UR6, 0x2, 0x2 ;  /* 0x0000000206067891 */ /* 0x000fce000f8e10ff */
[----:B------:R-:W2:Y:S08]  /*9da0*/  @P2 LDC R27, c[0x0][0x3a4] ;  /* 0x0000e900ff1b2b82 */ /* 0x000eb00000000800 */
[----:B------:R-:W3:Y:S08]  /*9db0*/  @P1 LDC R17, c[0x0][0x3a4] ;  /* 0x0000e900ff111b82 */ /* 0x000ef00000000800 */
[----:B------:R-:W4:Y:S08]  /*9dc0*/  @P1 LDC R16, c[0x0][0x3ac] ;  /* 0x0000eb00ff101b82 */ /* 0x000f300000000800 */
[----:B------:R-:W5:Y:S08]  /*9dd0*/  @P2 LDC R25, c[0x0][0x3ac] ;  /* 0x0000eb00ff192b82 */ /* 0x000f700000000800 */
[----:B------:R-:W5:Y:S01]  /*9de0*/  LDC.64 R12, c[0x0][0x380] ;  /* 0x0000e000ff0c7b82 */ /* 0x000f620000000a00 */
[----:B---3--:R-:W-:-:S07]  /*9df0*/  @P1 IMAD R29, R17, UR6, R20 ;  /* 0x00000006111d1c24 */ /* 0x008fce000f8e0214 */
[----:B------:R-:W3:Y:S01]  /*9e00*/  LDC.64 R14, c[0x0][0x388] ;  /* 0x0000e200ff0e7b82 */ /* 0x000ee20000000a00 */
[-C--:B----4-:R-:W-:Y:S02]  /*9e10*/  @P1 IMAD R22, R29, R16.reuse, R2 ;  /* 0x000000101d161224 */ /* 0x090fe400078e0202 */
[----:B------:R-:W-:Y:S01]  /*9e20*/  @P1 IMAD R29, R23, R17, R20 ;  /* 0x00000011171d1224 */ /* 0x000fe200078e0214 */
[----:B------:R-:W-:Y:S02]  /*9e30*/  @P1 IADD3 R20, PT, PT, R20, 0x2, RZ ;  /* 0x0000000214141810 */ /* 0x000fe40007ffe0ff */
[C---:B------:R-:W-:Y:S01]  /*9e40*/  @P1 IADD3 R24, PT, PT, R22.reuse, R16, RZ ;  /* 0x0000001016181210 */ /* 0x040fe20007ffe0ff */
[----:B0-----:R-:W-:-:S04]  /*9e50*/  @P1 IMAD.WIDE.U32 R16, R22, 0x4, R18 ;  /* 0x0000000416101825 */ /* 0x001fc800078e0012 */
[----:B--2---:R-:W-:Y:S02]  /*9e60*/  @P2 IMAD R22, R27, UR6, R20 ;  /* 0x000000061b162c24 */ /* 0x004fe4000f8e0214 */
[----:B-1----:R-:W-:Y:S01]  /*9e70*/  @P1 IMAD.WIDE R10, R29, 0x4, R10 ;  /* 0x000000041d0a1825 */ /* 0x002fe200078e020a */
[----:B------:R-:W2:Y:S03]  /*9e80*/  @P1 LDG.E R17, desc[UR8][R16.64] ;  /* 0x0000000810111981 */ /* 0x000ea6000c1e1900 */
[----:B------:R-:W-:-:S04]  /*9e90*/  @P1 IMAD.WIDE.U32 R18, R24, 0x4, R18 ;  /* 0x0000000418121825 */ /* 0x000fc800078e0012 */
[----:B------:R-:W-:Y:S02]  /*9ea0*/  @P2 IMAD R27, R23, R27, R20 ;  /* 0x0000001b171b2224 */ /* 0x000fe400078e0214 */
[----:B-----5:R-:W-:Y:S01]  /*9eb0*/  @P2 IMAD R25, R22, R25, R2 ;  /* 0x0000001916192224 */ /* 0x020fe200078e0202 */
[----:B------:R-:W2:Y:S01]  /*9ec0*/  @P1 LDG.E R23, desc[UR8][R10.64] ;  /* 0x000000080a171981 */ /* 0x000ea2000c1e1900 */
[----:B------:R-:W-:-:S03]  /*9ed0*/  @P2 IMAD.WIDE R12, R27, 0x4, R12 ;  /* 0x000000041b0c2825 */ /* 0x000fc600078e020c */
[----:B------:R-:W4:Y:S01]  /*9ee0*/  @P1 LDG.E R18, desc[UR8][R18.64] ;  /* 0x0000000812121981 */ /* 0x000f22000c1e1900 */
[----:B---3--:R-:W-:-:S03]  /*9ef0*/  @P2 IMAD.WIDE.U32 R14, R25, 0x4, R14 ;  /* 0x00000004190e2825 */ /* 0x008fc600078e000e */
[----:B------:R-:W4:Y:S04]  /*9f00*/  @P1 LDG.E R20, desc[UR8][R10.64+0x4] ;  /* 0x000004080a141981 */ /* 0x000f28000c1e1900 */
[----:B------:R-:W3:Y:S04]  /*9f10*/  @P2 LDG.E R13, desc[UR8][R12.64] ;  /* 0x000000080c0d2981 */ /* 0x000ee8000c1e1900 */
[----:B------:R-:W3:Y:S01]  /*9f20*/  @P2 LDG.E R14, desc[UR8][R14.64] ;  /* 0x000000080e0e2981 */ /* 0x000ee2000c1e1900 */
[----:B--2---:R-:W-:-:S04]  /*9f30*/  @P1 FFMA R23, R23, R17, R8 ;  /* 0x0000001117171223 */ /* 0x004fc80000000008 */
[----:B----4-:R-:W-:-:S04]  /*9f40*/  @P1 FFMA R8, R20, R18, R23 ;  /* 0x0000001214081223 */ /* 0x010fc80000000017 */
[----:B---3--:R-:W-:-:S07]  /*9f50*/  @P2 FFMA R8, R13, R14, R8 ;  /* 0x0000000e0d082223 */ /* 0x008fce0000000008 */
.L_x_132:
[----:B------:R-:W-:Y:S05]  /*9f60*/  BSYNC.RECONVERGENT B0 ;  /* 0x0000000000007941 */ /* 0x000fea0003800200 */
.L_x_131:
        /* <DEDUP_REMOVED lines=21> */
.L_x_144:
[----:B------:R-:W-:Y:S01]  /*a0c0*/  IADD3 R21, PT, PT, R6, UR4, RZ ;  /* 0x0000000406157c10 */ /* 0x000fe2000fffe0ff */
[----:B------:R-:W-:-:S06]  /*a0d0*/  UMOV UR5, URZ ;  /* 0x000000ff00057c82 */ /* 0x000fcc0008000000 */
.L_x_143:
        /* <DEDUP_REMOVED lines=18> */
.L_x_141:
        /* <DEDUP_REMOVED lines=50> */
.L_x_140:
        /* <DEDUP_REMOVED lines=35> */
.L_x_142:
        /* <DEDUP_REMOVED lines=36> */
.L_x_139:
[----:B------:R-:W-:Y:S05]  /*a990*/  BSYNC.RECONVERGENT B0 ;  /* 0x0000000000007941 */ /* 0x000fea0003800200 */
.L_x_138:
        /* <DEDUP_REMOVED lines=22> */
.L_x_151:
[----:B------:R-:W-:Y:S01]  /*ab00*/  UMOV UR6, UR4 ;  /* 0x0000000400067c82 */ /* 0x000fe20008000000 */
[----:B------:R-:W-:Y:S01]  /*ab10*/  UIADD3 UR4, UPT, UPT, UR4, 0x1, URZ ;  /* 0x0000000104047890 */ /* 0x000fe2000fffe0ff */
[----:B------:R-:W-:-:S03]  /*ab20*/  UMOV UR5, URZ ;  /* 0x000000ff00057c82 */ /* 0x000fc60008000000 */
[----:B------:R-:W-:-:S11]  /*ab30*/  UISETP.NE.AND UP0, UPT, UR4, 0x5, UPT ;  /* 0x000000050400788c */ /* 0x000fd6000bf05270 */
.L_x_150:
        /* <DEDUP_REMOVED lines=10> */
[----:B------:R-:W-:Y:S01]  /*abe0*/  HFMA2 R8, -RZ, RZ, 0, 0 ;  /* 0x00000000ff087431 */ /* 0x000fe200000001ff */
[----:B------:R-:W1:Y:S01]  /*abf0*/  LDCU UR15, c[0x0][0x3a8] ;  /* 0x00007500ff0f77ac */ /* 0x000e620008000800 */
[----:B------:R-:W-:-:S06]  /*ac00*/  UIMAD UR11, UR6, 0x5, UR5 ;  /* 0x00000005060b78a4 */ /* 0x000fcc000f8e0205 */
[----:B------:R-:W-:Y:S01]  /*ac10*/  IMAD R19, R11, UR11, RZ ;  /* 0x0000000b0b137c24 */ /* 0x000fe2000f8e02ff */
[----:B0-----:R-:W-:-:S04]  /*ac20*/  UIADD3 UR16, UPT, UPT, UR10, -0x1, URZ ;  /* 0xffffffff0a107890 */ /* 0x001fc8000fffe0ff */
[----:B------:R-:W-:Y:S01]  /*ac30*/  UISETP.GE.U32.AND UP1, UPT, UR16, 0x7, UPT ;  /* 0x000000071000788c */ /* 0x000fe2000bf26070 */
[----:B-1----:R-:W-:-:S04]  /*ac40*/  IMAD R13, R0, UR15, R13 ;  /* 0x0000000f000d7c24 */ /* 0x002fc8000f8e020d */
[----:B------:R-:W-:-:S04]  /*ac50*/  IMAD R10, R13, UR14, R10 ;  /* 0x0000000e0d0a7c24 */ /* 0x000fc8000f8e020a */
[----:B------:R-:W-:Y:S05]  /*ac60*/  BRA.U !UP1, `(.L_x_147) ;  /* 0x0000000109d07547 */ /* 0x000fea000b800000 */
[----:B------:R-:W-:Y:S01]  /*ac70*/  MOV R8, RZ ;  /* 0x000000ff00087202 */ /* 0x000fe20000000f00 */
[----:B------:R-:W0:Y:S01]  /*ac80*/  LDCU UR11, c[0x0][0x3ac] ;  /* 0x00007580ff0b77ac */ /* 0x000e220008000800 */
[----:B------:R-:W-:-:S05]  /*ac90*/  NOP ;  /* 0x0000000000007918 */ /* 0x000fca0000000000 */
.L_x_148:
        /* <DEDUP_REMOVED lines=33> */
[----:B------:R-:W4:Y:S04]  /*aeb0*/  LDG.E R16, desc[UR8][R16.64] ;  /* 0x0000000810107981 */ /* 0x000f28000c1e1900 */
[C---:B0-----:R-:W-:Y:S01]  /*aec0*/  IMAD.WIDE.U32 R20, R26.reuse, 0x4, R12 ;  /* 0x000000041a147825 */ /* 0x041fe200078e000c */
[----:B------:R-:W3:Y:S01]  /*aed0*/  LDG.E R29, desc[UR8][R28.64] ;  /* 0x000000081c1d7981 */ /* 0x000ee2000c1e1900 */
[----:B-1----:R-:W-:-:S04]  /*aee0*/  IADD3 R15, PT, PT, R26, UR11, RZ ;  /* 0x0000000b1a0f7c10 */ /* 0x002fc8000fffe0ff */
[----:B------:R-:W2:Y:S01]  /*aef0*/  LDG.E R20, desc[UR8][R20.64] ;  /* 0x0000000814147981 */ /* 0x000ea2000c1e1900 */
[----:B------:R-:W-:-:S06]  /*af00*/  IMAD.WIDE.U32 R12, R15, 0x4, R12 ;  /* 0x000000040f0c7825 */ /* 0x000fcc00078e000c */
[----:B------:R-:W2:Y:S01]  /*af10*/  LDG.E R12, desc[UR8][R12.64] ;  /* 0x000000080c0c7981 */ /* 0x000ea2000c1e1900 */
[----:B------:R-:W-:-:S04]  /*af20*/  IADD3 R8, PT, PT, R8, 0x8, RZ ;  /* 0x0000000808087810 */ /* 0x000fc80007ffe0ff */
[----:B------:R-:W-:Y:S01]  /*af30*/  ISETP.NE.AND P0, PT, R8, UR12, PT ;  /* 0x0000000c08007c0c */ /* 0x000fe2000bf05270 */
[----:B-----5:R-:W-:-:S04]  /*af40*/  FFMA R22, R27, R14, R22 ;  /* 0x0000000e1b167223 */ /* 0x020fc80000000016 */
[----:B----4-:R-:W-:-:S04]  /*af50*/  FFMA R25, R25, R16, R22 ;  /* 0x0000001019197223 */ /* 0x010fc80000000016 */
[----:B---3--:R-:W-:-:S04]  /*af60*/  FFMA R24, R24, R29, R25 ;  /* 0x0000001d18187223 */ /* 0x008fc80000000019 */
[----:B--2---:R-:W-:-:S04]  /*af70*/  FFMA R23, R23, R20, R24 ;  /* 0x0000001417177223 */ /* 0x004fc80000000018 */
[----:B------:R-:W-:Y:S01]  /*af80*/  FFMA R18, R18, R12, R23 ;  /* 0x0000000c12127223 */ /* 0x000fe20000000017 */
[----:B------:R-:W-:Y:S06]  /*af90*/  @P0 BRA `(.L_x_148) ;  /* 0xfffffffc00400947 */ /* 0x000fec000383ffff */
[----:B------:R-:W-:-:S07]  /*afa0*/  MOV R8, UR12 ;  /* 0x0000000c00087c02 */ /* 0x000fce0008000f00 */
.L_x_147:
        /* <DEDUP_REMOVED lines=34> */
.L_x_149:
        /* <DEDUP_REMOVED lines=32> */
.L_x_146:
[----:B------:R-:W-:Y:S05]  /*b3d0*/  BSYNC.RECONVERGENT B0 ;  /* 0x0000000000007941 */ /* 0x000fea0003800200 */
.L_x_145:
        /* <DEDUP_REMOVED lines=22> */
.L_x_158:
[----:B------:R-:W-:-:S05]  /*b540*/  UMOV UR5, URZ ;  /* 0x000000ff00057c82 */ /* 0x000fca0008000000 */
.L_x_157:
        /* <DEDUP_REMOVED lines=21> */
.L_x_155:
        /* <DEDUP_REMOVED lines=49> */
.L_x_154:
        /* <DEDUP_REMOVED lines=34> */
.L_x_156:
        /* <DEDUP_REMOVED lines=32> */
.L_x_153:
[----:B------:R-:W-:Y:S05]  /*bdd0*/  BSYNC.RECONVERGENT B0 ;  /* 0x0000000000007941 */ /* 0x000fea0003800200 */
.L_x_152:
        /* <DEDUP_REMOVED lines=10> */
[----:B------:R-:W-:Y:S02]  /*be80*/  USHF.L.U32 UR5, UR10, 0x2, URZ ;  /* 0x000000020a057899 */ /* 0x000fe400080006ff */
        /* <DEDUP_REMOVED lines=12> */
.L_x_165:
[----:B------:R-:W-:Y:S01]  /*bf50*/  IADD3 R11, PT, PT, R6, UR4, RZ ;  /* 0x00000004060b7c10 */ /* 0x000fe2000fffe0ff */
[----:B------:R-:W-:-:S06]  /*bf60*/  UMOV UR5, URZ ;  /* 0x000000ff00057c82 */ /* 0x000fcc0008000000 */
.L_x_164:
        /* <DEDUP_REMOVED lines=18> */
.L_x_162:
        /* <DEDUP_REMOVED lines=31> */
[----:B------:R-:W5:Y:S01]  /*c280*/  LDG.E R29, desc[UR8][R18.64+0xc] ;  /* 0x00000c08121d7981 */ /* 0x000f62000c1e1900 */
[C---:B------:R-:W-:Y:S01]  /*c290*/  IMAD.WIDE.U32 R16, R27.reuse, 0x4, R14 ;  /* 0x000000041b107825 */ /* 0x040fe200078e000e */
[----:B------:R-:W-:Y:S02]  /*c2a0*/  IADD3 R27, PT, PT, R27, UR15, RZ ;  /* 0x0000000f1b1b7c10 */ /* 0x000fe4000fffe0ff */
[----:B------:R-:W3:Y:S01]  /*c2b0*/  LDG.E R13, desc[UR8][R12.64] ;  /* 0x000000080c0d7981 */ /* 0x000ee2000c1e1900 */
[----:B----4-:R-:W-:-:S03]  /*c2c0*/  FFMA R26, R23, R26, R10 ;  /* 0x0000001a171a7223 */ /* 0x010fc6000000000a */
[----:B------:R-:W2:Y:S01]  /*c2d0*/  LDG.E R23, desc[UR8][R18.64+0x10] ;  /* 0x0000100812177981 */ /* 0x000ea2000c1e1900 */
[----:B------:R-:W-:-:S03]  /*c2e0*/  IMAD.WIDE.U32 R14, R27, 0x4, R14 ;  /* 0x000000041b0e7825 */ /* 0x000fc600078e000e */
[----:B------:R-:W3:Y:S04]  /*c2f0*/  LDG.E R10, desc[UR8][R18.64+0x14] ;  /* 0x00001408120a7981 */ /* 0x000ee8000c1e1900 */
        /* <DEDUP_REMOVED lines=11> */
.L_x_161:
        /* <DEDUP_REMOVED lines=35> */
.L_x_163:
        /* <DEDUP_REMOVED lines=15> */
[----:B----4-:R-:W-:-:S05]  /*c6d0*/  @P1 IMAD R19, R19, R25, R2 ;  /* 0x0000001913131224 */ /* 0x010fca00078e0202 */
[----:B------:R-:W-:Y:S01]  /*c6e0*/  @P1 IADD3 R27, PT, PT, R19, R25, RZ ;  /* 0x00000019131b1210 */ /* 0x000fe20007ffe0ff */
[----:B------:R-:W-:Y:S01]  /*c6f0*/  @P1 IMAD R25, R22, R18, R9 ;  /* 0x0000001216191224 */ /* 0x000fe200078e0209 */
[----:B------:R-:W-:Y:S01]  /*c700*/  @P1 IADD3 R9, PT, PT, R9, 0x2, RZ ;  /* 0x0000000209091810 */ /* 0x000fe20007ffe0ff */
        /* <DEDUP_REMOVED lines=17> */
.L_x_160:
[----:B------:R-:W-:Y:S05]  /*c820*/  BSYNC.RECONVERGENT B0 ;  /* 0x0000000000007941 */ /* 0x000fea0003800200 */
.L_x_159:
        /* <DEDUP_REMOVED lines=23> */
.L_x_172:
[----:B------:R-:W-:Y:S01]  /*c9a0*/  IADD3 R21, PT, PT, R6, UR4, RZ ;  /* 0x0000000406157c10 */ /* 0x000fe2000fffe0ff */
[----:B------:R-:W-:-:S06]  /*c9b0*/  UMOV UR5, URZ ;  /* 0x000000ff00057c82 */ /* 0x000fcc0008000000 */
.L_x_171:
        /* <DEDUP_REMOVED lines=18> */
.L_x_169:
        /* <DEDUP_REMOVED lines=50> */
.L_x_168:
        /* <DEDUP_REMOVED lines=35> */
.L_x_170:
        /* <DEDUP_REMOVED lines=36> */
.L_x_167:
[----:B------:R-:W-:Y:S05]  /*d270*/  BSYNC.RECONVERGENT B0 ;  /* 0x0000000000007941 */ /* 0x000fea0003800200 */
.L_x_166:
        /* <DEDUP_REMOVED lines=23> */
.L_x_179:
[----:B------:R-:W0:Y:S01]  /*d3f0*/  LDCU UR5, c[0x0][0x3a8] ;  /* 0x00007500ff0577ac */ /* 0x000e220008000800 */
[----:B------:R-:W-:Y:S01]  /*d400*/  IADD3 R9, PT, PT, R6, UR4, RZ ;  /* 0x0000000406097c10 */ /* 0x000fe2000fffe0ff */
[----:B------:R-:W-:Y:S01]  /*d410*/  UMOV UR6, UR4 ;  /* 0x0000000400067c82 */ /* 0x000fe20008000000 */
[----:B------:R-:W-:-:S04]  /*d420*/  UIADD3 UR4, UPT, UPT, UR4, 0x1, URZ ;  /* 0x0000000104047890 */ /* 0x000fc8000fffe0ff */
[----:B------:R-:W-:Y:S01]  /*d430*/  UISETP.NE.AND UP1, UPT, UR4, 0x5, UPT ;  /* 0x000000050400788c */ /* 0x000fe2000bf25270 */
[----:B0-----:R-:W-:Y:S01]  /*d440*/  IMAD R10, R0, UR5, R9 ;  /* 0x00000005000a7c24 */ /* 0x001fe2000f8e0209 */
[----:B------:R-:W-:-:S09]  /*d450*/  UMOV UR5, URZ ;  /* 0x000000ff00057c82 */ /* 0x000fd20008000000 */
.L_x_178:
        /* <DEDUP_REMOVED lines=8> */
[----:B------:R-:W0:Y:S01]  /*d4e0*/  LDC R7, c[0x0][0x3a4] ;  /* 0x0000e900ff077b82 */ /* 0x000e220000000800 */
[----:B------:R-:W-:Y:S01]  /*d4f0*/  UIMAD UR10, UR6, 0x5, UR5 ;  /* 0x00000005060a78a4 */ /* 0x000fe2000f8e0205 */
[----:B------:R-:W-:Y:S02]  /*d500*/  HFMA2 R19, -RZ, RZ, 0, 0 ;  /* 0x00000000ff137431 */ /* 0x000fe400000001ff */
[----:B------:R-:W-:-:S03]  /*d510*/  IMAD R18, R10, UR11, R18 ;  /* 0x0000000b0a127c24 */ /* 0x000fc6000f8e0212 */
[----:B------:R-:W-:Y:S01]  /*d520*/  IMAD R22, R11, UR10, RZ ;  /* 0x0000000a0b167c24 */ /* 0x000fe2000f8e02ff */
[----:B0-----:R-:W-:-:S04]  /*d530*/  IADD3 R12, PT, PT, R7, -0x1, RZ ;  /* 0xffffffff070c7810 */ /* 0x001fc80007ffe0ff */
[----:B------:R-:W-:-:S13]  /*d540*/  ISETP.GE.U32.AND P0, PT, R12, 0x7, PT ;  /* 0x000000070c00780c */ /* 0x000fda0003f06070 */
[----:B------:R-:W-:Y:S05]  /*d550*/  @!P0 BRA `(.L_x_175) ;  /* 0x0000000000d08947 */ /* 0x000fea0003800000 */
[----:B------:R-:W-:Y:S01]  /*d560*/  MOV R19, RZ ;  /* 0x000000ff00137202 */ /* 0x000fe20000000f00 */
[----:B------:R-:W0:Y:S01]  /*d570*/  LDCU UR10, c[0x0][0x3ac] ;  /* 0x00007580ff0a77ac */ /* 0x000e220008000800 */
[----:B------:R-:W-:-:S05]  /*d580*/  NOP ;  /* 0x0000000000007918 */ /* 0x000fca0000000000 */
.L_x_176:
        /* <DEDUP_REMOVED lines=10> */
[----:B------:R-:W3:Y:S01]  /*d630*/  LDG.E R25, desc[UR8][R14.64+0x8] ;  /* 0x000008080e197981 */ /* 0x000ee2000c1e1900 */
[C---:B------:R-:W-:Y:S01]  /*d640*/  IADD3 R27, PT, PT, R17.reuse, UR10, RZ ;  /* 0x0000000a111b7c10 */ /* 0x040fe2000fffe0ff */
[----:B------:R-:W-:-:S04]  /*d650*/  IMAD.WIDE.U32 R16, R17, 0x4, R12 ;  /* 0x0000000411107825 */ /* 0x000fc800078e000c */
[C---:B------:R-:W-:Y:S02]  /*d660*/  IMAD.WIDE.U32 R20, R27.reuse, 0x4, R12 ;  /* 0x000000041b147825 */ /* 0x040fe400078e000c */
[----:B------:R-:W4:Y:S04]  /*d670*/  LDG.E R17, desc[UR8][R16.64] ;  /* 0x0000000810117981 */ /* 0x000f28000c1e1900 */
[----:B------:R-:W3:Y:S01]  /*d680*/  LDG.E R20, desc[UR8][R20.64] ;  /* 0x0000000814147981 */ /* 0x000ee2000c1e1900 */
[----:B--2---:R-:W-:Y:S01]  /*d690*/  FFMA R26, R26, R24, R23 ;  /* 0x000000181a1a7223 */ /* 0x004fe20000000017 */
[----:B------:R-:W-:Y:S02]  /*d6a0*/  IADD3 R23, PT, PT, R27, UR10, RZ ;  /* 0x0000000a1b177c10 */ /* 0x000fe4000fffe0ff */
[----:B------:R-:W2:Y:S04]  /*d6b0*/  LDG.E R24, desc[UR8][R14.64+0xc] ;  /* 0x00000c080e187981 */ /* 0x000ea8000c1e1900 */
[----:B------:R-:W4:Y:S01]  /*d6c0*/  LDG.E R27, desc[UR8][R14.64+0x4] ;  /* 0x000004080e1b7981 */ /* 0x000f22000c1e1900 */
[----:B------:R-:W-:-:S06]  /*d6d0*/  IMAD.WIDE.U32 R28, R23, 0x4, R12 ;  /* 0x00000004171c7825 */ /* 0x000fcc00078e000c */
[----:B------:R-:W2:Y:S01]  /*d6e0*/  LDG.E R29, desc[UR8][R28.64] ;  /* 0x000000081c1d7981 */ /* 0x000ea2000c1e1900 */
[----:B----4-:R-:W-:Y:S01]  /*d6f0*/  FFMA R26, R27, R17, R26 ;  /* 0x000000111b1a7223 */ /* 0x010fe2000000001a */
[----:B------:R-:W-:-:S03]  /*d700*/  IADD3 R27, PT, PT, R23, UR10, RZ ;  /* 0x0000000a171b7c10 */ /* 0x000fc6000fffe0ff */
[----:B---3--:R-:W-:Y:S01]  /*d710*/  FFMA R25, R25, R20, R26 ;  /* 0x0000001419197223 */ /* 0x008fe2000000001a */
[C---:B------:R-:W-:Y:S01]  /*d720*/  IADD3 R21, PT, PT, R27.reuse, UR10, RZ ;  /* 0x0000000a1b157c10 */ /* 0x040fe2000fffe0ff */
[----:B------:R-:W-:Y:S01]  /*d730*/  IMAD.WIDE.U32 R16, R27, 0x4, R12 ;  /* 0x000000041b107825 */ /* 0x000fe200078e000c */
[----:B------:R-:W3:Y:S03]  /*d740*/  LDG.E R26, desc[UR8][R14.64+0x10] ;  /* 0x000010080e1a7981 */ /* 0x000ee6000c1e1900 */
[----:B--2---:R-:W-:Y:S01]  /*d750*/  FFMA R23, R24, R29, R25 ;  /* 0x0000001d18177223 */ /* 0x004fe20000000019 */
[C-C-:B------:R-:W-:Y:S01]  /*d760*/  IMAD.WIDE.U32 R28, R21.reuse, 0x4, R12.reuse ;  /* 0x00000004151c7825 */ /* 0x140fe200078e000c */
[----:B------:R-:W-:Y:S01]  /*d770*/  IADD3 R21, PT, PT, R21, UR10, RZ ;  /* 0x0000000a15157c10 */ /* 0x000fe2000fffe0ff */
[----:B------:R0:W3:Y:S04]  /*d780*/  LDG.E R16, desc[UR8][R16.64] ;  /* 0x0000000810107981 */ /* 0x0000e8000c1e1900 */
[----:B------:R-:W2:Y:S04]  /*d790*/  LDG.E R25, desc[UR8][R14.64+0x14] ;  /* 0x000014080e197981 */ /* 0x000ea8000c1e1900 */
[----:B------:R-:W2:Y:S01]  /*d7a0*/  LDG.E R28, desc[UR8][R28.64] ;  /* 0x000000081c1c7981 */ /* 0x000ea2000c1e1900 */
[C---:B0-----:R-:W-:Y:S01]  /*d7b0*/  IADD3 R17, PT, PT, R21.reuse, UR10, RZ ;  /* 0x0000000a15117c10 */ /* 0x041fe2000fffe0ff */
[----:B------:R-:W-:-:S02]  /*d7c0*/  IMAD.WIDE.U32 R20, R21, 0x4, R12 ;  /* 0x0000000415147825 */ /* 0x000fc400078e000c */
[----:B------:R-:W4:Y:S02]  /*d7d0*/  LDG.E R24, desc[UR8][R14.64+0x18] ;  /* 0x000018080e187981 */ /* 0x000f24000c1e1900 */
[----:B------:R-:W-:Y:S02]  /*d7e0*/  IMAD.WIDE.U32 R12, R17, 0x4, R12 ;  /* 0x00000004110c7825 */ /* 0x000fe400078e000c */
[----:B------:R-:W5:Y:S04]  /*d7f0*/  LDG.E R27, desc[UR8][R14.64+0x1c] ;  /* 0x00001c080e1b7981 */ /* 0x000f68000c1e1900 */
[----:B------:R-:W4:Y:S04]  /*d800*/  LDG.E R20, desc[UR8][R20.64] ;  /* 0x0000000814147981 */ /* 0x000f28000c1e1900 */
[----:B------:R-:W5:Y:S01]  /*d810*/  LDG.E R12, desc[UR8][R12.64] ;  /* 0x000000080c0c7981 */ /* 0x000f62000c1e1900 */
[----:B------:R-:W-:-:S04]  /*d820*/  IADD3 R19, PT, PT, R19, 0x8, RZ ;  /* 0x0000000813137810 */ /* 0x000fc80007ffe0ff */
[----:B------:R-:W-:Y:S01]  /*d830*/  ISETP.NE.AND P0, PT, R19, UR12, PT ;  /* 0x0000000c13007c0c */ /* 0x000fe2000bf05270 */
[----:B---3--:R-:W-:-:S04]  /*d840*/  FFMA R26, R26, R16, R23 ;  /* 0x000000101a1a7223 */ /* 0x008fc80000000017 */
[----:B--2---:R-:W-:-:S04]  /*d850*/  FFMA R25, R25, R28, R26 ;  /* 0x0000001c19197223 */ /* 0x004fc8000000001a */
[----:B----4-:R-:W-:-:S04]  /*d860*/  FFMA R24, R24, R20, R25 ;  /* 0x0000001418187223 */ /* 0x010fc80000000019 */
[----:B-----5:R-:W-:Y:S01]  /*d870*/  FFMA R23, R27, R12, R24 ;  /* 0x0000000c1b177223 */ /* 0x020fe20000000018 */
[----:B------:R-:W-:Y:S06]  /*d880*/  @P0 BRA `(.L_x_176) ;  /* 0xfffffffc00400947 */ /* 0x000fec000383ffff */
[----:B------:R-:W-:-:S07]  /*d890*/  MOV R19, UR12 ;  /* 0x0000000c00137c02 */ /* 0x000fce0008000f00 */
.L_x_175:
[----:B------:R-:W-:-:S04]  /*d8a0*/  LOP3.LUT R12, R7, 0x7, RZ, 0xc0, !PT ;  /* 0x00000007070c7812 */ /* 0x000fc800078ec0ff */
[----:B------:R-:W-:-:S13]  /*d8b0*/  ISETP.NE.AND P0, PT, R12, RZ, PT ;  /* 0x000000ff0c00720c */ /* 0x000fda0003f05270 */
[----:B------:R-:W-:Y:S05]  /*d8c0*/  @!P0 BRA `(.L_x_174) ;  /* 0x0000000400008947 */ /* 0x000fea0003800000 */
[----:B------:R-:W-:Y:S02]  /*d8d0*/  IADD3 R12, PT, PT, R12, -0x1, RZ ;  /* 0xffffffff0c0c7810 */ /* 0x000fe40007ffe0ff */
[----:B------:R-:W-:Y:S02]  /*d8e0*/  LOP3.LUT R7, R7, 0x3, RZ, 0xc0, !PT ;  /* 0x0000000307077812 */ /* 0x000fe400078ec0ff */
[----:B------:R-:W-:Y:S02]  /*d8f0*/  ISETP.GE.U32.AND P0, PT, R12, 0x3, PT ;  /* 0x000000030c00780c */ /* 0x000fe40003f06070 */
[----:B------:R-:W-:-:S11]  /*d900*/  ISETP.NE.AND P1, PT, R7, RZ, PT ;  /* 0x000000ff0700720c */ /* 0x000fd60003f25270 */
[----:B------:R-:W-:Y:S05]  /*d910*/  @!P0 BRA `(.L_x_177) ;  /* 0x00000000006c8947 */ /* 0x000fea0003800000 */
[----:B------:R-:W0:Y:S01]  /*d920*/  LDCU UR10, c[0x0][0x3ac] ;  /* 0x00007580ff0a77ac */ /* 0x000e220008000800 */
[----:B------:R-:W1:Y:S01]  /*d930*/  LDC.64 R14, c[0x0][0x380] ;  /* 0x0000e000ff0e7b82 */ /* 0x000e620000000a00 */
[----:B------:R-:W-:Y:S01]  /*d940*/  LEA R21, R22, R19, 0x2 ;  /* 0x0000001316157211 */ /* 0x000fe200078e10ff */
[----:B------:R-:W-:-:S06]  /*d950*/  IMAD R17, R18, R11, R19 ;  /* 0x0000000b12117224 */ /* 0x000fcc00078e0213 */
[----:B------:R-:W2:Y:S01]  /*d960*/  LDC.64 R12, c[0x0][0x388] ;  /* 0x0000e200ff0c7b82 */ /* 0x000ea20000000a00 */
[----:B0-----:R-:W-:-:S05]  /*d970*/  IMAD R25, R21, UR10, R2 ;  /* 0x0000000a15197c24 */ /* 0x001fca000f8e0202 */
[----:B------:R-:W-:Y:S01]  /*d980*/  IADD3 R21, PT, PT, R25, UR10, RZ ;  /* 0x0000000a19157c10 */ /* 0x000fe2000fffe0ff */
[----:B-1----:R-:W-:-:S05]  /*d990*/  IMAD.WIDE R14, R17, 0x4, R14 ;  /* 0x00000004110e7825 */ /* 0x002fca00078e020e */
[----:B------:R-:W3:Y:S01]  /*d9a0*/  LDG.E R26, desc[UR8][R14.64] ;  /* 0x000000080e1a7981 */ /* 0x000ee2000c1e1900 */
[----:B--2---:R-:W-:-:S03]  /*d9b0*/  IMAD.WIDE.U32 R16, R25, 0x4, R12 ;  /* 0x0000000419107825 */ /* 0x004fc600078e000c */
[----:B------:R-:W2:Y:S01]  /*d9c0*/  LDG.E R24, desc[UR8][R14.64+0x8] ;  /* 0x000008080e187981 */ /* 0x000ea2000c1e1900 */
[C-C-:B------:R-:W-:Y:S01]  /*d9d0*/  IMAD.WIDE.U32 R28, R21.reuse, 0x4, R12.reuse ;  /* 0x00000004151c7825 */ /* 0x140fe200078e000c */
[----:B------:R-:W-:Y:S02]  /*d9e0*/  IADD3 R21, PT, PT, R21, UR10, RZ ;  /* 0x0000000a15157c10 */ /* 0x000fe4000fffe0ff */
[----:B------:R0:W3:Y:S04]  /*d9f0*/  LDG.E R16, desc[UR8][R16.64] ;  /* 0x0000000810107981 */ /* 0x0000e8000c1e1900 */
[----:B------:R-:W4:Y:S04]  /*da00*/  LDG.E R25, desc[UR8][R14.64+0x4] ;  /* 0x000004080e197981 */ /* 0x000f28000c1e1900 */
[----:B------:R-:W4:Y:S01]  /*da10*/  LDG.E R28, desc[UR8][R28.64] ;  /* 0x000000081c1c7981 */ /* 0x000f22000c1e1900 */
[C---:B0-----:R-:W-:Y:S01]  /*da20*/  IADD3 R17, PT, PT, R21.reuse, UR10, RZ ;  /* 0x0000000a15117c10 */ /* 0x041fe2000fffe0ff */
[----:B------:R-:W-:-:S02]  /*da30*/  IMAD.WIDE.U32 R20, R21, 0x4, R12 ;  /* 0x0000000415147825 */ /* 0x000fc400078e000c */
[----:B------:R-:W5:Y:S02]  /*da40*/  LDG.E R27, desc[UR8][R14.64+0xc] ;  /* 0x00000c080e1b7981 */ /* 0x000f64000c1e1900 */
[----:B------:R-:W-:Y:S02]  /*da50*/  IMAD.WIDE.U32 R12, R17, 0x4, R12 ;  /* 0x00000004110c7825 */ /* 0x000fe400078e000c */
[----:B------:R-:W2:Y:S04]  /*da60*/  LDG.E R20, desc[UR8][R20.64] ;  /* 0x0000000814147981 */ /* 0x000ea8000c1e1900 */
[----:B------:R-:W5:Y:S01]  /*da70*/  LDG.E R12, desc[UR8][R12.64] ;  /* 0x000000080c0c7981 */ /* 0x000f62000c1e1900 */
[----:B------:R-:W-:Y:S01]  /*da80*/  IADD3 R19, PT, PT, R19, 0x4, RZ ;  /* 0x0000000413137810 */ /* 0x000fe20007ffe0ff */
[----:B---3--:R-:W-:-:S04]  /*da90*/  FFMA R26, R26, R16, R23 ;  /* 0x000000101a1a7223 */ /* 0x008fc80000000017 */
[----:B----4-:R-:W-:-:S04]  /*daa0*/  FFMA R25, R25, R28, R26 ;  /* 0x0000001c19197223 */ /* 0x010fc8000000001a */
[----:B--2---:R-:W-:-:S04]  /*dab0*/  FFMA R24, R24, R20, R25 ;  /* 0x0000001418187223 */ /* 0x004fc80000000019 */
[----:B-----5:R-:W-:-:S07]  /*dac0*/  FFMA R23, R27, R12, R24 ;  /* 0x0000000c1b177223 */ /* 0x020fce0000000018 */
.L_x_177:
[----:B------:R-:W-:Y:S05]  /*dad0*/  @!P1 BRA `(.L_x_174) ;  /* 0x00000000007c9947 */ /* 0x000fea0003800000 */
[----:B------:R-:W-:Y:S01]  /*dae0*/  IADD3 R7, PT, PT, R7, -0x1, RZ ;  /* 0xffffffff07077810 */ /* 0x000fe20007ffe0ff */
[----:B------:R-:W0:Y:S01]  /*daf0*/  LDC.64 R16, c[0x0][0x388] ;  /* 0x0000e200ff107b82 */ /* 0x000e220000000a00 */
[----:B------:R-:W-:Y:S02]  /*db00*/  ISETP.NE.AND P1, PT, RZ, UR7, PT ;  /* 0x00000007ff007c0c */ /* 0x000fe4000bf25270 */
[----:B------:R-:W-:-:S05]  /*db10*/  ISETP.NE.AND P0, PT, R7, RZ, PT ;  /* 0x000000ff0700720c */ /* 0x000fca0003f05270 */
[----:B------:R-:W1:Y:S08]  /*db20*/  LDC.64 R20, c[0x0][0x380] ;  /* 0x0000e000ff147b82 */ /* 0x000e700000000a00 */
[----:B------:R-:W2:Y:S01]  /*db30*/  @P0 LDC R24, c[0x0][0x3ac] ;  /* 0x0000eb00ff180b82 */ /* 0x000ea20000000800 */
[----:B------:R-:W-:Y:S01]  /*db40*/  @P0 LEA R27, R22, R19, 0x2 ;  /* 0x00000013161b0211 */ /* 0x000fe200078e10ff */
[----:B------:R-:W-:Y:S01]  /*db50*/  @P0 IMAD R25, R18, R11, R19 ;  /* 0x0000000b12190224 */ /* 0x000fe200078e0213 */
[----:B------:R-:W-:-:S04]  /*db60*/  @P0 IADD3 R19, PT, PT, R19, 0x2, RZ ;  /* 0x0000000213130810 */ /* 0x000fc80007ffe0ff */
[----:B------:R-:W-:Y:S01]  /*db70*/  @P1 LEA R22, R22, R19, 0x2 ;  /* 0x0000001316161211 */ /* 0x000fe200078e10ff */
[----:B------:R-:W3:Y:S01]  /*db80*/  @P1 LDC R7, c[0x0][0x3ac] ;  /* 0x0000eb00ff071b82 */ /* 0x000ee20000000800 */
[----:B------:R-:W-:-:S07]  /*db90*/  @P1 IMAD R11, R18, R11, R19 ;  /* 0x0000000b120b1224 */ /* 0x000fce00078e0213 */
[----:B------:R-:W4:Y:S01]  /*dba0*/  LDC.64 R14, c[0x0][0x380] ;  /* 0x0000e000ff0e7b82 */ /* 0x000f220000000a00 */
[----:B-1----:R-:W-:-:S07]  /*dbb0*/  @P0 IMAD.WIDE R20, R25, 0x4, R20 ;  /* 0x0000000419140825 */ /* 0x002fce00078e0214 */
[----:B------:R-:W1:Y:S01]  /*dbc0*/  LDC.64 R12, c[0x0][0x388] ;  /* 0x0000e200ff0c7b82 */ /* 0x000e620000000a00 */
[----:B--2---:R-:W-:-:S04]  /*dbd0*/  @P0 IMAD R27, R27, R24, R2 ;  /* 0x000000181b1b0224 */ /* 0x004fc800078e0202 */
[C---:B0-----:R-:W-:Y:S01]  /*dbe0*/  @P0 IMAD.WIDE.U32 R18, R27.reuse, 0x4, R16 ;  /* 0x000000041b120825 */ /* 0x041fe200078e0010 */
[----:B------:R-:W-:-:S03]  /*dbf0*/  @P0 IADD3 R29, PT, PT, R27, R24, RZ ;  /* 0x000000181b1d0210 */ /* 0x000fc60007ffe0ff */
[----:B---3--:R-:W-:Y:S02]  /*dc00*/  @P1 IMAD R7, R22, R7, R2 ;  /* 0x0000000716071224 */ /* 0x008fe400078e0202 */
[----:B------:R-:W-:Y:S01]  /*dc10*/  @P0 IMAD.WIDE.U32 R16, R29, 0x4, R16 ;  /* 0x000000041d100825 */ /* 0x000fe200078e0010 */
[----:B------:R-:W2:Y:S04]  /*dc20*/  @P0 LDG.E R18, desc[UR8][R18.64] ;  /* 0x0000000812120981 */ /* 0x000ea8000c1e1900 */
[----:B------:R-:W2:Y:S01]  /*dc30*/  @P0 LDG.E R22, desc[UR8][R20.64] ;  /* 0x0000000814160981 */ /* 0x000ea2000c1e1900 */
[----:B----4-:R-:W-:-:S03]  /*dc40*/  @P1 IMAD.WIDE R14, R11, 0x4, R14 ;  /* 0x000000040b0e1825 */ /* 0x010fc600078e020e */
[----:B------:R-:W3:Y:S01]  /*dc50*/  @P0 LDG.E R16, desc[UR8][R16.64] ;  /* 0x0000000810100981 */ /* 0x000ee2000c1e1900 */
[----:B-1----:R-:W-:-:S03]  /*dc60*/  @P1 IMAD.WIDE.U32 R12, R7, 0x4, R12 ;  /* 0x00000004070c1825 */ /* 0x002fc600078e000c */
[----:B------:R-:W4:Y:S04]  /*dc70*/  @P1 LDG.E R14, desc[UR8][R14.64] ;  /* 0x000000080e0e1981 */ /* 0x000f28000c1e1900 */
[----:B------:R-:W3:Y:S04]  /*dc80*/  @P0 LDG.E R7, desc[UR8][R20.64+0x4] ;  /* 0x0000040814070981 */ /* 0x000ee8000c1e1900 */
[----:B------:R-:W4:Y:S01]  /*dc90*/  @P1 LDG.E R12, desc[UR8][R12.64] ;  /* 0x000000080c0c1981 */ /* 0x000f22000c1e1900 */
[----:B--2---:R-:W-:-:S04]  /*dca0*/  @P0 FFMA R22, R22, R18, R23 ;  /* 0x0000001216160223 */ /* 0x004fc80000000017 */
[----:B---3--:R-:W-:-:S04]  /*dcb0*/  @P0 FFMA R23, R7, R16, R22 ;  /* 0x0000001007170223 */ /* 0x008fc80000000016 */
[----:B----4-:R-:W-:-:S07]  /*dcc0*/  @P1 FFMA R23, R14, R12, R23 ;  /* 0x0000000c0e171223 */ /* 0x010fce0000000017 */
.L_x_174:
[----:B------:R-:W-:Y:S05]  /*dcd0*/  BSYNC.RECONVERGENT B0 ;  /* 0x0000000000007941 */ /* 0x000fea0003800200 */
.L_x_173:
        /* <DEDUP_REMOVED lines=8> */
[----:B------:R-:W2:Y:S01]  /*dd60*/  LDCU UR4, c[0x0][0x3ac] ;  /* 0x00007580ff0477ac */ /* 0x000ea20008000800 */
[----:B0-----:R-:W-:Y:S02]  /*dd70*/  USHF.L.U32 UR5, UR5, 0x1, URZ ;  /* 0x0000000105057899 */ /* 0x001fe400080006ff */
[----:B--2---:R-:W-:-:S04]  /*dd80*/  USHF.L.U32 UR4, UR4, 0x2, URZ ;  /* 0x0000000204047899 */ /* 0x004fc800080006ff */
        /* <DEDUP_REMOVED lines=12> */
.L_x_186:
[----:B------:R-:W0:Y:S01]  /*de50*/  LDCU UR5, c[0x0][0x3a8] ;  /* 0x00007500ff0577ac */ /* 0x000e220008000800 */
[----:B------:R-:W-:Y:S01]  /*de60*/  IADD3 R9, PT, PT, R6, UR4, RZ ;  /* 0x0000000406097c10 */ /* 0x000fe2000fffe0ff */
[----:B------:R-:W-:Y:S01]  /*de70*/  UMOV UR10, UR4 ;  /* 0x00000004000a7c82 */ /* 0x000fe20008000000 */
[----:B------:R-:W-:-:S04]  /*de80*/  UIADD3 UR4, UPT, UPT, UR4, 0x1, URZ ;  /* 0x0000000104047890 */ /* 0x000fc8000fffe0ff */
[----:B------:R-:W-:Y:S01]  /*de90*/  UISETP.NE.AND UP0, UPT, UR4, 0x5, UPT ;  /* 0x000000050400788c */ /* 0x000fe2000bf05270 */
[----:B0-----:R-:W-:Y:S01]  /*dea0*/  IMAD R10, R0, UR5, R9 ;  /* 0x00000005000a7c24 */ /* 0x001fe2000f8e0209 */
[----:B------:R-:W-:-:S09]  /*deb0*/  UMOV UR5, URZ ;  /* 0x000000ff00057c82 */ /* 0x000fd20008000000 */
.L_x_185:
        /* <DEDUP_REMOVED lines=12> */
[----:B------:R-:W-:-:S05]  /*df80*/  IMAD R12, R11, UR6, RZ ;  /* 0x000000060b0c7c24 */ /* 0x000fca000f8e02ff */
[----:B------:R-:W-:Y:S01]  /*df90*/  LEA R7, R12, R11, 0x2 ;  /* 0x0000000b0c077211 */ /* 0x000fe200078e10ff */
[----:B0-----:R-:W-:-:S04]  /*dfa0*/  UIADD3 UR14, UPT, UPT, UR11, -0x1, URZ ;  /* 0xffffffff0b0e7890 */ /* 0x001fc8000fffe0ff */
[----:B------:R-:W-:-:S09]  /*dfb0*/  UISETP.GE.U32.AND UP1, UPT, UR14, 0x7, UPT ;  /* 0x000000070e00788c */ /* 0x000fd2000bf26070 */
[----:B------:R-:W-:Y:S05]  /*dfc0*/  BRA.U !UP1, `(.L_x_182) ;  /* 0x0000000109cc7547 */ /* 0x000fea000b800000 */
[----:B------:R-:W0:Y:S01]  /*dfd0*/  LDCU UR14, c[0x0][0x3ac] ;  /* 0x00007580ff0e77ac */ /* 0x000e220008000800 */
[----:B------:R-:W-:-:S05]  /*dfe0*/  UMOV UR6, URZ ;  /* 0x000000ff00067c82 */ /* 0x000fca0008000000 */
.L_x_183:
        /* <DEDUP_REMOVED lines=17> */
[----:B-1----:R-:W-:-:S03]  /*e100*/  IADD3 R17, PT, PT, R25, UR14, RZ ;  /* 0x0000000e19117c10 */ /* 0x002fc6000fffe0ff */
        /* <DEDUP_REMOVED lines=31> */
.L_x_182:
[----:B------:R-:W-:-:S04]  /*e300*/  ULOP3.LUT UR6, UR11, 0x7, URZ, 0xc0, !UPT ;  /* 0x000000070b067892 */ /* 0x000fc8000f8ec0ff */
[----:B------:R-:W-:-:S09]  /*e310*/  UISETP.NE.AND UP1, UPT, UR6, URZ, UPT ;  /* 0x000000ff0600728c */ /* 0x000fd2000bf25270 */
[----:B------:R-:W-:Y:S05]  /*e320*/  BRA.U !UP1, `(.L_x_181) ;  /* 0x0000000509007547 */ /* 0x000fea000b800000 */
[----:B------:R-:W-:Y:S02]  /*e330*/  UIADD3 UR6, UPT, UPT, UR6, -0x1, URZ ;  /* 0xffffffff06067890 */ /* 0x000fe4000fffe0ff */
[----:B------:R-:W-:Y:S02]  /*e340*/  ULOP3.LUT UR11, UR11, 0x3, URZ, 0xc0, !UPT ;  /* 0x000000030b0b7892 */ /* 0x000fe4000f8ec0ff */
[----:B------:R-:W-:Y:S02]  /*e350*/  UISETP.GE.U32.AND UP1, UPT, UR6, 0x3, UPT ;  /* 0x000000030600788c */ /* 0x000fe4000bf26070 */
[----:B------:R-:W-:-:S07]  /*e360*/  UISETP.NE.AND UP2, UPT, UR11, URZ, UPT ;  /* 0x000000ff0b00728c */ /* 0x000fce000bf45270 */
        /* <DEDUP_REMOVED lines=28> */
.L_x_184:
[----:B------:R-:W-:Y:S05]  /*e530*/  BRA.U !UP2, `(.L_x_181) ;  /* 0x000000010a7c7547 */ /* 0x000fea000b800000 */
[----:B------:R-:W-:Y:S01]  /*e540*/  UIADD3 UR11, UPT, UPT, UR11, -0x1, URZ ;  /* 0xffffffff0b0b7890 */ /* 0x000fe2000fffe0ff */
[----:B------:R-:W-:Y:S01]  /*e550*/  ISETP.NE.AND P1, PT, RZ, UR7, PT ;  /* 0x00000007ff007c0c */ /* 0x000fe2000bf25270 */
[----:B------:R-:W0:Y:S04]  /*e560*/  LDC.64 R16, c[0x0][0x388] ;  /* 0x0000e200ff107b82 */ /* 0x000e280000000a00 */
[----:B------:R-:W-:-:S04]  /*e570*/  ISETP.NE.AND P0, PT, RZ, UR11, PT ;  /* 0x0000000bff007c0c */ /* 0x000fc8000bf05270 */
[----:B------:R-:W1:Y:S08]  /*e580*/  LDC.64 R20, c[0x0][0x380] ;  /* 0x0000e000ff147b82 */ /* 0x000e700000000a00 */
[----:B------:R-:W2:Y:S01]  /*e590*/  @P1 LDC R25, c[0x0][0x3ac] ;  /* 0x0000eb00ff191b82 */ /* 0x000ea20000000800 */
[----:B------:R-:W-:Y:S01]  /*e5a0*/  @P0 IADD3 R23, PT, PT, R7, R22, RZ ;  /* 0x0000001607170210 */ /* 0x000fe20007ffe0ff */
[----:B------:R-:W-:Y:S01]  /*e5b0*/  @P0 IMAD R27, R18, R11, R22 ;  /* 0x0000000b121b0224 */ /* 0x000fe200078e0216 */
[----:B------:R-:W-:-:S04]  /*e5c0*/  @P0 IADD3 R22, PT, PT, R22, 0x2, RZ ;  /* 0x0000000216160810 */ /* 0x000fc80007ffe0ff */
[----:B------:R-:W-:Y:S01]  /*e5d0*/  @P1 IADD3 R7, PT, PT, R7, R22, RZ ;  /* 0x0000001607071210 */ /* 0x000fe20007ffe0ff */
[----:B------:R-:W3:Y:S01]  /*e5e0*/  @P0 LDC R24, c[0x0][0x3ac] ;  /* 0x0000eb00ff180b82 */ /* 0x000ee20000000800 */
[----:B------:R-:W-:-:S07]  /*e5f0*/  @P1 IMAD R11, R18, R11, R22 ;  /* 0x0000000b120b1224 */ /* 0x000fce00078e0216 */
        /* <DEDUP_REMOVED lines=19> */
.L_x_181:
[----:B------:R-:W-:Y:S05]  /*e730*/  BSYNC.RECONVERGENT B0 ;  /* 0x0000000000007941 */ /* 0x000fea0003800200 */
.L_x_180:
        /* <DEDUP_REMOVED lines=23> */
.L_x_193:
[----:B------:R-:W0:Y:S01]  /*e8b0*/  LDCU UR5, c[0x0][0x3a8] ;  /* 0x00007500ff0577ac */ /* 0x000e220008000800 */
[----:B------:R-:W-:Y:S01]  /*e8c0*/  IADD3 R11, PT, PT, R6, UR4, RZ ;  /* 0x00000004060b7c10 */ /* 0x000fe2000fffe0ff */
[----:B------:R-:W-:Y:S01]  /*e8d0*/  UMOV UR6, UR4 ;  /* 0x0000000400067c82 */ /* 0x000fe20008000000 */
[----:B------:R-:W-:-:S04]  /*e8e0*/  UIADD3 UR4, UPT, UPT, UR4, 0x1, URZ ;  /* 0x0000000104047890 */ /* 0x000fc8000fffe0ff */
[----:B------:R-:W-:Y:S01]  /*e8f0*/  UISETP.NE.AND UP1, UPT, UR4, 0x5, UPT ;  /* 0x000000050400788c */ /* 0x000fe2000bf25270 */
[----:B0-----:R-:W-:Y:S01]  /*e900*/  IMAD R8, R0, UR5, R11 ;  /* 0x0000000500087c24 */ /* 0x001fe2000f8e020b */
[----:B------:R-:W-:-:S09]  /*e910*/  UMOV UR5, URZ ;  /* 0x000000ff00057c82 */ /* 0x000fd20008000000 */
.L_x_192:
        /* <DEDUP_REMOVED lines=9> */
[----:B------:R-:W-:Y:S02]  /*e9b0*/  HFMA2 R23, -RZ, RZ, 0, 0 ;  /* 0x00000000ff177431 */ /* 0x000fe400000001ff */
[----:B------:R-:W-:Y:S01]  /*e9c0*/  IMAD R21, R8, UR11, R21 ;  /* 0x0000000b08157c24 */ /* 0x000fe2000f8e0215 */
[----:B0-----:R-:W-:-:S04]  /*e9d0*/  IADD3 R12, PT, PT, R20, -0x1, RZ ;  /* 0xffffffff140c7810 */ /* 0x001fc80007ffe0ff */
[----:B------:R-:W-:-:S13]  /*e9e0*/  ISETP.GE.U32.AND P0, PT, R12, 0x7, PT ;  /* 0x000000070c00780c */ /* 0x000fda0003f06070 */
[----:B------:R-:W-:Y:S05]  /*e9f0*/  @!P0 BRA `(.L_x_189) ;  /* 0x0000000000d88947 */ /* 0x000fea0003800000 */
[----:B------:R-:W-:Y:S01]  /*ea00*/  MOV R25, RZ ;  /* 0x000000ff00197202 */ /* 0x000fe20000000f00 */
[----:B------:R-:W0:Y:S01]  /*ea10*/  LDCU UR13, c[0x0][0x3ac] ;  /* 0x00007580ff0d77ac */ /* 0x000e220008000800 */
[----:B------:R-:W-:-:S05]  /*ea20*/  NOP ;  /* 0x0000000000007918 */ /* 0x000fca0000000000 */
.L_x_190:
[----:B------:R-:W1:Y:S01]  /*ea30*/  LDC.64 R14, c[0x0][0x388] ;  /* 0x0000e200ff0e7b82 */ /* 0x000e620000000a00 */
[----:B------:R-:W-:Y:S01]  /*ea40*/  UIMAD UR10, UR6, 0x5, UR5 ;  /* 0x00000005060a78a4 */ /* 0x000fe2000f8e0205 */
[----:B------:R-:W-:-:S03]  /*ea50*/  IMAD R17, R21, R10, R25 ;  /* 0x0000000a15117224 */ /* 0x000fc600078e0219 */
[----:B------:R-:W-:-:S03]  /*ea60*/  ULEA UR10, UR10, 0x2, 0x2 ;  /* 0x000000020a0a7891 */ /* 0x000fc6000f8e10ff */
[----:B------:R-:W2:Y:S03]  /*ea70*/  LDC.64 R12, c[0x0][0x380] ;  /* 0x0000e000ff0c7b82 */ /* 0x000ea60000000a00 */
[----:B------:R-:W-:-:S04]  /*ea80*/  IMAD R19, R10, UR10, R25 ;  /* 0x0000000a0a137c24 */ /* 0x000fc8000f8e0219 */
[----:B0-----:R-:W-:-:S04]  /*ea90*/  IMAD R19, R19, UR13, R2 ;  /* 0x0000000d13137c24 */ /* 0x001fc8000f8e0202 */
[----:B-1----:R-:W-:-:S06]  /*eaa0*/  IMAD.WIDE.U32 R26, R19, 0x4, R14 ;  /* 0x00000004131a7825 */ /* 0x002fcc00078e000e */
[----:B------:R-:W3:Y:S01]  /*eab0*/  LDG.E R26, desc[UR8][R26.64] ;  /* 0x000000081a1a7981 */ /* 0x000ee2000c1e1900 */
[----:B--2---:R-:W-:-:S05]  /*eac0*/  IMAD.WIDE R12, R17, 0x4, R12 ;  /* 0x00000004110c7825 */ /* 0x004fca00078e020c */
[----:B------:R-:W3:Y:S01]  /*ead0*/  LDG.E R22, desc[UR8][R12.64] ;  /* 0x000000080c167981 */ /* 0x000ee2000c1e1900 */
[----:B------:R-:W-:-:S03]  /*eae0*/  IADD3 R17, PT, PT, R19, UR13, RZ ;  /* 0x0000000d13117c10 */ /* 0x000fc6000fffe0ff */
[----:B------:R-:W2:Y:S02]  /*eaf0*/  LDG.E R24, desc[UR8][R12.64+0x4] ;  /* 0x000004080c187981 */ /* 0x000ea4000c1e1900 */
[C-C-:B------:R-:W-:Y:S01]  /*eb00*/  IMAD.WIDE.U32 R18, R17.reuse, 0x4, R14.reuse ;  /* 0x0000000411127825 */ /* 0x140fe200078e000e */
[----:B------:R-:W-:Y:S01]  /*eb10*/  IADD3 R17, PT, PT, R17, UR13, RZ ;  /* 0x0000000d11117c10 */ /* 0x000fe2000fffe0ff */
[----:B------:R-:W4:Y:S03]  /*eb20*/  LDG.E R28, desc[UR8][R12.64+0x8] ;  /* 0x000008080c1c7981 */ /* 0x000f26000c1e1900 */
[C---:B------:R-:W-:Y:S01]  /*eb30*/  IADD3 R29, PT, PT, R17.reuse, UR13, RZ ;  /* 0x0000000d111d7c10 */ /* 0x040fe2000fffe0ff */
[----:B------:R-:W-:Y:S01]  /*eb40*/  IMAD.WIDE.U32 R16, R17, 0x4, R14 ;  /* 0x0000000411107825 */ /* 0x000fe200078e000e */
[----:B------:R3:W2:Y:S05]  /*eb50*/  LDG.E R18, desc[UR8][R18.64] ;  /* 0x0000000812127981 */ /* 0x0006aa000c1e1900 */
[----:B------:R-:W4:Y:S01]  /*eb60*/  LDG.E R17, desc[UR8][R16.64] ;  /* 0x0000000810117981 */ /* 0x000f22000c1e1900 */
[----:B---3--:R-:W-:Y:S01]  /*eb70*/  FFMA R19, R22, R26, R9 ;  /* 0x0000001a16137223 */ /* 0x008fe20000000009 */
[----:B------:R-:W-:-:S02]  /*eb80*/  IMAD.WIDE.U32 R22, R29, 0x4, R14 ;  /* 0x000000041d167825 */ /* 0x000fc400078e000e */
[----:B------:R-:W3:Y:S04]  /*eb90*/  LDG.E R9, desc[UR8][R12.64+0xc] ;  /* 0x00000c080c097981 */ /* 0x000ee8000c1e1900 */
[----:B------:R-:W3:Y:S01]  /*eba0*/  LDG.E R22, desc[UR8][R22.64] ;  /* 0x0000000816167981 */ /* 0x000ee2000c1e1900 */
[----:B------:R-:W-:Y:S01]  /*ebb0*/  IADD3 R27, PT, PT, R29, UR13, RZ ;  /* 0x0000000d1d1b7c10 */ /* 0x000fe2000fffe0ff */
[----:B--2---:R-:W-:-:S03]  /*ebc0*/  FFMA R19, R24, R18, R19 ;  /* 0x0000001218137223 */ /* 0x004fc60000000013 */
[C---:B------:R-:W-:Y:S01]  /*ebd0*/  IADD3 R18, PT, PT, R27.reuse, UR13, RZ ;  /* 0x0000000d1b127c10 */ /* 0x040fe2000fffe0ff */
[----:B------:R-:W-:Y:S01]  /*ebe0*/  IMAD.WIDE.U32 R26, R27, 0x4, R14 ;  /* 0x000000041b1a7825 */ /* 0x000fe200078e000e */
[----:B------:R-:W2:Y:S03]  /*ebf0*/  LDG.E R24, desc[UR8][R12.64+0x18] ;  /* 0x000018080c187981 */ /* 0x000ea6000c1e1900 */
        /* <DEDUP_REMOVED lines=9> */
[----:B------:R-:W2:Y:S04]  /*ec90*/  LDG.E R16, desc[UR8][R16.64] ;  /* 0x0000000810107981 */ /* 0x000ea8000c1e1900 */
[----:B------:R-:W2:Y:S01]  /*eca0*/  LDG.E R14, desc[UR8][R14.64] ;  /* 0x000000080e0e7981 */ /* 0x000ea2000c1e1900 */
[----:B---3--:R-:W-:-:S03]  /*ecb0*/  FFMA R9, R9, R22, R28 ;  /* 0x0000001609097223 */ /* 0x008fc6000000001c */
[----:B------:R-:W4:Y:S04]  /*ecc0*/  LDG.E R22, desc[UR8][R12.64+0x10] ;  /* 0x000010080c167981 */ /* 0x000f28000c1e1900 */
[----:B------:R-:W3:Y:S01]  /*ecd0*/  LDG.E R28, desc[UR8][R12.64+0x1c] ;  /* 0x00001c080c1c7981 */ /* 0x000ee2000c1e1900 */
[----:B------:R-:W-:-:S04]  /*ece0*/  IADD3 R25, PT, PT, R25, 0x8, RZ ;  /* 0x0000000819197810 */ /* 0x000fc80007ffe0ff */
[----:B------:R-:W-:Y:S01]  /*ecf0*/  ISETP.NE.AND P0, PT, R25, UR12, PT ;  /* 0x0000000c19007c0c */ /* 0x000fe2000bf05270 */
[----:B----4-:R-:W-:-:S04]  /*ed00*/  FFMA R22, R22, R26, R9 ;  /* 0x0000001a16167223 */ /* 0x010fc80000000009 */
[----:B-----5:R-:W-:-:S04]  /*ed10*/  FFMA R23, R23, R18, R22 ;  /* 0x0000001217177223 */ /* 0x020fc80000000016 */
[----:B--2---:R-:W-:-:S04]  /*ed20*/  FFMA R23, R24, R16, R23 ;  /* 0x0000001018177223 */ /* 0x004fc80000000017 */
[----:B---3--:R-:W-:Y:S01]  /*ed30*/  FFMA R9, R28, R14, R23 ;  /* 0x0000000e1c097223 */ /* 0x008fe20000000017 */
[----:B------:R-:W-:Y:S06]  /*ed40*/  @P0 BRA `(.L_x_190) ;  /* 0xfffffffc00380947 */ /* 0x000fec000383ffff */
[----:B------:R-:W-:-:S07]  /*ed50*/  MOV R23, UR12 ;  /* 0x0000000c00177c02 */ /* 0x000fce0008000f00 */
.L_x_189:
        /* <DEDUP_REMOVED lines=10> */
[----:B------:R-:W-:-:S04]  /*ee00*/  UIMAD UR10, UR6, 0x5, UR5 ;  /* 0x00000005060a78a4 */ /* 0x000fc8000f8e0205 */
[----:B------:R-:W-:-:S03]  /*ee10*/  ULEA UR10, UR10, 0x2, 0x2 ;  /* 0x000000020a0a7891 */ /* 0x000fc6000f8e10ff */
[----:B------:R-:W2:Y:S03]  /*ee20*/  LDC.64 R14, c[0x0][0x380] ;  /* 0x0000e000ff0e7b82 */ /* 0x000ea60000000a00 */
[----:B------:R-:W-:-:S04]  /*ee30*/  IMAD R17, R10, UR10, R23 ;  /* 0x0000000a0a117c24 */ /* 0x000fc8000f8e0217 */
        /* <DEDUP_REMOVED lines=23> */
.L_x_191:
[----:B------:R-:W-:Y:S05]  /*efb0*/  @!P1 BRA `(.L_x_188) ;  /* 0x0000000000849947 */ /* 0x000fea0003800000 */
[----:B------:R-:W-:Y:S01]  /*efc0*/  IADD3 R20, PT, PT, R20, -0x1, RZ ;  /* 0xffffffff14147810 */ /* 0x000fe20007ffe0ff */
[----:B------:R-:W0:Y:S01]  /*efd0*/  LDC.64 R12, c[0x0][0x388] ;  /* 0x0000e200ff0c7b82 */ /* 0x000e220000000a00 */
[----:B------:R-:W-:Y:S01]  /*efe0*/  ISETP.NE.AND P1, PT, RZ, UR7, PT ;  /* 0x00000007ff007c0c */ /* 0x000fe2000bf25270 */
[----:B------:R-:W-:Y:S01]  /*eff0*/  UIMAD UR10, UR6, 0x5, UR5 ;  /* 0x00000005060a78a4 */ /* 0x000fe2000f8e0205 */
[----:B------:R-:W-:-:S03]  /*f000*/  ISETP.NE.AND P0, PT, R20, RZ, PT ;  /* 0x000000ff1400720c */ /* 0x000fc60003f05270 */
[----:B------:R-:W-:Y:S02]  /*f010*/  ULEA UR10, UR10, 0x2, 0x2 ;  /* 0x000000020a0a7891 */ /* 0x000fe4000f8e10ff */
[----:B------:R-:W1:Y:S08]  /*f020*/  LDC.64 R14, c[0x0][0x380] ;  /* 0x0000e000ff0e7b82 */ /* 0x000e700000000a00 */
[----:B------:R-:W2:Y:S01]  /*f030*/  @P0 LDC R20, c[0x0][0x3ac] ;  /* 0x0000eb00ff140b82 */ /* 0x000ea20000000800 */
[----:B------:R-:W-:-:S02]  /*f040*/  @P0 IMAD R27, R10, UR10, R23 ;  /* 0x0000000a0a1b0c24 */ /* 0x000fc4000f8e0217 */
[----:B------:R-:W-:Y:S01]  /*f050*/  @P0 IMAD R29, R21, R10, R23 ;  /* 0x0000000a151d0224 */ /* 0x000fe200078e0217 */
[----:B------:R-:W-:-:S04]  /*f060*/  @P0 IADD3 R23, PT, PT, R23, 0x2, RZ ;  /* 0x0000000217170810 */ /* 0x000fc80007ffe0ff */
[----:B------:R-:W3:Y:S08]  /*f070*/  @P1 LDC R25, c[0x0][0x3ac] ;  /* 0x0000eb00ff191b82 */ /* 0x000ef00000000800 */
[----:B------:R-:W4:Y:S01]  /*f080*/  LDC.64 R16, c[0x0][0x380] ;  /* 0x0000e000ff107b82 */ /* 0x000f220000000a00 */
[----:B-1----:R-:W-:-:S07]  /*f090*/  @P0 IMAD.WIDE R14, R29, 0x4, R14 ;  /* 0x000000041d0e0825 */ /* 0x002fce00078e020e */
[----:B------:R-:W1:Y:S01]  /*f0a0*/  LDC.64 R18, c[0x0][0x388] ;  /* 0x0000e200ff127b82 */ /* 0x000e620000000a00 */
[----:B--2---:R-:W-:Y:S02]  /*f0b0*/  @P0 IMAD R22, R27, R20, R2 ;  /* 0x000000141b160224 */ /* 0x004fe400078e0202 */
[--C-:B------:R-:W-:Y:S02]  /*f0c0*/  @P1 IMAD R27, R21, R10, R23.reuse ;  /* 0x0000000a151b1224 */ /* 0x100fe400078e0217 */
[----:B------:R-:W-:Y:S01]  /*f0d0*/  @P1 IMAD R10, R10, UR10, R23 ;  /* 0x0000000a0a0a1c24 */ /* 0x000fe2000f8e0217 */
[C---:B------:R-:W-:Y:S01]  /*f0e0*/  @P0 IADD3 R23, PT, PT, R22.reuse, R20, RZ ;  /* 0x0000001416170210 */ /* 0x040fe20007ffe0ff */
[----:B0-----:R-:W-:-:S04]  /*f0f0*/  @P0 IMAD.WIDE.U32 R20, R22, 0x4, R12 ;  /* 0x0000000416140825 */ /* 0x001fc800078e000c */
[----:B------:R-:W-:Y:S02]  /*f100*/  @P0 IMAD.WIDE.U32 R12, R23, 0x4, R12 ;  /* 0x00000004170c0825 */ /* 0x000fe400078e000c */
[----:B------:R-:W2:Y:S02]  /*f110*/  @P0 LDG.E R20, desc[UR8][R20.64] ;  /* 0x0000000814140981 */ /* 0x000ea4000c1e1900 */
[----:B---3--:R-:W-:Y:S02]  /*f120*/  @P1 IMAD R25, R10, R25, R2 ;  /* 0x000000190a191224 */ /* 0x008fe400078e0202 */
        /* <DEDUP_REMOVED lines=10> */
.L_x_188:
[----:B------:R-:W-:Y:S05]  /*f1d0*/  BSYNC.RECONVERGENT B0 ;  /* 0x0000000000007941 */ /* 0x000fea0003800200 */
.L_x_187:
        /* <DEDUP_REMOVED lines=22> */
.L_x_200:
[----:B------:R-:W0:Y:S01]  /*f340*/  LDCU UR5, c[0x0][0x3a8] ;  /* 0x00007500ff0577ac */ /* 0x000e220008000800 */
[----:B------:R-:W-:Y:S01]  /*f350*/  IADD3 R9, PT, PT, R6, UR4, RZ ;  /* 0x0000000406097c10 */ /* 0x000fe2000fffe0ff */
[----:B------:R-:W-:Y:S01]  /*f360*/  UMOV UR6, UR4 ;  /* 0x0000000400067c82 */ /* 0x000fe20008000000 */
[----:B------:R-:W-:-:S04]  /*f370*/  UIADD3 UR4, UPT, UPT, UR4, 0x1, URZ ;  /* 0x0000000104047890 */ /* 0x000fc8000fffe0ff */
[----:B------:R-:W-:Y:S01]  /*f380*/  UISETP.NE.AND UP1, UPT, UR4, 0x5, UPT ;  /* 0x000000050400788c */ /* 0x000fe2000bf25270 */
[----:B0-----:R-:W-:Y:S01]  /*f390*/  IMAD R8, R0, UR5, R9 ;  /* 0x0000000500087c24 */ /* 0x001fe2000f8e0209 */
[----:B------:R-:W-:-:S09]  /*f3a0*/  UMOV UR5, URZ ;  /* 0x000000ff00057c82 */ /* 0x000fd20008000000 */
.L_x_199:
        /* <DEDUP_REMOVED lines=17> */
.L_x_197:
        /* <DEDUP_REMOVED lines=18> */
[----:B------:R0:W2:Y:S04]  /*f5e0*/  LDG.E R18, desc[UR8][R18.64] ;  /* 0x0000000812127981 */ /* 0x0000a8000c1e1900 */
[----:B------:R-:W5:Y:S04]  /*f5f0*/  LDG.E R26, desc[UR8][R12.64+0xc] ;  /* 0x00000c080c1a7981 */ /* 0x000f68000c1e1900 */
[----:B------:R-:W4:Y:S01]  /*f600*/  LDG.E R17, desc[UR8][R16.64] ;  /* 0x0000000810117981 */ /* 0x000f22000c1e1900 */
[----:B---3--:R-:W-:Y:S01]  /*f610*/  FFMA R24, R21, R24, R20 ;  /* 0x0000001815187223 */ /* 0x008fe20000000014 */
[----:B------:R-:W-:-:S06]  /*f620*/  IMAD.WIDE.U32 R20, R27, 0x4, R14 ;  /* 0x000000041b147825 */ /* 0x000fcc00078e000e */
[----:B------:R-:W5:Y:S01]  /*f630*/  LDG.E R21, desc[UR8][R20.64] ;  /* 0x0000000814157981 */ /* 0x000f62000c1e1900 */
[----:B------:R-:W-:-:S04]  /*f640*/  IADD3 R25, PT, PT, R27, UR13, RZ ;  /* 0x0000000d1b197c10 */ /* 0x000fc8000fffe0ff */
[----:B0-----:R-:W-:Y:S01]  /*f650*/  IADD3 R19, PT, PT, R25, UR13, RZ ;  /* 0x0000000d19137c10 */ /* 0x001fe2000fffe0ff */
[----:B--2---:R-:W-:Y:S01]  /*f660*/  FFMA R29, R29, R18, R24 ;  /* 0x000000121d1d7223 */ /* 0x004fe20000000018 */
[----:B------:R-:W-:Y:S01]  /*f670*/  IMAD.WIDE.U32 R24, R25, 0x4, R14 ;  /* 0x0000000419187825 */ /* 0x000fe200078e000e */
[----:B------:R-:W2:Y:S03]  /*f680*/  LDG.E R20, desc[UR8][R12.64+0x10] ;  /* 0x000010080c147981 */ /* 0x000ea6000c1e1900 */
[----:B----4-:R-:W-:Y:S01]  /*f690*/  FFMA R27, R28, R17, R29 ;  /* 0x000000111c1b7223 */ /* 0x010fe2000000001d */
[C---:B------:R-:W-:Y:S01]  /*f6a0*/  IADD3 R29, PT, PT, R19.reuse, UR13, RZ ;  /* 0x0000000d131d7c10 */ /* 0x040fe2000fffe0ff */
[--C-:B------:R-:W-:Y:S01]  /*f6b0*/  IMAD.WIDE.U32 R18, R19, 0x4, R14.reuse ;  /* 0x0000000413127825 */ /* 0x100fe200078e000e */
[----:B------:R-:W2:Y:S03]  /*f6c0*/  LDG.E R24, desc[UR8][R24.64] ;  /* 0x0000000818187981 */ /* 0x000ea6000c1e1900 */
[C-C-:B------:R-:W-:Y:S01]  /*f6d0*/  IMAD.WIDE.U32 R16, R29.reuse, 0x4, R14.reuse ;  /* 0x000000041d107825 */ /* 0x140fe200078e000e */
[----:B------:R-:W-:Y:S01]  /*f6e0*/  IADD3 R29, PT, PT, R29, UR13, RZ ;  /* 0x0000000d1d1d7c10 */ /* 0x000fe2000fffe0ff */
[----:B------:R-:W3:Y:S04]  /*f6f0*/  LDG.E R18, desc[UR8][R18.64] ;  /* 0x0000000812127981 */ /* 0x000ee8000c1e1900 */
[----:B------:R-:W-:Y:S01]  /*f700*/  IMAD.WIDE.U32 R14, R29, 0x4, R14 ;  /* 0x000000041d0e7825 */ /* 0x000fe200078e000e */
[----:B------:R-:W4:Y:S04]  /*f710*/  LDG.E R16, desc[UR8][R16.64] ;  /* 0x0000000810107981 */ /* 0x000f28000c1e1900 */
[----:B------:R-:W4:Y:S04]  /*f720*/  LDG.E R28, desc[UR8][R12.64+0x1c] ;  /* 0x00001c080c1c7981 */ /* 0x000f28000c1e1900 */
[----:B------:R-:W4:Y:S01]  /*f730*/  LDG.E R14, desc[UR8][R14.64] ;  /* 0x000000080e0e7981 */ /* 0x000f22000c1e1900 */
[----:B-----5:R-:W-:-:S03]  /*f740*/  FFMA R27, R26, R21, R27 ;  /* 0x000000151a1b7223 */ /* 0x020fc6000000001b */
[----:B------:R-:W3:Y:S04]  /*f750*/  LDG.E R21, desc[UR8][R12.64+0x14] ;  /* 0x000014080c157981 */ /* 0x000ee8000c1e1900 */
[----:B------:R-:W4:Y:S01]  /*f760*/  LDG.E R26, desc[UR8][R12.64+0x18] ;  /* 0x000018080c1a7981 */ /* 0x000f22000c1e1900 */
[----:B------:R-:W-:-:S04]  /*f770*/  IADD3 R23, PT, PT, R23, 0x8, RZ ;  /* 0x0000000817177810 */ /* 0x000fc80007ffe0ff */
[----:B------:R-:W-:Y:S01]  /*f780*/  ISETP.NE.AND P0, PT, R23, UR12, PT ;  /* 0x0000000c17007c0c */ /* 0x000fe2000bf05270 */
[----:B--2---:R-:W-:-:S04]  /*f790*/  FFMA R20, R20, R24, R27 ;  /* 0x0000001814147223 */ /* 0x004fc8000000001b */
[----:B---3--:R-:W-:-:S04]  /*f7a0*/  FFMA R21, R21, R18, R20 ;  /* 0x0000001215157223 */ /* 0x008fc80000000014 */
[----:B----4-:R-:W-:-:S04]  /*f7b0*/  FFMA R21, R26, R16, R21 ;  /* 0x000000101a157223 */ /* 0x010fc80000000015 */
[----:B------:R-:W-:Y:S01]  /*f7c0*/  FFMA R20, R28, R14, R21 ;  /* 0x0000000e1c147223 */ /* 0x000fe20000000015 */
[----:B------:R-:W-:Y:S06]  /*f7d0*/  @P0 BRA `(.L_x_197) ;  /* 0xfffffffc00380947 */ /* 0x000fec000383ffff */
[----:B------:R-:W-:-:S07]  /*f7e0*/  MOV R21, UR12 ;  /* 0x0000000c00157c02 */ /* 0x000fce0008000f00 */
.L_x_196:
        /* <DEDUP_REMOVED lines=37> */
.L_x_198:
        /* <DEDUP_REMOVED lines=34> */
.L_x_195:
[----:B------:R-:W-:Y:S05]  /*fc60*/  BSYNC.RECONVERGENT B0 ;  /* 0x0000000000007941 */ /* 0x000fea0003800200 */
.L_x_194:
        /* <DEDUP_REMOVED lines=12> */
[----:B------:R-:W-:Y:S01]  /*fd30*/  IADD3 R5, PT, PT, R5, UR5, RZ ;  /* 0x0000000505057c10 */ /* 0x000fe2000fffe0ff */
[----:B------:R-:W0:Y:S04]  /*fd40*/  LDCU UR5, c[0x0][0x3b0] ;  /* 0x00007600ff0577ac */ /* 0x000e280008000800 */
[----:B------:R-:W-:-:S05]  /*fd50*/  IMAD R5, R5, UR6, R6 ;  /* 0x0000000605057c24 */ /* 0x000fca000f8e0206 */
[----:B------:R-:W-:Y:S01]  /*fd60*/  IADD3 R5, PT, PT, R5, UR6, RZ ;  /* 0x0000000605057c10 */ /* 0x000fe2000fffe0ff */
[----:B------:R-:W2:Y:S04]  /*fd70*/  LDCU UR6, c[0x0][0x3ac] ;  /* 0x00007580ff0677ac */ /* 0x000ea80008000800 */
[----:B-1----:R-:W-:Y:S02]  /*fd80*/  IMAD.WIDE.U32 R10, R5, 0x4, R8 ;  /* 0x00000004050a7825 */ /* 0x002fe400078e0008 */
[----:B------:R-:W1:Y:S04]  /*fd90*/  LDC.64 R8, c[0x0][0x398] ;  /* 0x0000e600ff087b82 */ /* 0x000e680000000a00 */
[----:B------:R-:W3:Y:S01]  /*fda0*/  LDG.E R11, desc[UR8][R10.64+0xc] ;  /* 0x00000c080a0b7981 */ /* 0x000ee2000c1e1900 */
[----:B0-----:R-:W-:-:S04]  /*fdb0*/  IMAD R3, R0, UR5, R3 ;  /* 0x0000000500037c24 */ /* 0x001fc8000f8e0203 */
[----:B------:R-:W-:-:S04]  /*fdc0*/  IMAD R3, R3, UR5, R4 ;  /* 0x0000000503037c24 */ /* 0x000fc8000f8e0204 */
[----:B--2---:R-:W-:-:S04]  /*fdd0*/  IMAD R3, R3, UR6, R2 ;  /* 0x0000000603037c24 */ /* 0x004fc8000f8e0202 */
[----:B-1----:R-:W-:-:S04]  /*fde0*/  IMAD.WIDE R2, R3, 0x4, R8 ;  /* 0x0000000403027825 */ /* 0x002fc800078e0208 */
[----:B---3--:R-:W-:-:S05]  /*fdf0*/  FADD R20, R20, R11 ;  /* 0x0000000b14147221 */ /* 0x008fca0000000000 */
[----:B------:R-:W-:-:S04]  /*fe00*/  FSETP.GT.AND P0, PT, R20, R7, PT ;  /* 0x000000071400720b */ /* 0x000fc80003f04000 */
[----:B------:R-:W-:-:S05]  /*fe10*/  FSEL R7, R20, R7, P0 ;  /* 0x0000000714077208 */ /* 0x000fca0000000000 */
[----:B------:R-:W-:Y:S01]  /*fe20*/  STG.E desc[UR8][R2.64], R7 ;  /* 0x0000000702007986 */ /* 0x000fe2000c101908 */
[----:B------:R-:W-:Y:S05]  /*fe30*/  EXIT ;  /* 0x000000000000794d */ /* 0x000fea0003800000 */
.L_x_88:
[----:B------:R-:W-:Y:S01]  /*fe40*/  MOV R9, R10 ;  /* 0x0000000a00097202 */ /* 0x000fe20000000f00 */
[----:B------:R0:W-:Y:S01]  /*fe50*/  STL [R1+0x8], R11 ;  /* 0x0000080b01007387 */ /* 0x0001e20000100800 */
[----:B------:R-:W-:Y:S01]  /*fe60*/  MOV R0, 0x8 ;  /* 0x0000000800007802 */ /* 0x000fe20000000f00 */
[----:B------:R-:W1:Y:S02]  /*fe70*/  LDCU.64 UR4, c[0x4][URZ] ;  /* 0x01000000ff0477ac */ /* 0x000e640008000a00 */
[----:B------:R0:W-:Y:S01]  /*fe80*/  STL.64 [R1], R8 ;  /* 0x0000000801007387 */ /* 0x0001e20000100a00 */
[----:B------:R0:W2:Y:S01]  /*fe90*/  LDC.64 R2, c[0x4][R0] ;  /* 0x0100000000027b82 */ /* 0x0000a20000000a00 */
[----:B-1----:R-:W-:Y:S02]  /*fea0*/  MOV R4, UR4 ;  /* 0x0000000400047c02 */ /* 0x002fe40008000f00 */
[----:B0-----:R-:W-:-:S07]  /*feb0*/  MOV R5, UR5 ;  /* 0x0000000500057c02 */ /* 0x001fce0008000f00 */
[----:B------:R-:W-:-:S07]  /*fec0*/  LEPC R20, `(.L_x_201) ;  /* 0x000000001014794e */ /* 0x000fce0000000000 */
[----:B--2---:R-:W-:Y:S05]  /*fed0*/  CALL.ABS.NOINC R2 ;  /* 0x0000000002007343 */ /* 0x004fea0003c00000 */
.L_x_201:
[----:B------:R-:W-:Y:S05]  /*fee0*/  EXIT ;  /* 0x000000000000794d */ /* 0x000fea0003800000 */
.L_x_202:
        /* <DEDUP_REMOVED lines=9> */
.L_x_205:


//--------------------- .nv.global.init           --------------------------
	.section	.nv.global.init,"aw",@progbits
.nv.global.init:
	.type		$str,@object
	.size		$str,(.L_0 - $str)
$str:
        /*0000*/ 	.byte	0x4e, 0x4f, 0x20, 0x54, 0x45, 0x4d, 0x50, 0x4c, 0x41, 0x54, 0x45, 0x20, 0x66, 0x6f, 0x72, 0x20
        /*0010*/ 	.byte	0x25, 0x64, 0x20, 0x25, 0x64, 0x20, 0x25, 0x64, 0x0a, 0x00
.L_0:


//--------------------- .nv.shared.softmax_layer  --------------------------
	.section	.nv.shared.softmax_layer,"aw",@nobits
	.sectionflags	@""
	.align	4
.nv.shared.softmax_layer:
	.zero		1288


//--------------------- .nv.shared.reserved.0     --------------------------
	.section	.nv.shared.reserved.0,"aw",@nobits
	.weak		__nv_reservedSMEM_offset_0_alias
	.size		__nv_reservedSMEM_offset_0_alias, 0, 64
	.other		__nv_reservedSMEM_offset_0_alias,@"STO_CUDA_RESERVED_SHARED STV_DEFAULT"
__nv_reservedSMEM_offset_0_alias:
	.zero		0
	.zero		64


//--------------------- .nv.constant0.softmax_layer --------------------------
	.section	.nv.constant0.softmax_layer,"a",@progbits
	.sectionflags	@""
	.align	4
.nv.constant0.softmax_layer:
	.zero		940


//--------------------- .nv.constant0.maxout_layer --------------------------
	.section	.nv.constant0.maxout_layer,"a",@progbits
	.sectionflags	@""
	.align	4
.nv.constant0.maxout_layer:
	.zero		960


//--------------------- SYMBOLS --------------------------

	.type		.nv.reservedSmem.offset0,@object
	.size		.nv.reservedSmem.offset0,0x4
	.type		.nv.reservedSmem.cap,@object
	.size		.nv.reservedSmem.cap,0x4
	.type		vprintf,@function
